	.target	sm_90a

	.elftype	@"ET_EXEC"


//--------------------- .note.nv.tkinfo           --------------------------
	.section	.note.nv.tkinfo,"",@"SHT_NOTE"
	.sectionflags	@"SHF_NOTE_NV_TKINFO"
	.tkinfo
        /*0018*/ 	.word	0x00000002
        /*0030*/ 	.string	""
        /*0030*/ 	.string	"ptxas"
        /*0030*/ 	.string	"Cuda compilation tools, release 13.0, V13.0.88"
        /*0030*/ 	.string	"Build cuda_13.0.r13.0/compiler.36424714_0"
        /*0030*/ 	.string	"-v  -suppress-debug-info  -lineinfo  -arch sm_90a "



//--------------------- .note.nv.cuinfo           --------------------------
	.section	.note.nv.cuinfo,"",@"SHT_NOTE"
	.sectionflags	@"SHF_NOTE_NV_CUINFO"
        /*0018*/ 	.short	0x0002
        /*001a*/ 	.short	0x005a
        /*001c*/ 	.short	0x0082
	.zero		2


//--------------------- .nv.info                  --------------------------
	.section	.nv.info,"",@"SHT_CUDA_INFO"
	.align	4


	//----- nvinfo : EIATTR_REGCOUNT
	.align		4
        /*0000*/ 	.byte	0x04, 0x2f
        /*0002*/ 	.short	(.L_1 - .L_0)
	.align		4
.L_0:
        /*0004*/ 	.word	index@(matmul_kernel)
        /*0008*/ 	.word	0x000000ff


	//----- nvinfo : EIATTR_FRAME_SIZE
	.align		4
.L_1:
        /*000c*/ 	.byte	0x04, 0x11
        /*000e*/ 	.short	(.L_3 - .L_2)
	.align		4
.L_2:
        /*0010*/ 	.word	index@(matmul_kernel)
        /*0014*/ 	.word	0x00000428


	//----- nvinfo : EIATTR_MIN_STACK_SIZE
	.align		4
.L_3:
        /*0018*/ 	.byte	0x04, 0x12
        /*001a*/ 	.short	(.L_5 - .L_4)
	.align		4
.L_4:
        /*001c*/ 	.word	index@(matmul_kernel)
        /*0020*/ 	.word	0x00000428
.L_5:


//--------------------- .nv.compat                --------------------------
	.section	.nv.compat,"",@"SHT_CUDA_COMPAT_INFO"
	.align	4
        /*0000*/ 	.byte	0x02, 0x09, 0x01, 0x00, 0x02, 0x02, 0x04, 0x00, 0x02, 0x05, 0x05, 0x00, 0x03, 0x07, 0x01, 0x01
        /*0010*/ 	.byte	0x02, 0x03, 0x00, 0x00, 0x02, 0x06, 0x01, 0x00, 0x04, 0x0b, 0x08, 0x00, 0x00, 0x00, 0x00, 0x00
        /*0020*/ 	.byte	0x00, 0x00, 0x00, 0x00


//--------------------- .nv.info.matmul_kernel    --------------------------
	.section	.nv.info.matmul_kernel,"",@"SHT_CUDA_INFO"
	.sectionflags	@""
	.align	4


	//----- nvinfo : EIATTR_CUDA_API_VERSION
	.align		4
        /*0000*/ 	.byte	0x04, 0x37
        /*0002*/ 	.short	(.L_7 - .L_6)
.L_6:
        /*0004*/ 	.word	0x00000082


	//----- nvinfo : EIATTR_KPARAM_INFO
	.align		4
.L_7:
        /*0008*/ 	.byte	0x04, 0x17
        /*000a*/ 	.short	(.L_9 - .L_8)
.L_8:
        /*000c*/ 	.word	0x00000000
        /*0010*/ 	.short	0x000d
        /*0012*/ 	.short	0x0048
        /*0014*/ 	.byte	0x00, 0xf4, 0x21, 0x00


	//----- nvinfo : EIATTR_KPARAM_INFO
	.align		4
.L_9:
        /*0018*/ 	.byte	0x04, 0x17
        /*001a*/ 	.short	(.L_11 - .L_10)
.L_10:
        /*001c*/ 	.word	0x00000000
        /*0020*/ 	.short	0x000c
        /*0022*/ 	.short	0x0040
        /*0024*/ 	.byte	0x00, 0xf4, 0x21, 0x00


	//----- nvinfo : EIATTR_KPARAM_INFO
	.align		4
.L_11:
        /*0028*/ 	.byte	0x04, 0x17
        /*002a*/ 	.short	(.L_13 - .L_12)
.L_12:
        /*002c*/ 	.word	0x00000000
        /*0030*/ 	.short	0x000b
        /*0032*/ 	.short	0x0038
        /*0034*/ 	.byte	0x00, 0xf0, 0x11, 0x00


	//----- nvinfo : EIATTR_KPARAM_INFO
	.align		4
.L_13:
        /*0038*/ 	.byte	0x04, 0x17
        /*003a*/ 	.short	(.L_15 - .L_14)
.L_14:
        /*003c*/ 	.word	0x00000000
        /*0040*/ 	.short	0x000a
        /*0042*/ 	.short	0x0034
        /*0044*/ 	.byte	0x00, 0xf0, 0x11, 0x00


	//----- nvinfo : EIATTR_KPARAM_INFO
	.align		4
.L_15:
        /*0048*/ 	.byte	0x04, 0x17
        /*004a*/ 	.short	(.L_17 - .L_16)
.L_16:
        /*004c*/ 	.word	0x00000000
        /*0050*/ 	.short	0x0009
        /*0052*/ 	.short	0x0030
        /*0054*/ 	.byte	0x00, 0xf0, 0x11, 0x00


	//----- nvinfo : EIATTR_KPARAM_INFO
	.align		4
.L_17:
        /*0058*/ 	.byte	0x04, 0x17
        /*005a*/ 	.short	(.L_19 - .L_18)
.L_18:
        /*005c*/ 	.word	0x00000000
        /*0060*/ 	.short	0x0008
        /*0062*/ 	.short	0x002c
        /*0064*/ 	.byte	0x00, 0xf0, 0x11, 0x00


	//----- nvinfo : EIATTR_KPARAM_INFO
	.align		4
.L_19:
        /*0068*/ 	.byte	0x04, 0x17
        /*006a*/ 	.short	(.L_21 - .L_20)
.L_20:
        /*006c*/ 	.word	0x00000000
        /*0070*/ 	.short	0x0007
        /*0072*/ 	.short	0x0028
        /*0074*/ 	.byte	0x00, 0xf0, 0x11, 0x00


	//----- nvinfo : EIATTR_KPARAM_INFO
	.align		4
.L_21:
        /*0078*/ 	.byte	0x04, 0x17
        /*007a*/ 	.short	(.L_23 - .L_22)
.L_22:
        /*007c*/ 	.word	0x00000000
        /*0080*/ 	.short	0x0006
        /*0082*/ 	.short	0x0024
        /*0084*/ 	.byte	0x00, 0xf0, 0x11, 0x00


	//----- nvinfo : EIATTR_KPARAM_INFO
	.align		4
.L_23:
        /*0088*/ 	.byte	0x04, 0x17
        /*008a*/ 	.short	(.L_25 - .L_24)
.L_24:
        /*008c*/ 	.word	0x00000000
        /*0090*/ 	.short	0x0005
        /*0092*/ 	.short	0x0020
        /*0094*/ 	.byte	0x00, 0xf0, 0x11, 0x00


	//----- nvinfo : EIATTR_KPARAM_INFO
	.align		4
.L_25:
        /*0098*/ 	.byte	0x04, 0x17
        /*009a*/ 	.short	(.L_27 - .L_26)
.L_26:
        /*009c*/ 	.word	0x00000000
        /*00a0*/ 	.short	0x0004
        /*00a2*/ 	.short	0x001c
        /*00a4*/ 	.byte	0x00, 0xf0, 0x11, 0x00


	//----- nvinfo : EIATTR_KPARAM_INFO
	.align		4
.L_27:
        /*00a8*/ 	.byte	0x04, 0x17
        /*00aa*/ 	.short	(.L_29 - .L_28)
.L_28:
        /*00ac*/ 	.word	0x00000000
        /*00b0*/ 	.short	0x0003
        /*00b2*/ 	.short	0x0018
        /*00b4*/ 	.byte	0x00, 0xf0, 0x11, 0x00


	//----- nvinfo : EIATTR_KPARAM_INFO
	.align		4
.L_29:
        /*00b8*/ 	.byte	0x04, 0x17
        /*00ba*/ 	.short	(.L_31 - .L_30)
.L_30:
        /*00bc*/ 	.word	0x00000000
        /*00c0*/ 	.short	0x0002
        /*00c2*/ 	.short	0x0010
        /*00c4*/ 	.byte	0x00, 0xf4, 0x21, 0x00


	//----- nvinfo : EIATTR_KPARAM_INFO
	.align		4
.L_31:
        /*00c8*/ 	.byte	0x04, 0x17
        /*00ca*/ 	.short	(.L_33 - .L_32)
.L_32:
        /*00cc*/ 	.word	0x00000000
        /*00d0*/ 	.short	0x0001
        /*00d2*/ 	.short	0x0008
        /*00d4*/ 	.byte	0x00, 0xf4, 0x21, 0x00


	//----- nvinfo : EIATTR_KPARAM_INFO
	.align		4
.L_33:
        /*00d8*/ 	.byte	0x04, 0x17
        /*00da*/ 	.short	(.L_35 - .L_34)
.L_34:
        /*00dc*/ 	.word	0x00000000
        /*00e0*/ 	.short	0x0000
        /*00e2*/ 	.short	0x0000
        /*00e4*/ 	.byte	0x00, 0xf4, 0x21, 0x00


	//----- nvinfo : EIATTR_EXPLICIT_CLUSTER
	.align		4
.L_35:
        /*00e8*/ 	.byte	0x01, 0x3e
	.zero		2


	//----- nvinfo : EIATTR_CTA_PER_CLUSTER
	.align		4
        /*00ec*/ 	.byte	0x04, 0x3d
        /*00ee*/ 	.short	(.L_37 - .L_36)
.L_36:
        /*00f0*/ 	.word	0x00000002
        /*00f4*/ 	.word	0x00000001
        /*00f8*/ 	.word	0x00000001


	//----- nvinfo : EIATTR_SPARSE_MMA_MASK
	.align		4
.L_37:
        /*00fc*/ 	.byte	0x03, 0x50
        /*00fe*/ 	.short	0x0000


	//----- nvinfo : EIATTR_MAXREG_COUNT
	.align		4
        /*0100*/ 	.byte	0x03, 0x1b
        /*0102*/ 	.short	0x00ff


	//----- nvinfo : EIATTR_NUM_BARRIERS
	.align		4
        /*0104*/ 	.byte	0x02, 0x4c
        /*0106*/ 	.byte	0x01
	.zero		1


	//----- nvinfo : EIATTR_ANNOTATIONS
	.align		4
        /*0108*/ 	.byte	0x04, 0x55
        /*010a*/ 	.short	(.L_39 - .L_38)


	//   ....[0]....
.L_38:
        /*010c*/ 	.word	0x00000001
        /*0110*/ 	.byte	0x90, 0x00, 0x00, 0x00, 0x01, 0x00, 0x00, 0x00, 0x10, 0x07, 0x00, 0x00, 0x01, 0x00, 0x00, 0x00
        /* <DEDUP_REMOVED lines=446> */
        /*1d00*/ 	.byte	0xf0, 0x1c, 0x01, 0x00


	//----- nvinfo : EIATTR_MERCURY_ISA_VERSION
	.align		4
.L_39:
        /*1d04*/ 	.byte	0x03, 0x5f
        /*1d06*/ 	.short	0x0101


	//----- nvinfo : EIATTR_EXIT_INSTR_OFFSETS
	.align		4
        /*1d08*/ 	.byte	0x04, 0x1c
        /*1d0a*/ 	.short	(.L_41 - .L_40)


	//   ....[0]....
.L_40:
        /*1d0c*/ 	.word	0x00016450


	//   ....[1]....
        /*1d10*/ 	.word	0x00016470


	//----- nvinfo : EIATTR_REQNTID
	.align		4
.L_41:
        /*1d14*/ 	.byte	0x04, 0x10
        /*1d16*/ 	.short	(.L_43 - .L_42)
.L_42:
        /*1d18*/ 	.word	0x00000080
        /*1d1c*/ 	.word	0x00000001
        /*1d20*/ 	.word	0x00000001


	//----- nvinfo : EIATTR_CBANK_PARAM_SIZE
	.align		4
.L_43:
        /*1d24*/ 	.byte	0x03, 0x19
        /*1d26*/ 	.short	0x0050


	//----- nvinfo : EIATTR_PARAM_CBANK
	.align		4
        /*1d28*/ 	.byte	0x04, 0x0a
        /*1d2a*/ 	.short	(.L_45 - .L_44)
	.align		4
.L_44:
        /*1d2c*/ 	.word	index@(.nv.constant0.matmul_kernel)
        /*1d30*/ 	.short	0x0210
        /*1d32*/ 	.short	0x0050


	//----- nvinfo : EIATTR_SW_WAR
	.align		4
.L_45:
        /*1d34*/ 	.byte	0x04, 0x36
        /*1d36*/ 	.short	(.L_47 - .L_46)
.L_46:
        /*1d38*/ 	.word	0x00000008
.L_47:


//--------------------- .nv.callgraph             --------------------------
	.section	.nv.callgraph,"",@"SHT_CUDA_CALLGRAPH"
	.align	4
	.sectionentsize	8
	.align		4
        /*0000*/ 	.word	0x00000000
	.align		4
        /*0004*/ 	.word	0xffffffff
	.align		4
        /*0008*/ 	.word	0x00000000
	.align		4
        /*000c*/ 	.word	0xfffffffe
	.align		4
        /*0010*/ 	.word	0x00000000
	.align		4
        /*0014*/ 	.word	0xfffffffd
	.align		4
        /*0018*/ 	.word	0x00000000
	.align		4
        /*001c*/ 	.word	0xfffffffc


//--------------------- .text.matmul_kernel       --------------------------
	.section	.text.matmul_kernel,"ax",@progbits
	.align	128
        .global         matmul_kernel
        .type           matmul_kernel,@function
        .size           matmul_kernel,(.L_x_3 - matmul_kernel)
        .other          matmul_kernel,@"STO_CUDA_ENTRY STV_DEFAULT"
matmul_kernel:
.text.matmul_kernel:
[----:B------:R-:W1:Y:S08]  /*0000*/  LDC R1, c[0x0][0x28] ;  /* 0x00000a00ff017b82 */ /* 0x000e700000000800 */
[----:B------:R-:W2:Y:S01]  /*0010*/  LDC.64 R2, c[0x0][0x228] ;  /* 0x00008a00ff027b82 */ /* 0x000ea20000000a00 */
[----:B-1----:R-:W-:Y:S01]  /*0020*/  VIADD R1, R1, 0xfffffbd8 ;  /* 0xfffffbd801017836 */ /* 0x002fe20000000000 */
[----:B------:R-:W-:Y:S01]  /*0030*/  ULDC UR7, c[0x0][0x240] ;  /* 0x0000900000077ab9 */ /* 0x000fe20000000800 */
[----:B------:R-:W-:Y:S01]  /*0040*/  ULDC.64 UR10, c[0x0][0x218] ;  /* 0x00008600000a7ab9 */ /* 0x000fe20000000a00 */
[----:B------:R-:W-:-:S04]  /*0050*/  ULDC UR8, c[0x0][0x230] ;  /* 0x00008c0000087ab9 */ /* 0x000fc80000000800 */
[----:B------:R-:W1:Y:S08]  /*0060*/  S2UR UR4, SR_CTAID.X ;  /* 0x00000000000479c3 */ /* 0x000e700000002500 */
[----:B------:R-:W3:Y:S01]  /*0070*/  S2UR UR6, SR_CgaCtaId ;  /* 0x00000000000679c3 */ /* 0x000ee20000008800 */
[----:B--2---:R-:W-:Y:S01]  /*0080*/  IMAD.MOV.U32 R153, RZ, RZ, R3 ;  /* 0x000000ffff997224 */ /* 0x004fe200078e0003 */
[----:B------:R2:W-:Y:S01]  /*0090*/  STL.64 [R1+0x248], R2 ;  /* 0x0002480201007387 */ /* 0x0005e20000100a00 */
[----:B------:R-:W-:-:S05]  /*00a0*/  IMAD.MOV.U32 R152, RZ, RZ, R2 ;  /* 0x000000ffff987224 */ /* 0x000fca00078e0002 */
[----:B------:R-:W4:Y:S01]  /*00b0*/  LDC R127, c[0x0][0x230] ;  /* 0x00008c00ff7f7b82 */ /* 0x000f220000000800 */
[----:B------:R-:W-:Y:S01]  /*00c0*/  VIADD R0, R153, 0x7f ;  /* 0x0000007f99007836 */ /* 0x000fe20000000000 */
[----:B-1----:R-:W-:Y:S01]  /*00d0*/  I2FP.F32.U32 R5, UR4 ;  /* 0x0000000400057c45 */ /* 0x002fe20008201000 */
[----:B------:R-:W-:-:S03]  /*00e0*/  ULDC UR4, c[0x0][0x150] ;  /* 0x0000540000047ab9 */ /* 0x000fc60000000800 */
[----:B--2---:R-:W-:Y:S01]  /*00f0*/  SHF.R.S32.HI R3, RZ, 0x1f, R0 ;  /* 0x0000001fff037819 */ /* 0x004fe20000011400 */
[----:B------:R-:W-:Y:S01]  /*0100*/  FMUL R5, R5, UR4 ;  /* 0x0000000405057c20 */ /* 0x000fe20008400000 */
[----:B---3--:R-:W-:Y:S02]  /*0110*/  USHF.L.U32 UR5, UR6, 0x7, URZ ;  /* 0x0000000706057899 */ /* 0x008fe4000800063f */
[----:B------:R-:W-:-:S03]  /*0120*/  LEA.HI R3, R3, R0, RZ, 0x7 ;  /* 0x0000000003037211 */ /* 0x000fc600078f38ff */
[----:B------:R-:W1:Y:S01]  /*0130*/  F2I.U32.TRUNC.NTZ R5, R5 ;  /* 0x0000000500057305 */ /* 0x000e62000020f000 */
[----:B------:R-:W-:Y:S01]  /*0140*/  SHF.R.S32.HI R3, RZ, 0x7, R3 ;  /* 0x00000007ff037819 */ /* 0x000fe20000011403 */
[----:B------:R-:W-:-:S04]  /*0150*/  ULOP3.LUT UR5, UR5, 0x80, URZ, 0xc0, !UPT ;  /* 0x0000008005057892 */ /* 0x000fc8000f8ec03f */
[----:B------:R-:W-:-:S05]  /*0160*/  IMAD.SHL.U32 R4, R3, 0x8, RZ ;  /* 0x0000000803047824 */ /* 0x000fca00078e00ff */
[----:B------:R-:W-:-:S04]  /*0170*/  IABS R7, R4 ;  /* 0x0000000400077213 */ /* 0x000fc80000000000 */
[----:B------:R-:W2:Y:S01]  /*0180*/  I2F.RP R0, R7 ;  /* 0x0000000700007306 */ /* 0x000ea20000209400 */
[----:B-1----:R-:W-:-:S07]  /*0190*/  IABS R11, R5 ;  /* 0x00000005000b7213 */ /* 0x002fce0000000000 */
[----:B--2---:R-:W1:Y:S02]  /*01a0*/  MUFU.RCP R0, R0 ;  /* 0x0000000000007308 */ /* 0x004e640000001000 */
[----:B-1----:R-:W-:Y:S01]  /*01b0*/  VIADD R2, R0, 0xffffffe ;  /* 0x0ffffffe00027836 */ /* 0x002fe20000000000 */
[----:B------:R-:W-:-:S05]  /*01c0*/  IABS R0, R4 ;  /* 0x0000000400007213 */ /* 0x000fca0000000000 */
[----:B------:R1:W2:Y:S01]  /*01d0*/  F2I.FTZ.U32.TRUNC.NTZ R3, R2 ;  /* 0x0000000200037305 */ /* 0x0002a2000021f000 */
[----:B------:R-:W-:Y:S02]  /*01e0*/  IMAD.MOV R0, RZ, RZ, -R0 ;  /* 0x000000ffff007224 */ /* 0x000fe400078e0a00 */
[----:B-1----:R-:W-:Y:S02]  /*01f0*/  IMAD.MOV.U32 R2, RZ, RZ, RZ ;  /* 0x000000ffff027224 */ /* 0x002fe400078e00ff */
[----:B--2---:R-:W-:-:S04]  /*0200*/  IMAD.MOV R6, RZ, RZ, -R3 ;  /* 0x000000ffff067224 */ /* 0x004fc800078e0a03 */
[----:B------:R-:W-:-:S04]  /*0210*/  IMAD R9, R6, R7, RZ ;  /* 0x0000000706097224 */ /* 0x000fc800078e02ff */
[----:B------:R-:W-:-:S06]  /*0220*/  IMAD.HI.U32 R2, R3, R9, R2 ;  /* 0x0000000903027227 */ /* 0x000fcc00078e0002 */
[----:B------:R-:W-:-:S04]  /*0230*/  IMAD.HI.U32 R2, R2, R11, RZ ;  /* 0x0000000b02027227 */ /* 0x000fc800078e00ff */
[----:B------:R-:W-:-:S05]  /*0240*/  IMAD R0, R2, R0, R11 ;  /* 0x0000000002007224 */ /* 0x000fca00078e020b */
[----:B------:R-:W-:-:S13]  /*0250*/  ISETP.GT.U32.AND P1, PT, R7, R0, PT ;  /* 0x000000000700720c */ /* 0x000fda0003f24070 */
[----:B------:R-:W-:Y:S02]  /*0260*/  @!P1 IMAD.IADD R0, R0, 0x1, -R7 ;  /* 0x0000000100009824 */ /* 0x000fe400078e0a07 */
[----:B------:R-:W-:Y:S01]  /*0270*/  @!P1 VIADD R2, R2, 0x1 ;  /* 0x0000000102029836 */ /* 0x000fe20000000000 */
[----:B------:R-:W-:Y:S02]  /*0280*/  ISETP.NE.AND P1, PT, R4, RZ, PT ;  /* 0x000000ff0400720c */ /* 0x000fe40003f25270 */
[----:B------:R-:W-:Y:S02]  /*0290*/  ISETP.GE.U32.AND P0, PT, R0, R7, PT ;  /* 0x000000070000720c */ /* 0x000fe40003f06070 */
[----:B------:R-:W-:Y:S02]  /*02a0*/  LOP3.LUT R0, R5, R4, RZ, 0x3c, !PT ;  /* 0x0000000405007212 */ /* 0x000fe400078e3cff */
[----:B------:R-:W-:Y:S02]  /*02b0*/  IABS R7, R153 ;  /* 0x0000009900077213 */ /* 0x000fe40000000000 */
[----:B------:R-:W-:Y:S01]  /*02c0*/  ISETP.GE.AND P2, PT, R0, RZ, PT ;  /* 0x000000ff0000720c */ /* 0x000fe20003f46270 */
[----:B------:R-:W-:-:S05]  /*02d0*/  VIADD R0, R152, 0xff ;  /* 0x000000ff98007836 */ /* 0x000fca0000000000 */
[----:B------:R-:W-:Y:S01]  /*02e0*/  SHF.R.S32.HI R3, RZ, 0x1f, R0 ;  /* 0x0000001fff037819 */ /* 0x000fe20000011400 */
[----:B------:R-:W-:-:S03]  /*02f0*/  @P0 VIADD R2, R2, 0x1 ;  /* 0x0000000102020836 */ /* 0x000fc60000000000 */
[----:B------:R-:W-:-:S03]  /*0300*/  LEA.HI R3, R3, R0, RZ, 0x8 ;  /* 0x0000000003037211 */ /* 0x000fc600078f40ff */
[----:B------:R-:W-:Y:S01]  /*0310*/  @!P2 IMAD.MOV R2, RZ, RZ, -R2 ;  /* 0x000000ffff02a224 */ /* 0x000fe200078e0a02 */
[----:B------:R-:W-:-:S05]  /*0320*/  @!P1 LOP3.LUT R2, RZ, R4, RZ, 0x33, !PT ;  /* 0x00000004ff029212 */ /* 0x000fca00078e33ff */
[----:B------:R-:W-:Y:S02]  /*0330*/  IMAD.SHL.U32 R14, R2, 0x8, RZ ;  /* 0x00000008020e7824 */ /* 0x000fe400078e00ff */
[----:B------:R-:W-:-:S03]  /*0340*/  IMAD.MOV R2, RZ, RZ, -R2 ;  /* 0x000000ffff027224 */ /* 0x000fc600078e0a02 */
[----:B------:R-:W-:Y:S01]  /*0350*/  LEA.HI.SX32 R3, R3, -R14, 0x18 ;  /* 0x8000000e03037211 */ /* 0x000fe200078fc2ff */
[----:B------:R-:W-:Y:S02]  /*0360*/  IMAD R16, R4, R2, R5 ;  /* 0x0000000204107224 */ /* 0x000fe400078e0205 */
[----:B------:R-:W-:Y:S01]  /*0370*/  IMAD.MOV.U32 R2, RZ, RZ, RZ ;  /* 0x000000ffff027224 */ /* 0x000fe200078e00ff */
[----:B------:R-:W-:Y:S01]  /*0380*/  VIMNMX R15, R3, 0x8, PT ;  /* 0x00000008030f7848 */ /* 0x000fe20003fe0100 */
[----:B------:R-:W-:-:S03]  /*0390*/  IMAD.MOV.U32 R4, RZ, RZ, R7 ;  /* 0x000000ffff047224 */ /* 0x000fc600078e0007 */
[----:B------:R-:W-:Y:S01]  /*03a0*/  IABS R9, R15 ;  /* 0x0000000f00097213 */ /* 0x000fe20000000000 */
[----:B------:R-:W1:Y:S08]  /*03b0*/  I2F.RP R7, R4 ;  /* 0x0000000400077306 */ /* 0x000e700000209400 */
[----:B------:R-:W2:Y:S08]  /*03c0*/  I2F.RP R0, R9 ;  /* 0x0000000900007306 */ /* 0x000eb00000209400 */
[----:B-1----:R-:W1:Y:S08]  /*03d0*/  MUFU.RCP R7, R7 ;  /* 0x0000000700077308 */ /* 0x002e700000001000 */
[----:B--2---:R-:W2:Y:S01]  /*03e0*/  MUFU.RCP R0, R0 ;  /* 0x0000000000007308 */ /* 0x004ea20000001000 */
[----:B-1----:R-:W-:-:S07]  /*03f0*/  VIADD R10, R7, 0xffffffe ;  /* 0x0ffffffe070a7836 */ /* 0x002fce0000000000 */
[----:B------:R1:W3:Y:S01]  /*0400*/  F2I.FTZ.U32.TRUNC.NTZ R11, R10 ;  /* 0x0000000a000b7305 */ /* 0x0002e2000021f000 */
[----:B--2---:R-:W-:Y:S01]  /*0410*/  VIADD R3, R0, 0xffffffe ;  /* 0x0ffffffe00037836 */ /* 0x004fe20000000000 */
[----:B------:R-:W-:Y:S01]  /*0420*/  IABS R0, R15 ;  /* 0x0000000f00007213 */ /* 0x000fe20000000000 */
[----:B-1----:R-:W-:-:S05]  /*0430*/  IMAD.MOV.U32 R10, RZ, RZ, RZ ;  /* 0x000000ffff0a7224 */ /* 0x002fca00078e00ff */
[----:B------:R-:W1:Y:S01]  /*0440*/  F2I.FTZ.U32.TRUNC.NTZ R3, R3 ;  /* 0x0000000300037305 */ /* 0x000e62000021f000 */
[----:B------:R-:W-:Y:S02]  /*0450*/  IMAD.MOV R0, RZ, RZ, -R0 ;  /* 0x000000ffff007224 */ /* 0x000fe400078e0a00 */
[----:B---3--:R-:W-:Y:S02]  /*0460*/  IMAD.MOV R17, RZ, RZ, -R11 ;  /* 0x000000ffff117224 */ /* 0x008fe400078e0a0b */
[----:B-1----:R-:W-:-:S04]  /*0470*/  IMAD.MOV R6, RZ, RZ, -R3 ;  /* 0x000000ffff067224 */ /* 0x002fc800078e0a03 */
[----:B------:R-:W-:Y:S01]  /*0480*/  IMAD R5, R6, R9, RZ ;  /* 0x0000000906057224 */ /* 0x000fe200078e02ff */
[----:B------:R-:W-:-:S03]  /*0490*/  IABS R6, R16 ;  /* 0x0000001000067213 */ /* 0x000fc60000000000 */
[----:B------:R-:W-:Y:S01]  /*04a0*/  IMAD.HI.U32 R2, R3, R5, R2 ;  /* 0x0000000503027227 */ /* 0x000fe200078e0002 */
[----:B------:R-:W-:-:S03]  /*04b0*/  IABS R5, R152 ;  /* 0x0000009800057213 */ /* 0x000fc60000000000 */
[----:B------:R-:W-:Y:S02]  /*04c0*/  IMAD.MOV.U32 R3, RZ, RZ, R6 ;  /* 0x000000ffff037224 */ /* 0x000fe400078e0006 */
[----:B------:R-:W1:Y:S02]  /*04d0*/  I2F.RP R6, R5 ;  /* 0x0000000500067306 */ /* 0x000e640000209400 */
[----:B------:R-:W-:-:S04]  /*04e0*/  IMAD.HI.U32 R2, R2, R3, RZ ;  /* 0x0000000302027227 */ /* 0x000fc800078e00ff */
[----:B------:R-:W-:Y:S02]  /*04f0*/  IMAD R0, R2, R0, R3 ;  /* 0x0000000002007224 */ /* 0x000fe400078e0203 */
[----:B------:R-:W2:Y:S03]  /*0500*/  S2R R3, SR_TID.X ;  /* 0x0000000000037919 */ /* 0x000ea60000002100 */
[----:B------:R-:W-:Y:S01]  /*0510*/  ISETP.GT.U32.AND P1, PT, R9, R0, PT ;  /* 0x000000000900720c */ /* 0x000fe20003f24070 */
[----:B-1----:R-:W1:-:S12]  /*0520*/  MUFU.RCP R6, R6 ;  /* 0x0000000600067308 */ /* 0x002e580000001000 */
[----:B------:R-:W-:Y:S02]  /*0530*/  @!P1 IMAD.IADD R0, R0, 0x1, -R9 ;  /* 0x0000000100009824 */ /* 0x000fe400078e0a09 */
[----:B------:R-:W-:Y:S01]  /*0540*/  @!P1 VIADD R2, R2, 0x1 ;  /* 0x0000000102029836 */ /* 0x000fe20000000000 */
[----:B------:R-:W-:Y:S02]  /*0550*/  ISETP.NE.AND P1, PT, R15, RZ, PT ;  /* 0x000000ff0f00720c */ /* 0x000fe40003f25270 */
[----:B------:R-:W-:Y:S02]  /*0560*/  ISETP.GE.U32.AND P0, PT, R0, R9, PT ;  /* 0x000000090000720c */ /* 0x000fe40003f06070 */
[----:B------:R-:W-:Y:S01]  /*0570*/  LOP3.LUT R0, R16, R15, RZ, 0x3c, !PT ;  /* 0x0000000f10007212 */ /* 0x000fe200078e3cff */
[----:B-1----:R-:W-:-:S03]  /*0580*/  VIADD R8, R6, 0xffffffe ;  /* 0x0ffffffe06087836 */ /* 0x002fc60000000000 */
[----:B------:R-:W-:Y:S01]  /*0590*/  ISETP.GE.AND P2, PT, R0, RZ, PT ;  /* 0x000000ff0000720c */ /* 0x000fe20003f46270 */
[----:B------:R-:W1:Y:S01]  /*05a0*/  F2I.FTZ.U32.TRUNC.NTZ R9, R8 ;  /* 0x0000000800097305 */ /* 0x000e62000021f000 */
[----:B--2---:R-:W-:-:S05]  /*05b0*/  SHF.R.S32.HI R0, RZ, 0x6, R3 ;  /* 0x00000006ff007819 */ /* 0x004fca0000011403 */
[----:B------:R-:W-:-:S04]  /*05c0*/  @P0 VIADD R2, R2, 0x1 ;  /* 0x0000000102020836 */ /* 0x000fc80000000000 */
[----:B------:R-:W-:Y:S01]  /*05d0*/  IMAD.MOV.U32 R12, RZ, RZ, R2 ;  /* 0x000000ffff0c7224 */ /* 0x000fe200078e0002 */
[----:B------:R-:W-:Y:S01]  /*05e0*/  SGXT R2, R0, 0x1 ;  /* 0x000000010002781a */ /* 0x000fe20000000200 */
[----:B------:R-:W-:Y:S02]  /*05f0*/  IMAD.SHL.U32 R0, R3, 0x4, RZ ;  /* 0x0000000403007824 */ /* 0x000fe400078e00ff */
[----:B------:R-:W-:Y:S01]  /*0600*/  @!P2 IMAD.MOV R12, RZ, RZ, -R12 ;  /* 0x000000ffff0ca224 */ /* 0x000fe200078e0a0c */
[----:B------:R-:W-:Y:S01]  /*0610*/  LOP3.LUT R7, R2, 0x90, RZ, 0xc0, !PT ;  /* 0x0000009002077812 */ /* 0x000fe200078ec0ff */
[----:B-1----:R-:W-:Y:S01]  /*0620*/  IMAD.MOV R8, RZ, RZ, -R9 ;  /* 0x000000ffff087224 */ /* 0x002fe200078e0a09 */
[----:B------:R-:W-:Y:S02]  /*0630*/  @!P1 LOP3.LUT R12, RZ, R15, RZ, 0x33, !PT ;  /* 0x0000000fff0c9212 */ /* 0x000fe400078e33ff */
[----:B------:R-:W-:Y:S02]  /*0640*/  SHF.R.U32.HI R2, RZ, 0x6, R3 ;  /* 0x00000006ff027819 */ /* 0x000fe40000011603 */
[----:B------:R-:W-:Y:S01]  /*0650*/  LOP3.LUT R13, R7, 0x7c, R0, 0x78, !PT ;  /* 0x0000007c070d7812 */ /* 0x000fe200078e7800 */
[----:B------:R-:W-:Y:S01]  /*0660*/  IMAD.SHL.U32 R0, R12, 0x80, RZ ;  /* 0x000000800c007824 */ /* 0x000fe200078e00ff */
[----:B------:R-:W-:Y:S01]  /*0670*/  SGXT.U32 R7, R2, 0x1 ;  /* 0x000000010207781a */ /* 0x000fe20000000000 */
[----:B------:R-:W-:-:S02]  /*0680*/  IMAD.SHL.U32 R2, R3, 0x200, RZ ;  /* 0x0000020003027824 */ /* 0x000fc400078e00ff */
[----:B------:R-:W-:Y:S01]  /*0690*/  IMAD.MOV R12, RZ, RZ, -R12 ;  /* 0x000000ffff0c7224 */ /* 0x000fe200078e0a0c */
[----:B------:R-:W-:Y:S01]  /*06a0*/  LOP3.LUT R6, R0, R7, RZ, 0xfc, !PT ;  /* 0x0000000700067212 */ /* 0x000fe200078efcff */
[----:B------:R-:W-:Y:S01]  /*06b0*/  IMAD R7, R8, R5, RZ ;  /* 0x0000000508077224 */ /* 0x000fe200078e02ff */
[----:B------:R-:W-:Y:S01]  /*06c0*/  LOP3.LUT R2, R13, 0x4000, R2, 0xf8, !PT ;  /* 0x000040000d027812 */ /* 0x000fe200078ef802 */
[----:B------:R-:W-:Y:S01]  /*06d0*/  IMAD R13, R17, R4, RZ ;  /* 0x00000004110d7224 */ /* 0x000fe200078e02ff */
[C---:B------:R-:W-:Y:S01]  /*06e0*/  LOP3.LUT R18, R6.reuse, 0x2, RZ, 0xfc, !PT ;  /* 0x0000000206127812 */ /* 0x040fe200078efcff */
[----:B------:R-:W-:Y:S01]  /*06f0*/  IMAD.MOV.U32 R8, RZ, RZ, RZ ;  /* 0x000000ffff087224 */ /* 0x000fe200078e00ff */
[C---:B------:R-:W-:Y:S01]  /*0700*/  LOP3.LUT R19, R6.reuse, 0x6, RZ, 0xfc, !PT ;  /* 0x0000000606137812 */ /* 0x040fe200078efcff */
[----:B------:R1:W-:Y:S01]  /*0710*/  STL [R1+0x48], R2 ;  /* 0x0000480201007387 */ /* 0x0003e20000100800 */
[----:B------:R-:W-:Y:S01]  /*0720*/  IABS R17, R18 ;  /* 0x0000001200117213 */ /* 0x000fe20000000000 */
[----:B------:R-:W-:Y:S01]  /*0730*/  IMAD.HI.U32 R7, R9, R7, R8 ;  /* 0x0000000709077227 */ /* 0x000fe200078e0008 */
[C---:B------:R-:W-:Y:S01]  /*0740*/  LOP3.LUT R21, R6.reuse, 0x8, RZ, 0xfc, !PT ;  /* 0x0000000806157812 */ /* 0x040fe200078efcff */
[----:B------:R2:W-:Y:S01]  /*0750*/  STL [R1+0x2a8], R0 ;  /* 0x0002a80001007387 */ /* 0x0005e20000100800 */
[C---:B------:R-:W-:Y:S01]  /*0760*/  LOP3.LUT R22, R6.reuse, 0xc, RZ, 0xfc, !PT ;  /* 0x0000000c06167812 */ /* 0x040fe200078efcff */
[----:B------:R-:W-:Y:S01]  /*0770*/  IMAD R8, R15, R12, R16 ;  /* 0x0000000c0f087224 */ /* 0x000fe200078e0210 */
[----:B------:R-:W-:-:S02]  /*0780*/  LOP3.LUT R16, R6, 0x4, RZ, 0xfc, !PT ;  /* 0x0000000406107812 */ /* 0x000fc400078efcff */
[----:B------:R-:W-:Y:S01]  /*0790*/  IABS R15, R19 ;  /* 0x00000013000f7213 */ /* 0x000fe20000000000 */
[----:B-1----:R-:W-:Y:S01]  /*07a0*/  IMAD.HI.U32 R2, R11, R13, R10 ;  /* 0x0000000d0b027227 */ /* 0x002fe200078e000a */
[----:B------:R-:W-:Y:S02]  /*07b0*/  IABS R13, R16 ;  /* 0x00000010000d7213 */ /* 0x000fe40000000000 */
[----:B------:R-:W-:Y:S01]  /*07c0*/  ISETP.GE.AND P6, PT, R18, RZ, PT ;  /* 0x000000ff1200720c */ /* 0x000fe20003fc6270 */
[----:B------:R-:W-:Y:S01]  /*07d0*/  IMAD.MOV.U32 R11, RZ, RZ, R17 ;  /* 0x000000ffff0b7224 */ /* 0x000fe200078e0011 */
[----:B------:R-:W-:Y:S01]  /*07e0*/  IABS R17, R21 ;  /* 0x0000001500117213 */ /* 0x000fe20000000000 */
[----:B------:R-:W-:Y:S01]  /*07f0*/  IMAD.IADD R8, R14, 0x1, R8 ;  /* 0x000000010e087824 */ /* 0x000fe200078e0208 */
[----:B------:R-:W-:Y:S01]  /*0800*/  LOP3.LUT R14, R6, 0xa, RZ, 0xfc, !PT ;  /* 0x0000000a060e7812 */ /* 0x000fe200078efcff */
[----:B------:R-:W-:Y:S01]  /*0810*/  IMAD.HI.U32 R9, R2, R11, RZ ;  /* 0x0000000b02097227 */ /* 0x000fe200078e00ff */
[----:B------:R-:W-:-:S02]  /*0820*/  LEA.HI R20, R3, R0, RZ, 0x1a ;  /* 0x0000000003147211 */ /* 0x000fc400078fd0ff */
[----:B------:R-:W-:Y:S01]  /*0830*/  R2UR UR4, R8 ;  /* 0x00000000080472ca */ /* 0x000fe200000e0000 */
[----:B------:R-:W-:Y:S01]  /*0840*/  IMAD.MOV R9, RZ, RZ, -R9 ;  /* 0x000000ffff097224 */ /* 0x000fe200078e0a09 */
[----:B------:R-:W-:Y:S01]  /*0850*/  IABS R12, R14 ;  /* 0x0000000e000c7213 */ /* 0x000fe20000000000 */
[----:B------:R-:W-:Y:S01]  /*0860*/  IMAD.HI.U32 R10, R2, R15, RZ ;  /* 0x0000000f020a7227 */ /* 0x000fe200078e00ff */
[----:B------:R-:W-:Y:S02]  /*0870*/  ISETP.GE.AND P1, PT, R19, RZ, PT ;  /* 0x000000ff1300720c */ /* 0x000fe40003f26270 */
[----:B------:R-:W-:Y:S01]  /*0880*/  LOP3.LUT R26, R6, 0x1c, RZ, 0xfc, !PT ;  /* 0x0000001c061a7812 */ /* 0x000fe200078efcff */
[----:B------:R-:W-:Y:S01]  /*0890*/  IMAD R8, R4, R9, R11 ;  /* 0x0000000904087224 */ /* 0x000fe200078e020b */
[----:B------:R-:W-:Y:S01]  /*08a0*/  LOP3.LUT R24, R6, 0x1a, RZ, 0xfc, !PT ;  /* 0x0000001a06187812 */ /* 0x000fe200078efcff */
[----:B------:R-:W-:Y:S01]  /*08b0*/  IMAD.HI.U32 R9, R2, R13, RZ ;  /* 0x0000000d02097227 */ /* 0x000fe200078e00ff */
[----:B------:R-:W-:-:S02]  /*08c0*/  IABS R27, R26 ;  /* 0x0000001a001b7213 */ /* 0x000fc40000000000 */
[----:B------:R-:W-:Y:S01]  /*08d0*/  ISETP.GT.U32.AND P0, PT, R4, R8, PT ;  /* 0x000000080400720c */ /* 0x000fe20003f04070 */
[----:B------:R-:W-:Y:S01]  /*08e0*/  IMAD.MOV R10, RZ, RZ, -R10 ;  /* 0x000000ffff0a7224 */ /* 0x000fe200078e0a0a */
[----:B------:R-:W-:Y:S01]  /*08f0*/  IABS R25, R24 ;  /* 0x0000001800197213 */ /* 0x000fe20000000000 */
[----:B------:R-:W-:Y:S01]  /*0900*/  IMAD.MOV R9, RZ, RZ, -R9 ;  /* 0x000000ffff097224 */ /* 0x000fe200078e0a09 */
[----:B------:R-:W-:Y:S01]  /*0910*/  LOP3.LUT R30, R6, 0x20, RZ, 0xfc, !PT ;  /* 0x00000020061e7812 */ /* 0x000fe200078efcff */
[----:B------:R-:W-:Y:S01]  /*0920*/  IMAD R10, R4, R10, R15 ;  /* 0x0000000a040a7224 */ /* 0x000fe200078e020f */
[----:B------:R-:W-:Y:S01]  /*0930*/  LOP3.LUT R32, R6, 0x28, RZ, 0xfc, !PT ;  /* 0x0000002806207812 */ /* 0x000fe200078efcff */
[----:B------:R-:W-:Y:S01]  /*0940*/  IMAD R9, R4, R9, R13 ;  /* 0x0000000904097224 */ /* 0x000fe200078e020d */
[----:B------:R-:W-:Y:S01]  /*0950*/  IABS R13, R22 ;  /* 0x00000016000d7213 */ /* 0x000fe20000000000 */
[----:B------:R-:W-:Y:S01]  /*0960*/  IMAD.HI.U32 R11, R2, R17, RZ ;  /* 0x00000011020b7227 */ /* 0x000fe200078e00ff */
[C---:B------:R-:W-:Y:S01]  /*0970*/  ISETP.GT.U32.AND P3, PT, R4.reuse, R10, PT ;  /* 0x0000000a0400720c */ /* 0x040fe20003f64070 */
[----:B------:R-:W-:Y:S01]  /*0980*/  ULEA UR4, UR4, UR5, 0x8 ;  /* 0x0000000504047291 */ /* 0x000fe2000f8e403f */
[----:B------:R-:W-:Y:S01]  /*0990*/  ISETP.GT.U32.AND P2, PT, R4, R9, PT ;  /* 0x000000090400720c */ /* 0x000fe20003f44070 */
[----:B------:R-:W-:Y:S01]  /*09a0*/  @!P0 IMAD.IADD R8, R8, 0x1, -R4 ;  /* 0x0000000108088824 */ /* 0x000fe200078e0a04 */
[----:B------:R-:W-:Y:S01]  /*09b0*/  ISETP.GE.AND P0, PT, R16, RZ, PT ;  /* 0x000000ff1000720c */ /* 0x000fe20003f06270 */
[----:B------:R-:W-:Y:S01]  /*09c0*/  IMAD.MOV R11, RZ, RZ, -R11 ;  /* 0x000000ffff0b7224 */ /* 0x000fe200078e0a0b */
[----:B------:R-:W-:Y:S01]  /*09d0*/  LOP3.LUT R16, R6, 0x10, RZ, 0xfc, !PT ;  /* 0x0000001006107812 */ /* 0x000fe200078efcff */
[----:B------:R-:W-:Y:S01]  /*09e0*/  IMAD.MOV.U32 R15, RZ, RZ, R12 ;  /* 0x000000ffff0f7224 */ /* 0x000fe200078e000c */
[C---:B------:R-:W-:Y:S01]  /*09f0*/  ISETP.GT.U32.AND P4, PT, R4.reuse, R8, PT ;  /* 0x000000080400720c */ /* 0x040fe20003f84070 */
[----:B------:R-:W-:Y:S01]  /*0a00*/  IMAD R11, R4, R11, R17 ;  /* 0x0000000b040b7224 */ /* 0x000fe200078e0211 */
[----:B------:R-:W-:Y:S01]  /*0a10*/  IABS R19, R16 ;  /* 0x0000001000137213 */ /* 0x000fe20000000000 */
[----:B------:R-:W-:Y:S01]  /*0a20*/  IMAD.HI.U32 R12, R2, R15, RZ ;  /* 0x0000000f020c7227 */ /* 0x000fe200078e00ff */
[----:B------:R-:W-:-:S02]  /*0a30*/  IABS R33, R32 ;  /* 0x0000002000217213 */ /* 0x000fc40000000000 */
[----:B------:R-:W-:Y:S01]  /*0a40*/  ISETP.GT.U32.AND P5, PT, R4, R11, PT ;  /* 0x0000000b0400720c */ /* 0x000fe20003fa4070 */
[--C-:B------:R-:W-:Y:S01]  /*0a50*/  @!P3 IMAD.IADD R10, R10, 0x1, -R4.reuse ;  /* 0x000000010a0ab824 */ /* 0x100fe200078e0a04 */
[C---:B------:R-:W-:Y:S01]  /*0a60*/  LOP3.LUT R36, R6.reuse, 0x2c, RZ, 0xfc, !PT ;  /* 0x0000002c06247812 */ /* 0x040fe200078efcff */
[--C-:B------:R-:W-:Y:S01]  /*0a70*/  @!P2 IMAD.IADD R9, R9, 0x1, -R4.reuse ;  /* 0x000000010909a824 */ /* 0x100fe200078e0a04 */
[C---:B------:R-:W-:Y:S01]  /*0a80*/  LOP3.LUT R34, R6.reuse, 0x2a, RZ, 0xfc, !PT ;  /* 0x0000002a06227812 */ /* 0x040fe200078efcff */
[----:B------:R-:W-:Y:S01]  /*0a90*/  IMAD.MOV.U32 R17, RZ, RZ, R13 ;  /* 0x000000ffff117224 */ /* 0x000fe200078e000d */
[----:B------:R-:W-:Y:S01]  /*0aa0*/  LOP3.LUT R40, R6, 0x32, RZ, 0xfc, !PT ;  /* 0x0000003206287812 */ /* 0x000fe200078efcff */
[----:B------:R-:W-:Y:S01]  /*0ab0*/  @!P4 IMAD.IADD R8, R8, 0x1, -R4 ;  /* 0x000000010808c824 */ /* 0x000fe200078e0a04 */
[C---:B------:R-:W-:Y:S01]  /*0ac0*/  ISETP.GT.U32.AND P4, PT, R4.reuse, R10, PT ;  /* 0x0000000a0400720c */ /* 0x040fe20003f84070 */
[----:B------:R-:W-:Y:S01]  /*0ad0*/  IMAD.MOV R12, RZ, RZ, -R12 ;  /* 0x000000ffff0c7224 */ /* 0x000fe200078e0a0c */
[----:B------:R-:W-:Y:S01]  /*0ae0*/  ISETP.GT.U32.AND P3, PT, R4, R9, PT ;  /* 0x000000090400720c */ /* 0x000fe20003f64070 */
[----:B------:R-:W-:Y:S01]  /*0af0*/  IMAD.HI.U32 R13, R2, R17, RZ ;  /* 0x00000011020d7227 */ /* 0x000fe200078e00ff */
[----:B------:R-:W-:-:S02]  /*0b00*/  LOP3.LUT R39, R6, 0x30, RZ, 0xfc, !PT ;  /* 0x0000003006277812 */ /* 0x000fc400078efcff */
[----:B------:R-:W-:Y:S01]  /*0b10*/  LOP3.LUT R42, R6, 0x58, RZ, 0xfc, !PT ;  /* 0x00000058062a7812 */ /* 0x000fe200078efcff */
[----:B------:R-:W-:Y:S01]  /*0b20*/  IMAD R12, R4, R12, R15 ;  /* 0x0000000c040c7224 */ /* 0x000fe200078e020f */
[----:B------:R-:W-:Y:S01]  /*0b30*/  IABS R37, R39 ;  /* 0x0000002700257213 */ /* 0x000fe20000000000 */
[----:B------:R-:W-:Y:S01]  /*0b40*/  IMAD.MOV R13, RZ, RZ, -R13 ;  /* 0x000000ffff0d7224 */ /* 0x000fe200078e0a0d */
[----:B------:R-:W-:Y:S01]  /*0b50*/  LOP3.LUT R57, R6, 0x5a, RZ, 0xfc, !PT ;  /* 0x0000005a06397812 */ /* 0x000fe200078efcff */
[----:B------:R-:W-:Y:S01]  /*0b60*/  @!P5 IMAD.IADD R11, R11, 0x1, -R4 ;  /* 0x000000010b0bd824 */ /* 0x000fe200078e0a04 */
[----:B------:R-:W-:Y:S01]  /*0b70*/  ISETP.GT.U32.AND P2, PT, R4, R12, PT ;  /* 0x0000000c0400720c */ /* 0x000fe20003f44070 */
[----:B------:R-:W-:Y:S01]  /*0b80*/  VIADD R15, R20, 0xe ;  /* 0x0000000e140f7836 */ /* 0x000fe20000000000 */
[----:B------:R-:W-:Y:S01]  /*0b90*/  IABS R65, R57 ;  /* 0x0000003900417213 */ /* 0x000fe20000000000 */
[C---:B------:R-:W-:Y:S01]  /*0ba0*/  IMAD R13, R4.reuse, R13, R17 ;  /* 0x0000000d040d7224 */ /* 0x040fe200078e0211 */
[----:B------:R-:W-:Y:S01]  /*0bb0*/  ISETP.GT.U32.AND P5, PT, R4, R11, PT ;  /* 0x0000000b0400720c */ /* 0x000fe20003fa4070 */
[----:B------:R-:W-:Y:S01]  /*0bc0*/  @!P6 IMAD.MOV R8, RZ, RZ, -R8 ;  /* 0x000000ffff08e224 */ /* 0x000fe200078e0a08 */
[----:B------:R-:W-:Y:S01]  /*0bd0*/  IABS R17, R15 ;  /* 0x0000000f00117213 */ /* 0x000fe20000000000 */
[--C-:B------:R-:W-:Y:S01]  /*0be0*/  @!P4 IMAD.IADD R10, R10, 0x1, -R4.reuse ;  /* 0x000000010a0ac824 */ /* 0x100fe200078e0a04 */
[----:B------:R-:W-:Y:S01]  /*0bf0*/  ISETP.GE.AND P6, PT, R21, RZ, PT ;  /* 0x000000ff1500720c */ /* 0x000fe20003fc6270 */
[----:B------:R-:W-:Y:S01]  /*0c00*/  @!P3 IMAD.IADD R9, R9, 0x1, -R4 ;  /* 0x000000010909b824 */ /* 0x000fe200078e0a04 */
[----:B------:R-:W-:Y:S01]  /*0c10*/  ISETP.GE.AND P4, PT, R14, RZ, PT ;  /* 0x000000ff0e00720c */ /* 0x000fe20003f86270 */
[----:B------:R-:W-:Y:S01]  /*0c20*/  IMAD.HI.U32 R14, R2, R17, RZ ;  /* 0x00000011020e7227 */ /* 0x000fe200078e00ff */
[----:B------:R-:W-:-:S02]  /*0c30*/  ISETP.GT.U32.AND P3, PT, R4, R13, PT ;  /* 0x0000000d0400720c */ /* 0x000fc40003f64070 */
[C---:B------:R-:W-:Y:S01]  /*0c40*/  LOP3.LUT R58, R6.reuse, 0x5c, RZ, 0xfc, !PT ;  /* 0x0000005c063a7812 */ /* 0x040fe200078efcff */
[----:B------:R-:W-:Y:S01]  /*0c50*/  IMAD.MOV R14, RZ, RZ, -R14 ;  /* 0x000000ffff0e7224 */ /* 0x000fe200078e0a0e */
[----:B------:R-:W-:Y:S01]  /*0c60*/  LOP3.LUT R68, R6, 0x66, RZ, 0xfc, !PT ;  /* 0x0000006606447812 */ /* 0x000fe200078efcff */
[--C-:B------:R-:W-:Y:S01]  /*0c70*/  @!P5 IMAD.IADD R11, R11, 0x1, -R4.reuse ;  /* 0x000000010b0bd824 */ /* 0x100fe200078e0a04 */
[----:B------:R-:W-:Y:S01]  /*0c80*/  ISETP.GE.AND P5, PT, R22, RZ, PT ;  /* 0x000000ff1600720c */ /* 0x000fe20003fa6270 */
[----:B------:R-:W-:Y:S01]  /*0c90*/  IMAD R14, R4, R14, R17 ;  /* 0x0000000e040e7224 */ /* 0x000fe200078e0211 */
[----:B------:R-:W-:Y:S01]  /*0ca0*/  LOP3.LUT R22, R6, 0x16, RZ, 0xfc, !PT ;  /* 0x0000001606167812 */ /* 0x000fe200078efcff */
[--C-:B------:R-:W-:Y:S01]  /*0cb0*/  @!P2 IMAD.IADD R12, R12, 0x1, -R4.reuse ;  /* 0x000000010c0ca824 */ /* 0x100fe200078e0a04 */
[----:B------:R-:W-:Y:S01]  /*0cc0*/  ISETP.GE.AND P2, PT, R15, RZ, PT ;  /* 0x000000ff0f00720c */ /* 0x000fe20003f46270 */
[----:B------:R-:W-:Y:S01]  /*0cd0*/  @!P6 IMAD.MOV R11, RZ, RZ, -R11 ;  /* 0x000000ffff0be224 */ /* 0x000fe200078e0a0b */
[C---:B------:R-:W-:Y:S01]  /*0ce0*/  ISETP.GT.U32.AND P6, PT, R4.reuse, R14, PT ;  /* 0x0000000e0400720c */ /* 0x040fe20003fc4070 */
[----:B------:R-:W-:Y:S01]  /*0cf0*/  @!P3 IMAD.IADD R13, R13, 0x1, -R4 ;  /* 0x000000010d0db824 */ /* 0x000fe200078e0a04 */
[----:B------:R-:W-:Y:S01]  /*0d00*/  IABS R23, R22 ;  /* 0x0000001600177213 */ /* 0x000fe20000000000 */
[----:B------:R-:W-:Y:S01]  /*0d10*/  @!P0 IMAD.MOV R9, RZ, RZ, -R9 ;  /* 0x000000ffff098224 */ /* 0x000fe200078e0a09 */
[----:B------:R-:W-:Y:S01]  /*0d20*/  ISETP.GT.U32.AND P0, PT, R4, R12, PT ;  /* 0x0000000c0400720c */ /* 0x000fe20003f04070 */
[----:B------:R-:W-:Y:S01]  /*0d30*/  IMAD.HI.U32 R15, R2, R19, RZ ;  /* 0x00000013020f7227 */ /* 0x000fe200078e00ff */
[----:B------:R-:W-:-:S02]  /*0d40*/  ISETP.GT.U32.AND P3, PT, R4, R13, PT ;  /* 0x0000000d0400720c */ /* 0x000fc40003f64070 */
[----:B------:R-:W-:Y:S01]  /*0d50*/  LOP3.LUT R17, R6, 0x14, RZ, 0xfc, !PT ;  /* 0x0000001406117812 */ /* 0x000fe200078efcff */
[----:B------:R-:W-:Y:S01]  /*0d60*/  @!P1 IMAD.MOV R10, RZ, RZ, -R10 ;  /* 0x000000ffff0a9224 */ /* 0x000fe200078e0a0a */
[----:B------:R-:W-:Y:S01]  /*0d70*/  ISETP.GE.AND P1, PT, R16, RZ, PT ;  /* 0x000000ff1000720c */ /* 0x000fe20003f26270 */
[----:B------:R-:W-:Y:S01]  /*0d80*/  IMAD.MOV R15, RZ, RZ, -R15 ;  /* 0x000000ffff0f7224 */ /* 0x000fe200078e0a0f */
[----:B------:R-:W-:Y:S01]  /*0d90*/  LOP3.LUT R16, R6, 0x12, RZ, 0xfc, !PT ;  /* 0x0000001206107812 */ /* 0x000fe200078efcff */
[--C-:B------:R-:W-:Y:S01]  /*0da0*/  @!P6 IMAD.IADD R14, R14, 0x1, -R4.reuse ;  /* 0x000000010e0ee824 */ /* 0x100fe200078e0a04 */
[----:B------:R-:W-:Y:S01]  /*0db0*/  IABS R21, R17 ;  /* 0x0000001100157213 */ /* 0x000fe20000000000 */
[----:B------:R-:W-:Y:S01]  /*0dc0*/  IMAD R15, R4, R15, R19 ;  /* 0x0000000f040f7224 */ /* 0x000fe200078e0213 */
[----:B------:R-:W-:Y:S01]  /*0dd0*/  IABS R19, R16 ;  /* 0x0000001000137213 */ /* 0x000fe20000000000 */
[--C-:B------:R-:W-:Y:S01]  /*0de0*/  @!P0 IMAD.IADD R12, R12, 0x1, -R4.reuse ;  /* 0x000000010c0c8824 */ /* 0x100fe200078e0a04 */
[----:B------:R-:W-:Y:S01]  /*0df0*/  ISETP.GE.AND P0, PT, R16, RZ, PT ;  /* 0x000000ff1000720c */ /* 0x000fe20003f06270 */
[----:B------:R-:W-:Y:S01]  /*0e00*/  @!P3 IMAD.IADD R13, R13, 0x1, -R4 ;  /* 0x000000010d0db824 */ /* 0x000fe200078e0a04 */
[----:B------:R-:W-:Y:S01]  /*0e10*/  ISETP.GT.U32.AND P6, PT, R4, R14, PT ;  /* 0x0000000e0400720c */ /* 0x000fe20003fc4070 */
[----:B------:R-:W-:Y:S01]  /*0e20*/  IMAD.HI.U32 R16, R2, R19, RZ ;  /* 0x0000001302107227 */ /* 0x000fe200078e00ff */
[----:B------:R-:W-:-:S02]  /*0e30*/  ISETP.GT.U32.AND P3, PT, R4, R15, PT ;  /* 0x0000000f0400720c */ /* 0x000fc40003f64070 */
[----:B------:R-:W-:Y:S01]  /*0e40*/  IABS R67, R58 ;  /* 0x0000003a00437213 */ /* 0x000fe20000000000 */
[----:B------:R-:W-:Y:S01]  /*0e50*/  IMAD.MOV R16, RZ, RZ, -R16 ;  /* 0x000000ffff107224 */ /* 0x000fe200078e0a10 */
[----:B------:R-:W-:Y:S01]  /*0e60*/  IABS R77, R68 ;  /* 0x00000044004d7213 */ /* 0x000fe20000000000 */
[----:B------:R-:W-:Y:S01]  /*0e70*/  IMAD.HI.U32 R18, R2, R23, RZ ;  /* 0x0000001702127227 */ /* 0x000fe200078e00ff */
[C---:B------:R-:W-:Y:S02]  /*0e80*/  LOP3.LUT R64, R6.reuse, 0x62, RZ, 0xfc, !PT ;  /* 0x0000006206407812 */ /* 0x040fe400078efcff */
[----:B------:R-:W-:Y:S01]  /*0e90*/  LOP3.LUT R62, R6, 0x60, RZ, 0xfc, !PT ;  /* 0x00000060063e7812 */ /* 0x000fe200078efcff */
[----:B------:R-:W-:Y:S01]  /*0ea0*/  IMAD R16, R4, R16, R19 ;  /* 0x0000001004107224 */ /* 0x000fe200078e0213 */
[----:B------:R-:W-:Y:S01]  /*0eb0*/  IABS R73, R64 ;  /* 0x0000004000497213 */ /* 0x000fe20000000000 */
[--C-:B------:R-:W-:Y:S01]  /*0ec0*/  @!P6 IMAD.IADD R14, R14, 0x1, -R4.reuse ;  /* 0x000000010e0ee824 */ /* 0x100fe200078e0a04 */
[----:B------:R-:W-:Y:S01]  /*0ed0*/  LOP3.LUT R66, R6, 0x64, RZ, 0xfc, !PT ;  /* 0x0000006406427812 */ /* 0x000fe200078efcff */
[----:B------:R-:W-:Y:S01]  /*0ee0*/  @!P3 IMAD.IADD R15, R15, 0x1, -R4 ;  /* 0x000000010f0fb824 */ /* 0x000fe200078e0a04 */
[C---:B------:R-:W-:Y:S01]  /*0ef0*/  ISETP.GT.U32.AND P6, PT, R4.reuse, R16, PT ;  /* 0x000000100400720c */ /* 0x040fe20003fc4070 */
[----:B------:R-:W-:Y:S01]  /*0f00*/  @!P4 IMAD.MOV R12, RZ, RZ, -R12 ;  /* 0x000000ffff0cc224 */ /* 0x000fe200078e0a0c */
[----:B------:R-:W-:Y:S01]  /*0f10*/  ISETP.GE.AND P4, PT, R17, RZ, PT ;  /* 0x000000ff1100720c */ /* 0x000fe20003f86270 */
[----:B------:R-:W-:Y:S01]  /*0f20*/  IMAD.MOV R18, RZ, RZ, -R18 ;  /* 0x000000ffff127224 */ /* 0x000fe200078e0a12 */
[----:B------:R-:W-:Y:S01]  /*0f30*/  ISETP.GT.U32.AND P3, PT, R4, R15, PT ;  /* 0x0000000f0400720c */ /* 0x000fe20003f64070 */
[----:B------:R-:W-:Y:S01]  /*0f40*/  IMAD.HI.U32 R17, R2, R21, RZ ;  /* 0x0000001502117227 */ /* 0x000fe200078e00ff */
[----:B------:R-:W-:-:S02]  /*0f50*/  IABS R71, R62 ;  /* 0x0000003e00477213 */ /* 0x000fc40000000000 */
[----:B------:R-:W-:Y:S01]  /*0f60*/  IABS R75, R66 ;  /* 0x00000042004b7213 */ /* 0x000fe20000000000 */
[----:B------:R-:W-:Y:S01]  /*0f70*/  IMAD R18, R4, R18, R23 ;  /* 0x0000001204127224 */ /* 0x000fe200078e0217 */
[----:B------:R-:W-:Y:S01]  /*0f80*/  IABS R79, R6 ;  /* 0x00000006004f7213 */ /* 0x000fe20000000000 */
[----:B------:R-:W-:Y:S01]  /*0f90*/  IMAD.MOV R17, RZ, RZ, -R17 ;  /* 0x000000ffff117224 */ /* 0x000fe200078e0a11 */
[----:B------:R-:W-:Y:S01]  /*0fa0*/  LOP3.LUT R70, R6, 0x78, RZ, 0xfc, !PT ;  /* 0x0000007806467812 */ /* 0x000fe200078efcff */
[--C-:B------:R-:W-:Y:S01]  /*0fb0*/  @!P6 IMAD.IADD R16, R16, 0x1, -R4.reuse ;  /* 0x000000011010e824 */ /* 0x100fe200078e0a04 */
[C---:B------:R-:W-:Y:S01]  /*0fc0*/  ISETP.GT.U32.AND P6, PT, R4.reuse, R18, PT ;  /* 0x000000120400720c */ /* 0x040fe20003fc4070 */
[----:B------:R-:W-:Y:S01]  /*0fd0*/  IMAD R17, R4, R17, R21 ;  /* 0x0000001104117224 */ /* 0x000fe200078e0215 */
[----:B------:R-:W-:Y:S01]  /*0fe0*/  IABS R95, R70 ;  /* 0x00000046005f7213 */ /* 0x000fe20000000000 */
[----:B------:R-:W-:Y:S01]  /*0ff0*/  @!P5 IMAD.MOV R13, RZ, RZ, -R13 ;  /* 0x000000ffff0dd224 */ /* 0x000fe200078e0a0d */
[----:B------:R-:W-:Y:S01]  /*1000*/  ISETP.GE.AND P5, PT, R22, RZ, PT ;  /* 0x000000ff1600720c */ /* 0x000fe20003fa6270 */
[----:B------:R-:W-:Y:S01]  /*1010*/  @!P3 IMAD.IADD R15, R15, 0x1, -R4 ;  /* 0x000000010f0fb824 */ /* 0x000fe200078e0a04 */
[----:B------:R-:W-:Y:S01]  /*1020*/  LOP3.LUT R22, R6, 0x18, RZ, 0xfc, !PT ;  /* 0x0000001806167812 */ /* 0x000fe200078efcff */
[----:B------:R-:W-:Y:S01]  /*1030*/  VIADD R28, R20, 0x1e ;  /* 0x0000001e141c7836 */ /* 0x000fe20000000000 */
[----:B------:R-:W-:Y:S01]  /*1040*/  ISETP.GT.U32.AND P3, PT, R4, R17, PT ;  /* 0x000000110400720c */ /* 0x000fe20003f64070 */
[----:B------:R-:W-:Y:S01]  /*1050*/  @!P2 IMAD.MOV R14, RZ, RZ, -R14 ;  /* 0x000000ffff0ea224 */ /* 0x000fe200078e0a0e */
[----:B------:R-:W-:Y:S01]  /*1060*/  IABS R21, R22 ;  /* 0x0000001600157213 */ /* 0x000fe20000000000 */
[----:B------:R-:W-:Y:S01]  /*1070*/  @!P1 IMAD.MOV R15, RZ, RZ, -R15 ;  /* 0x000000ffff0f9224 */ /* 0x000fe200078e0a0f */
[----:B------:R-:W-:Y:S01]  /*1080*/  IABS R29, R28 ;  /* 0x0000001c001d7213 */ /* 0x000fe20000000000 */
[----:B------:R-:W-:Y:S01]  /*1090*/  @!P6 IMAD.IADD R18, R18, 0x1, -R4 ;  /* 0x000000011212e824 */ /* 0x000fe200078e0a04 */
[----:B------:R-:W-:Y:S01]  /*10a0*/  ISETP.GT.U32.AND P2, PT, R4, R16, PT ;  /* 0x000000100400720c */ /* 0x000fe20003f44070 */
[----:B------:R-:W-:Y:S01]  /*10b0*/  IMAD.HI.U32 R19, R2, R21, RZ ;  /* 0x0000001502137227 */ /* 0x000fe200078e00ff */
[----:B------:R-:W-:-:S02]  /*10c0*/  ISETP.GE.AND P1, PT, R22, RZ, PT ;  /* 0x000000ff1600720c */ /* 0x000fc40003f26270 */
[----:B------:R-:W-:Y:S01]  /*10d0*/  ISETP.GT.U32.AND P6, PT, R4, R18, PT ;  /* 0x000000120400720c */ /* 0x000fe20003fc4070 */
[----:B------:R-:W-:Y:S01]  /*10e0*/  IMAD.MOV R19, RZ, RZ, -R19 ;  /* 0x000000ffff137224 */ /* 0x000fe200078e0a13 */
[C---:B------:R-:W-:Y:S01]  /*10f0*/  LOP3.LUT R72, R6.reuse, 0x7a, RZ, 0xfc, !PT ;  /* 0x0000007a06487812 */ /* 0x040fe200078efcff */
[----:B------:R-:W-:Y:S01]  /*1100*/  @!P3 IMAD.IADD R17, R17, 0x1, -R4 ;  /* 0x000000011111b824 */ /* 0x000fe200078e0a04 */
[----:B------:R-:W-:Y:S01]  /*1110*/  LOP3.LUT R74, R6, 0x7c, RZ, 0xfc, !PT ;  /* 0x0000007c064a7812 */ /* 0x000fe200078efcff */
[----:B------:R-:W-:Y:S01]  /*1120*/  IMAD.HI.U32 R22, R2, R27, RZ ;  /* 0x0000001b02167227 */ /* 0x000fe200078e00ff */
[----:B------:R-:W-:Y:S02]  /*1130*/  IABS R97, R72 ;  /* 0x0000004800617213 */ /* 0x000fe40000000000 */
[C---:B------:R-:W-:Y:S01]  /*1140*/  ISETP.GT.U32.AND P3, PT, R4.reuse, R17, PT ;  /* 0x000000110400720c */ /* 0x040fe20003f64070 */
[----:B------:R-:W-:Y:S01]  /*1150*/  IMAD R19, R4, R19, R21 ;  /* 0x0000001304137224 */ /* 0x000fe200078e0215 */
[----:B------:R-:W-:Y:S01]  /*1160*/  IABS R99, R74 ;  /* 0x0000004a00637213 */ /* 0x000fe20000000000 */
[----:B------:R-:W-:-:S04]  /*1170*/  IMAD.HI.U32 R21, R2, R25, RZ ;  /* 0x0000001902157227 */ /* 0x000fc800078e00ff */
[----:B------:R-:W-:-:S04]  /*1180*/  IMAD.HI.U32 R23, R2, R29, RZ ;  /* 0x0000001d02177227 */ /* 0x000fc800078e00ff */
[----:B------:R-:W-:Y:S02]  /*1190*/  IMAD.MOV R22, RZ, RZ, -R22 ;  /* 0x000000ffff167224 */ /* 0x000fe400078e0a16 */
[----:B------:R-:W-:Y:S02]  /*11a0*/  IMAD.MOV R21, RZ, RZ, -R21 ;  /* 0x000000ffff157224 */ /* 0x000fe400078e0a15 */
[----:B------:R-:W-:Y:S02]  /*11b0*/  IMAD.MOV R23, RZ, RZ, -R23 ;  /* 0x000000ffff177224 */ /* 0x000fe400078e0a17 */
[----:B------:R-:W-:Y:S02]  /*11c0*/  IMAD R22, R4, R22, R27 ;  /* 0x0000001604167224 */ /* 0x000fe400078e021b */
[----:B------:R-:W-:Y:S01]  /*11d0*/  @!P2 IMAD.IADD R16, R16, 0x1, -R4 ;  /* 0x000000011010a824 */ /* 0x000fe200078e0a04 */
[C---:B------:R-:W-:Y:S01]  /*11e0*/  ISETP.GT.U32.AND P2, PT, R4.reuse, R19, PT ;  /* 0x000000130400720c */ /* 0x040fe20003f44070 */
[C---:B------:R-:W-:Y:S01]  /*11f0*/  IMAD R21, R4.reuse, R21, R25 ;  /* 0x0000001504157224 */ /* 0x040fe200078e0219 */
[----:B------:R-:W-:Y:S01]  /*1200*/  IABS R25, R30 ;  /* 0x0000001e00197213 */ /* 0x000fe20000000000 */
[----:B------:R-:W-:-:S02]  /*1210*/  IMAD R23, R4, R23, R29 ;  /* 0x0000001704177224 */ /* 0x000fc400078e021d */
[----:B------:R-:W-:Y:S01]  /*1220*/  @!P6 IMAD.IADD R18, R18, 0x1, -R4 ;  /* 0x000000011212e824 */ /* 0x000fe200078e0a04 */
[C---:B------:R-:W-:Y:S01]  /*1230*/  ISETP.GT.U32.AND P6, PT, R4.reuse, R22, PT ;  /* 0x000000160400720c */ /* 0x040fe20003fc4070 */
[----:B------:R-:W-:Y:S01]  /*1240*/  @!P0 IMAD.MOV R16, RZ, RZ, -R16 ;  /* 0x000000ffff108224 */ /* 0x000fe200078e0a10 */
[C---:B------:R-:W-:Y:S01]  /*1250*/  ISETP.GT.U32.AND P0, PT, R4.reuse, R21, PT ;  /* 0x000000150400720c */ /* 0x040fe20003f04070 */
[----:B------:R-:W-:Y:S01]  /*1260*/  @!P5 IMAD.MOV R18, RZ, RZ, -R18 ;  /* 0x000000ffff12d224 */ /* 0x000fe200078e0a12 */
[----:B------:R-:W-:Y:S01]  /*1270*/  ISETP.GT.U32.AND P5, PT, R4, R23, PT ;  /* 0x000000170400720c */ /* 0x000fe20003fa4070 */
[----:B------:R-:W-:Y:S01]  /*1280*/  @!P3 IMAD.IADD R17, R17, 0x1, -R4 ;  /* 0x000000011111b824 */ /* 0x000fe200078e0a04 */
[----:B------:R-:W-:Y:S01]  /*1290*/  ISETP.GE.AND P3, PT, R24, RZ, PT ;  /* 0x000000ff1800720c */ /* 0x000fe20003f66270 */
[----:B------:R-:W-:-:S04]  /*12a0*/  IMAD.HI.U32 R24, R2, R25, RZ ;  /* 0x0000001902187227 */ /* 0x000fc800078e00ff */
[----:B------:R-:W-:Y:S01]  /*12b0*/  @!P4 IMAD.MOV R17, RZ, RZ, -R17 ;  /* 0x000000ffff11c224 */ /* 0x000fe200078e0a11 */
[----:B------:R-:W-:Y:S01]  /*12c0*/  ISETP.GE.AND P4, PT, R26, RZ, PT ;  /* 0x000000ff1a00720c */ /* 0x000fe20003f86270 */
[----:B------:R-:W-:Y:S01]  /*12d0*/  @!P6 IMAD.IADD R22, R22, 0x1, -R4 ;  /* 0x000000011616e824 */ /* 0x000fe200078e0a04 */
[----:B------:R-:W-:Y:S01]  /*12e0*/  LOP3.LUT R26, R6, 0x22, RZ, 0xfc, !PT ;  /* 0x00000022061a7812 */ /* 0x000fe200078efcff */
[----:B------:R-:W-:Y:S02]  /*12f0*/  IMAD.MOV R24, RZ, RZ, -R24 ;  /* 0x000000ffff187224 */ /* 0x000fe400078e0a18 */
[--C-:B------:R-:W-:Y:S01]  /*1300*/  @!P2 IMAD.IADD R19, R19, 0x1, -R4.reuse ;  /* 0x000000011313a824 */ /* 0x100fe200078e0a04 */
[----:B------:R-:W-:Y:S01]  /*1310*/  IABS R27, R26 ;  /* 0x0000001a001b7213 */ /* 0x000fe20000000000 */
[--C-:B------:R-:W-:Y:S01]  /*1320*/  @!P0 IMAD.IADD R21, R21, 0x1, -R4.reuse ;  /* 0x0000000115158824 */ /* 0x100fe200078e0a04 */
[----:B------:R-:W-:Y:S01]  /*1330*/  ISETP.GE.AND P0, PT, R30, RZ, PT ;  /* 0x000000ff1e00720c */ /* 0x000fe20003f06270 */
[----:B------:R-:W-:Y:S01]  /*1340*/  @!P5 IMAD.IADD R23, R23, 0x1, -R4 ;  /* 0x000000011717d824 */ /* 0x000fe200078e0a04 */
[C---:B------:R-:W-:Y:S01]  /*1350*/  ISETP.GT.U32.AND P5, PT, R4.reuse, R22, PT ;  /* 0x000000160400720c */ /* 0x040fe20003fa4070 */
[C---:B------:R-:W-:Y:S01]  /*1360*/  IMAD R24, R4.reuse, R24, R25 ;  /* 0x0000001804187224 */ /* 0x040fe200078e0219 */
[----:B------:R-:W-:Y:S01]  /*1370*/  ISETP.GT.U32.AND P2, PT, R4, R19, PT ;  /* 0x000000130400720c */ /* 0x000fe20003f44070 */
[----:B------:R-:W-:Y:S01]  /*1380*/  IMAD.HI.U32 R25, R2, R27, RZ ;  /* 0x0000001b02197227 */ /* 0x000fe200078e00ff */
[----:B------:R-:W-:-:S02]  /*1390*/  ISETP.GT.U32.AND P6, PT, R4, R21, PT ;  /* 0x000000150400720c */ /* 0x000fc40003fc4070 */
[----:B------:R-:W-:Y:S01]  /*13a0*/  LOP3.LUT R30, R6, 0x26, RZ, 0xfc, !PT ;  /* 0x00000026061e7812 */ /* 0x000fe200078efcff */
[----:B------:R-:W-:Y:S02]  /*13b0*/  IMAD.MOV R25, RZ, RZ, -R25 ;  /* 0x000000ffff197224 */ /* 0x000fe400078e0a19 */
[----:B------:R-:W-:Y:S01]  /*13c0*/  VIADD R38, R20, 0x2e ;  /* 0x0000002e14267836 */ /* 0x000fe20000000000 */
[----:B------:R-:W-:Y:S01]  /*13d0*/  IABS R31, R30 ;  /* 0x0000001e001f7213 */ /* 0x000fe20000000000 */
[----:B------:R-:W-:Y:S02]  /*13e0*/  IMAD R25, R4, R25, R27 ;  /* 0x0000001904197224 */ /* 0x000fe400078e021b */
[--C-:B------:R-:W-:Y:S01]  /*13f0*/  @!P5 IMAD.IADD R22, R22, 0x1, -R4.reuse ;  /* 0x000000011616d824 */ /* 0x100fe200078e0a04 */
[----:B------:R-:W-:Y:S01]  /*1400*/  IABS R35, R38 ;  /* 0x0000002600237213 */ /* 0x000fe20000000000 */
[--C-:B------:R-:W-:Y:S01]  /*1410*/  @!P2 IMAD.IADD R19, R19, 0x1, -R4.reuse ;  /* 0x000000011313a824 */ /* 0x100fe200078e0a04 */
[C---:B------:R-:W-:Y:S01]  /*1420*/  ISETP.GT.U32.AND P5, PT, R4.reuse, R25, PT ;  /* 0x000000190400720c */ /* 0x040fe20003fa4070 */
[----:B------:R-:W-:Y:S01]  /*1430*/  @!P6 IMAD.IADD R21, R21, 0x1, -R4 ;  /* 0x000000011515e824 */ /* 0x000fe200078e0a04 */
[C---:B------:R-:W-:Y:S01]  /*1440*/  ISETP.GT.U32.AND P6, PT, R4.reuse, R24, PT ;  /* 0x000000180400720c */ /* 0x040fe20003fc4070 */
[----:B------:R-:W-:Y:S01]  /*1450*/  @!P1 IMAD.MOV R19, RZ, RZ, -R19 ;  /* 0x000000ffff139224 */ /* 0x000fe200078e0a13 */
[----:B------:R-:W-:Y:S01]  /*1460*/  ISETP.GT.U32.AND P1, PT, R4, R23, PT ;  /* 0x000000170400720c */ /* 0x000fe20003f24070 */
[----:B------:R-:W-:Y:S01]  /*1470*/  IMAD.HI.U32 R27, R2, R31, RZ ;  /* 0x0000001f021b7227 */ /* 0x000fe200078e00ff */
[----:B------:R-:W-:-:S02]  /*1480*/  ISETP.GE.AND P2, PT, R28, RZ, PT ;  /* 0x000000ff1c00720c */ /* 0x000fc40003f46270 */
[----:B------:R-:W-:Y:S01]  /*1490*/  LOP3.LUT R28, R6, 0x24, RZ, 0xfc, !PT ;  /* 0x00000024061c7812 */ /* 0x000fe200078efcff */
[----:B------:R-:W-:Y:S02]  /*14a0*/  IMAD.MOV R27, RZ, RZ, -R27 ;  /* 0x000000ffff1b7224 */ /* 0x000fe400078e0a1b */
[----:B------:R-:W-:Y:S01]  /*14b0*/  @!P3 IMAD.MOV R21, RZ, RZ, -R21 ;  /* 0x000000ffff15b224 */ /* 0x000fe200078e0a15 */
[----:B------:R-:W-:Y:S01]  /*14c0*/  IABS R29, R28 ;  /* 0x0000001c001d7213 */ /* 0x000fe20000000000 */
[--C-:B------:R-:W-:Y:S02]  /*14d0*/  @!P5 IMAD.IADD R25, R25, 0x1, -R4.reuse ;  /* 0x000000011919d824 */ /* 0x100fe400078e0a04 */
[----:B------:R-:W-:Y:S01]  /*14e0*/  @!P6 IMAD.IADD R24, R24, 0x1, -R4 ;  /* 0x000000011818e824 */ /* 0x000fe200078e0a04 */
[----:B------:R-:W-:Y:S01]  /*14f0*/  ISETP.GE.AND P6, PT, R28, RZ, PT ;  /* 0x000000ff1c00720c */ /* 0x000fe20003fc6270 */
[----:B------:R-:W-:Y:S01]  /*1500*/  IMAD.HI.U32 R28, R2, R33, RZ ;  /* 0x00000021021c7227 */ /* 0x000fe200078e00ff */
[----:B------:R-:W-:-:S02]  /*1510*/  ISETP.GT.U32.AND P5, PT, R4, R25, PT ;  /* 0x000000190400720c */ /* 0x000fc40003fa4070 */
[----:B------:R-:W-:Y:S01]  /*1520*/  ISETP.GT.U32.AND P3, PT, R4, R24, PT ;  /* 0x000000180400720c */ /* 0x000fe20003f64070 */
[----:B------:R-:W-:Y:S01]  /*1530*/  @!P1 IMAD.IADD R23, R23, 0x1, -R4 ;  /* 0x0000000117179824 */ /* 0x000fe200078e0a04 */
[----:B------:R-:W-:Y:S01]  /*1540*/  ISETP.GE.AND P1, PT, R26, RZ, PT ;  /* 0x000000ff1a00720c */ /* 0x000fe20003f26270 */
[----:B------:R-:W-:-:S04]  /*1550*/  IMAD.HI.U32 R26, R2, R29, RZ ;  /* 0x0000001d021a7227 */ /* 0x000fc800078e00ff */
[----:B------:R-:W-:Y:S02]  /*1560*/  IMAD.MOV R28, RZ, RZ, -R28 ;  /* 0x000000ffff1c7224 */ /* 0x000fe400078e0a1c */
[C---:B------:R-:W-:Y:S01]  /*1570*/  IMAD R27, R4.reuse, R27, R31 ;  /* 0x0000001b041b7224 */ /* 0x040fe200078e021f */
[----:B------:R-:W-:Y:S01]  /*1580*/  IABS R31, R34 ;  /* 0x00000022001f7213 */ /* 0x000fe20000000000 */
[----:B------:R-:W-:Y:S02]  /*1590*/  IMAD.MOV R26, RZ, RZ, -R26 ;  /* 0x000000ffff1a7224 */ /* 0x000fe400078e0a1a */
[C---:B------:R-:W-:Y:S01]  /*15a0*/  IMAD R28, R4.reuse, R28, R33 ;  /* 0x0000001c041c7224 */ /* 0x040fe200078e0221 */
[----:B------:R-:W-:Y:S01]  /*15b0*/  IABS R33, R36 ;  /* 0x0000002400217213 */ /* 0x000fe20000000000 */
[----:B------:R-:W-:Y:S01]  /*15c0*/  @!P2 IMAD.MOV R23, RZ, RZ, -R23 ;  /* 0x000000ffff17a224 */ /* 0x000fe200078e0a17 */
[C---:B------:R-:W-:Y:S01]  /*15d0*/  ISETP.GT.U32.AND P2, PT, R4.reuse, R27, PT ;  /* 0x0000001b0400720c */ /* 0x040fe20003f44070 */
[----:B------:R-:W-:-:S02]  /*15e0*/  IMAD R26, R4, R26, R29 ;  /* 0x0000001a041a7224 */ /* 0x000fc400078e021d */
[----:B------:R-:W-:Y:S01]  /*15f0*/  @!P5 IMAD.IADD R25, R25, 0x1, -R4 ;  /* 0x000000011919d824 */ /* 0x000fe200078e0a04 */
[C---:B------:R-:W-:Y:S01]  /*1600*/  ISETP.GT.U32.AND P5, PT, R4.reuse, R28, PT ;  /* 0x0000001c0400720c */ /* 0x040fe20003fa4070 */
[----:B------:R-:W-:Y:S01]  /*1610*/  @!P4 IMAD.MOV R22, RZ, RZ, -R22 ;  /* 0x000000ffff16c224 */ /* 0x000fe200078e0a16 */
[----:B------:R-:W-:Y:S01]  /*1620*/  ISETP.GT.U32.AND P4, PT, R4, R26, PT ;  /* 0x0000001a0400720c */ /* 0x000fe20003f84070 */
[----:B------:R-:W-:Y:S01]  /*1630*/  @!P3 IMAD.IADD R24, R24, 0x1, -R4 ;  /* 0x000000011818b824 */ /* 0x000fe200078e0a04 */
[----:B------:R-:W-:Y:S01]  /*1640*/  ISETP.GE.AND P3, PT, R30, RZ, PT ;  /* 0x000000ff1e00720c */ /* 0x000fe20003f66270 */
[----:B------:R-:W-:-:S04]  /*1650*/  IMAD.HI.U32 R30, R2, R33, RZ ;  /* 0x00000021021e7227 */ /* 0x000fc800078e00ff */
[----:B------:R-:W-:Y:S02]  /*1660*/  @!P2 IMAD.IADD R27, R27, 0x1, -R4 ;  /* 0x000000011b1ba824 */ /* 0x000fe400078e0a04 */
[----:B------:R-:W-:Y:S02]  /*1670*/  IMAD.MOV R30, RZ, RZ, -R30 ;  /* 0x000000ffff1e7224 */ /* 0x000fe400078e0a1e */
[--C-:B------:R-:W-:Y:S01]  /*1680*/  @!P5 IMAD.IADD R28, R28, 0x1, -R4.reuse ;  /* 0x000000011c1cd824 */ /* 0x100fe200078e0a04 */
[----:B------:R-:W-:Y:S01]  /*1690*/  ISETP.GT.U32.AND P5, PT, R4, R27, PT ;  /* 0x0000001b0400720c */ /* 0x000fe20003fa4070 */
[----:B------:R-:W-:Y:S01]  /*16a0*/  @!P4 IMAD.IADD R26, R26, 0x1, -R4 ;  /* 0x000000011a1ac824 */ /* 0x000fe200078e0a04 */
[----:B------:R-:W-:Y:S01]  /*16b0*/  ISETP.GE.AND P4, PT, R32, RZ, PT ;  /* 0x000000ff2000720c */ /* 0x000fe20003f86270 */
[----:B------:R-:W-:-:S03]  /*16c0*/  IMAD.HI.U32 R29, R2, R31, RZ ;  /* 0x0000001f021d7227 */ /* 0x000fc600078e00ff */
[C---:B------:R-:W-:Y:S01]  /*16d0*/  ISETP.GT.U32.AND P2, PT, R4.reuse, R26, PT ;  /* 0x0000001a0400720c */ /* 0x040fe20003f44070 */
[C---:B------:R-:W-:Y:S01]  /*16e0*/  IMAD R30, R4.reuse, R30, R33 ;  /* 0x0000001e041e7224 */ /* 0x040fe200078e0221 */
[----:B------:R-:W-:Y:S01]  /*16f0*/  IABS R33, R40 ;  /* 0x0000002800217213 */ /* 0x000fe20000000000 */
[----:B------:R-:W-:Y:S02]  /*1700*/  IMAD.MOV R29, RZ, RZ, -R29 ;  /* 0x000000ffff1d7224 */ /* 0x000fe400078e0a1d */
[----:B------:R-:W-:Y:S01]  /*1710*/  @!P0 IMAD.MOV R24, RZ, RZ, -R24 ;  /* 0x000000ffff188224 */ /* 0x000fe200078e0a18 */
[C---:B------:R-:W-:Y:S01]  /*1720*/  ISETP.GT.U32.AND P0, PT, R4.reuse, R28, PT ;  /* 0x0000001c0400720c */ /* 0x040fe20003f04070 */
[----:B------:R-:W-:Y:S01]  /*1730*/  @!P5 IMAD.IADD R27, R27, 0x1, -R4 ;  /* 0x000000011b1bd824 */ /* 0x000fe200078e0a04 */
[C---:B------:R-:W-:Y:S01]  /*1740*/  ISETP.GT.U32.AND P5, PT, R4.reuse, R30, PT ;  /* 0x0000001e0400720c */ /* 0x040fe20003fa4070 */
[----:B------:R-:W-:Y:S02]  /*1750*/  IMAD R29, R4, R29, R31 ;  /* 0x0000001d041d7224 */ /* 0x000fe400078e021f */
[----:B------:R-:W-:-:S04]  /*1760*/  IMAD.HI.U32 R31, R2, R35, RZ ;  /* 0x00000023021f7227 */ /* 0x000fc800078e00ff */
[----:B------:R-:W-:Y:S01]  /*1770*/  @!P2 IMAD.IADD R26, R26, 0x1, -R4 ;  /* 0x000000011a1aa824 */ /* 0x000fe200078e0a04 */
[----:B------:R-:W-:Y:S01]  /*1780*/  ISETP.GT.U32.AND P2, PT, R4, R29, PT ;  /* 0x0000001d0400720c */ /* 0x000fe20003f44070 */
[----:B------:R-:W-:Y:S02]  /*1790*/  IMAD.MOV R31, RZ, RZ, -R31 ;  /* 0x000000ffff1f7224 */ /* 0x000fe400078e0a1f */
[----:B------:R-:W-:Y:S02]  /*17a0*/  @!P6 IMAD.MOV R26, RZ, RZ, -R26 ;  /* 0x000000ffff1ae224 */ /* 0x000fe400078e0a1a */
[--C-:B------:R-:W-:Y:S02]  /*17b0*/  @!P5 IMAD.IADD R30, R30, 0x1, -R4.reuse ;  /* 0x000000011e1ed824 */ /* 0x100fe400078e0a04 */
[C---:B------:R-:W-:Y:S02]  /*17c0*/  IMAD R31, R4.reuse, R31, R35 ;  /* 0x0000001f041f7224 */ /* 0x040fe400078e0223 */
[----:B------:R-:W-:Y:S01]  /*17d0*/  IMAD.MOV.U32 R35, RZ, RZ, R33 ;  /* 0x000000ffff237224 */ /* 0x000fe200078e0021 */
[C---:B------:R-:W-:Y:S01]  /*17e0*/  ISETP.GT.U32.AND P5, PT, R4.reuse, R30, PT ;  /* 0x0000001e0400720c */ /* 0x040fe20003fa4070 */
[----:B------:R-:W-:Y:S01]  /*17f0*/  @!P1 IMAD.MOV R25, RZ, RZ, -R25 ;  /* 0x000000ffff199224 */ /* 0x000fe200078e0a19 */
[----:B------:R-:W-:Y:S01]  /*1800*/  ISETP.GT.U32.AND P6, PT, R4, R31, PT ;  /* 0x0000001f0400720c */ /* 0x000fe20003fc4070 */
[----:B------:R-:W-:Y:S01]  /*1810*/  @!P2 IMAD.IADD R29, R29, 0x1, -R4 ;  /* 0x000000011d1da824 */ /* 0x000fe200078e0a04 */
[----:B------:R-:W-:Y:S01]  /*1820*/  ISETP.GE.AND P2, PT, R36, RZ, PT ;  /* 0x000000ff2400720c */ /* 0x000fe20003f46270 */
[----:B------:R-:W-:Y:S01]  /*1830*/  IMAD.HI.U32 R33, R2, R35, RZ ;  /* 0x0000002302217227 */ /* 0x000fe200078e00ff */
[----:B------:R-:W-:-:S02]  /*1840*/  LOP3.LUT R36, R6, 0x34, RZ, 0xfc, !PT ;  /* 0x0000003406247812 */ /* 0x000fc400078efcff */
[----:B------:R-:W-:Y:S01]  /*1850*/  ISETP.GT.U32.AND P1, PT, R4, R29, PT ;  /* 0x0000001d0400720c */ /* 0x000fe20003f24070 */
[----:B------:R-:W-:Y:S02]  /*1860*/  IMAD.MOV R33, RZ, RZ, -R33 ;  /* 0x000000ffff217224 */ /* 0x000fe400078e0a21 */
[--C-:B------:R-:W-:Y:S01]  /*1870*/  @!P0 IMAD.IADD R28, R28, 0x1, -R4.reuse ;  /* 0x000000011c1c8824 */ /* 0x100fe200078e0a04 */
[----:B------:R-:W-:Y:S01]  /*1880*/  ISETP.GE.AND P0, PT, R34, RZ, PT ;  /* 0x000000ff2200720c */ /* 0x000fe20003f06270 */
[----:B------:R-:W-:Y:S01]  /*1890*/  @!P5 IMAD.IADD R30, R30, 0x1, -R4 ;  /* 0x000000011e1ed824 */ /* 0x000fe200078e0a04 */
[----:B------:R-:W-:Y:S01]  /*18a0*/  IABS R34, R36 ;  /* 0x0000002400227213 */ /* 0x000fe20000000000 */
[----:B------:R-:W-:Y:S02]  /*18b0*/  IMAD R33, R4, R33, R35 ;  /* 0x0000002104217224 */ /* 0x000fe400078e0223 */
[----:B------:R-:W-:Y:S02]  /*18c0*/  @!P2 IMAD.MOV R30, RZ, RZ, -R30 ;  /* 0x000000ffff1ea224 */ /* 0x000fe400078e0a1e */
[----:B------:R-:W-:Y:S01]  /*18d0*/  IMAD.HI.U32 R32, R2, R37, RZ ;  /* 0x0000002502207227 */ /* 0x000fe200078e00ff */
[----:B------:R-:W-:-:S03]  /*18e0*/  ISETP.GT.U32.AND P2, PT, R4, R33, PT ;  /* 0x000000210400720c */ /* 0x000fc60003f44070 */
[----:B------:R-:W-:Y:S02]  /*18f0*/  @!P6 IMAD.IADD R31, R31, 0x1, -R4 ;  /* 0x000000011f1fe824 */ /* 0x000fe400078e0a04 */
[----:B------:R-:W-:Y:S02]  /*1900*/  IMAD.MOV R32, RZ, RZ, -R32 ;  /* 0x000000ffff207224 */ /* 0x000fe400078e0a20 */
[----:B------:R-:W-:Y:S01]  /*1910*/  @!P1 IMAD.IADD R29, R29, 0x1, -R4 ;  /* 0x000000011d1d9824 */ /* 0x000fe200078e0a04 */
[C---:B------:R-:W-:Y:S01]  /*1920*/  ISETP.GT.U32.AND P6, PT, R4.reuse, R31, PT ;  /* 0x0000001f0400720c */ /* 0x040fe20003fc4070 */
[----:B------:R-:W-:Y:S01]  /*1930*/  IMAD R32, R4, R32, R37 ;  /* 0x0000002004207224 */ /* 0x000fe200078e0225 */
[----:B------:R-:W-:Y:S01]  /*1940*/  ISETP.GE.AND P1, PT, R40, RZ, PT ;  /* 0x000000ff2800720c */ /* 0x000fe20003f26270 */
[----:B------:R-:W-:Y:S01]  /*1950*/  IMAD.MOV.U32 R35, RZ, RZ, R34 ;  /* 0x000000ffff237224 */ /* 0x000fe200078e0022 */
[----:B------:R-:W-:Y:S01]  /*1960*/  LOP3.LUT R40, R6, 0x40, RZ, 0xfc, !PT ;  /* 0x0000004006287812 */ /* 0x000fe200078efcff */
[----:B------:R-:W-:Y:S01]  /*1970*/  @!P3 IMAD.MOV R27, RZ, RZ, -R27 ;  /* 0x000000ffff1bb224 */ /* 0x000fe200078e0a1b */
[----:B------:R-:W-:Y:S01]  /*1980*/  ISETP.GE.AND P3, PT, R38, RZ, PT ;  /* 0x000000ff2600720c */ /* 0x000fe20003f66270 */
[----:B------:R-:W-:Y:S01]  /*1990*/  @!P0 IMAD.MOV R29, RZ, RZ, -R29 ;  /* 0x000000ffff1d8224 */ /* 0x000fe200078e0a1d */
[----:B------:R-:W-:Y:S01]  /*19a0*/  ISETP.GT.U32.AND P5, PT, R4, R32, PT ;  /* 0x000000200400720c */ /* 0x000fe20003fa4070 */
[----:B------:R-:W-:Y:S01]  /*19b0*/  @!P2 IMAD.IADD R33, R33, 0x1, -R4 ;  /* 0x000000012121a824 */ /* 0x000fe200078e0a04 */
[----:B------:R-:W-:Y:S01]  /*19c0*/  ISETP.GE.AND P0, PT, R36, RZ, PT ;  /* 0x000000ff2400720c */ /* 0x000fe20003f06270 */
[----:B------:R-:W-:Y:S01]  /*19d0*/  IMAD.HI.U32 R34, R2, R35, RZ ;  /* 0x0000002302227227 */ /* 0x000fe200078e00ff */
[----:B------:R-:W-:-:S02]  /*19e0*/  LOP3.LUT R36, R6, 0x36, RZ, 0xfc, !PT ;  /* 0x0000003606247812 */ /* 0x000fc400078efcff */
[----:B------:R-:W-:Y:S01]  /*19f0*/  LOP3.LUT R38, R6, 0x38, RZ, 0xfc, !PT ;  /* 0x0000003806267812 */ /* 0x000fe200078efcff */
[----:B------:R-:W-:Y:S01]  /*1a00*/  IMAD.MOV R34, RZ, RZ, -R34 ;  /* 0x000000ffff227224 */ /* 0x000fe200078e0a22 */
[----:B------:R-:W-:Y:S01]  /*1a10*/  IABS R43, R36 ;  /* 0x00000024002b7213 */ /* 0x000fe20000000000 */
[----:B------:R-:W-:Y:S01]  /*1a20*/  @!P6 IMAD.IADD R31, R31, 0x1, -R4 ;  /* 0x000000011f1fe824 */ /* 0x000fe200078e0a04 */
[----:B------:R-:W-:Y:S01]  /*1a30*/  IABS R37, R38 ;  /* 0x0000002600257213 */ /* 0x000fe20000000000 */
[C---:B------:R-:W-:Y:S01]  /*1a40*/  IMAD R34, R4.reuse, R34, R35 ;  /* 0x0000002204227224 */ /* 0x040fe200078e0223 */
[----:B------:R-:W-:Y:S01]  /*1a50*/  ISETP.GT.U32.AND P2, PT, R4, R33, PT ;  /* 0x000000210400720c */ /* 0x000fe20003f44070 */
[----:B------:R-:W-:Y:S01]  /*1a60*/  IMAD.HI.U32 R35, R2, R43, RZ ;  /* 0x0000002b02237227 */ /* 0x000fe200078e00ff */
[----:B------:R-:W-:Y:S02]  /*1a70*/  ISETP.GE.AND P6, PT, R36, RZ, PT ;  /* 0x000000ff2400720c */ /* 0x000fe40003fc6270 */
[----:B------:R-:W-:Y:S01]  /*1a80*/  IABS R41, R40 ;  /* 0x0000002800297213 */ /* 0x000fe20000000000 */
[----:B------:R-:W-:-:S04]  /*1a90*/  IMAD.HI.U32 R36, R2, R37, RZ ;  /* 0x0000002502247227 */ /* 0x000fc800078e00ff */
[----:B------:R-:W-:Y:S02]  /*1aa0*/  @!P5 IMAD.IADD R32, R32, 0x1, -R4 ;  /* 0x000000012020d824 */ /* 0x000fe400078e0a04 */
[----:B------:R-:W-:Y:S02]  /*1ab0*/  IMAD.MOV R35, RZ, RZ, -R35 ;  /* 0x000000ffff237224 */ /* 0x000fe400078e0a23 */
[----:B------:R-:W-:Y:S01]  /*1ac0*/  IMAD.MOV R36, RZ, RZ, -R36 ;  /* 0x000000ffff247224 */ /* 0x000fe200078e0a24 */
[C---:B------:R-:W-:Y:S01]  /*1ad0*/  ISETP.GT.U32.AND P5, PT, R4.reuse, R32, PT ;  /* 0x000000200400720c */ /* 0x040fe20003fa4070 */
[C---:B------:R-:W-:Y:S02]  /*1ae0*/  IMAD R43, R4.reuse, R35, R43 ;  /* 0x00000023042b7224 */ /* 0x040fe400078e022b */
[----:B------:R-:W-:Y:S01]  /*1af0*/  IMAD R44, R4, R36, R37 ;  /* 0x00000024042c7224 */ /* 0x000fe200078e0225 */
[----:B------:R-:W-:Y:S01]  /*1b00*/  LOP3.LUT R37, R6, 0x3c, RZ, 0xfc, !PT ;  /* 0x0000003c06257812 */ /* 0x000fe200078efcff */
[----:B------:R-:W-:Y:S01]  /*1b10*/  @!P2 IMAD.IADD R33, R33, 0x1, -R4 ;  /* 0x000000012121a824 */ /* 0x000fe200078e0a04 */
[C---:B------:R-:W-:Y:S01]  /*1b20*/  ISETP.GT.U32.AND P2, PT, R4.reuse, R43, PT ;  /* 0x0000002b0400720c */ /* 0x040fe20003f44070 */
[----:B------:R-:W-:Y:S01]  /*1b30*/  @!P4 IMAD.MOV R28, RZ, RZ, -R28 ;  /* 0x000000ffff1cc224 */ /* 0x000fe200078e0a1c */
[----:B------:R-:W-:Y:S01]  /*1b40*/  ISETP.GE.AND P4, PT, R39, RZ, PT ;  /* 0x000000ff2700720c */ /* 0x000fe20003f86270 */
[----:B------:R-:W-:Y:S01]  /*1b50*/  @!P1 IMAD.MOV R33, RZ, RZ, -R33 ;  /* 0x000000ffff219224 */ /* 0x000fe200078e0a21 */
[----:B------:R-:W-:Y:S01]  /*1b60*/  ISETP.GT.U32.AND P1, PT, R4, R44, PT ;  /* 0x0000002c0400720c */ /* 0x000fe20003f24070 */
[----:B------:R-:W-:Y:S01]  /*1b70*/  @!P3 IMAD.MOV R31, RZ, RZ, -R31 ;  /* 0x000000ffff1fb224 */ /* 0x000fe200078e0a1f */
[----:B------:R-:W-:Y:S01]  /*1b80*/  LOP3.LUT R39, R6, 0x3a, RZ, 0xfc, !PT ;  /* 0x0000003a06277812 */ /* 0x000fe200078efcff */
[--C-:B------:R-:W-:Y:S01]  /*1b90*/  @!P5 IMAD.IADD R32, R32, 0x1, -R4.reuse ;  /* 0x000000012020d824 */ /* 0x100fe200078e0a04 */
[----:B------:R-:W-:Y:S01]  /*1ba0*/  ISETP.GE.AND P3, PT, R38, RZ, PT ;  /* 0x000000ff2600720c */ /* 0x000fe20003f66270 */
[C---:B------:R-:W-:Y:S01]  /*1bb0*/  VIADD R38, R20.reuse, 0x3e ;  /* 0x0000003e14267836 */ /* 0x040fe20000000000 */
[----:B------:R-:W-:Y:S01]  /*1bc0*/  IABS R45, R39 ;  /* 0x00000027002d7213 */ /* 0x000fe20000000000 */
[----:B------:R-:W-:Y:S01]  /*1bd0*/  VIADD R60, R20, 0x5e ;  /* 0x0000005e143c7836 */ /* 0x000fe20000000000 */
[----:B------:R-:W-:Y:S01]  /*1be0*/  ISETP.GT.U32.AND P5, PT, R4, R34, PT ;  /* 0x000000220400720c */ /* 0x000fe20003fa4070 */
[----:B------:R-:W-:Y:S01]  /*1bf0*/  @!P2 IMAD.IADD R43, R43, 0x1, -R4 ;  /* 0x000000012b2ba824 */ /* 0x000fe200078e0a04 */
[----:B------:R-:W-:Y:S01]  /*1c00*/  IABS R47, R38 ;  /* 0x00000026002f7213 */ /* 0x000fe20000000000 */
[----:B------:R-:W-:Y:S01]  /*1c10*/  IMAD.HI.U32 R35, R2, R45, RZ ;  /* 0x0000002d02237227 */ /* 0x000fe200078e00ff */
[----:B------:R-:W-:-:S02]  /*1c20*/  IABS R69, R60 ;  /* 0x0000003c00457213 */ /* 0x000fc40000000000 */
[----:B------:R-:W-:Y:S01]  /*1c30*/  ISETP.GT.U32.AND P2, PT, R4, R43, PT ;  /* 0x0000002b0400720c */ /* 0x000fe20003f44070 */
[----:B------:R-:W-:Y:S01]  /*1c40*/  @!P4 IMAD.MOV R32, RZ, RZ, -R32 ;  /* 0x000000ffff20c224 */ /* 0x000fe200078e0a20 */
[----:B------:R-:W-:Y:S01]  /*1c50*/  ISETP.GE.AND P4, PT, R39, RZ, PT ;  /* 0x000000ff2700720c */ /* 0x000fe20003f86270 */
[----:B------:R-:W-:Y:S01]  /*1c60*/  @!P1 IMAD.IADD R44, R44, 0x1, -R4 ;  /* 0x000000012c2c9824 */ /* 0x000fe200078e0a04 */
[----:B------:R-:W-:Y:S01]  /*1c70*/  IABS R39, R37 ;  /* 0x0000002500277213 */ /* 0x000fe20000000000 */
[----:B------:R-:W-:Y:S02]  /*1c80*/  IMAD.MOV R35, RZ, RZ, -R35 ;  /* 0x000000ffff237224 */ /* 0x000fe400078e0a23 */
[----:B------:R-:W-:Y:S01]  /*1c90*/  IMAD.HI.U32 R36, R2, R47, RZ ;  /* 0x0000002f02247227 */ /* 0x000fe200078e00ff */
[----:B------:R-:W-:-:S03]  /*1ca0*/  ISETP.GT.U32.AND P1, PT, R4, R44, PT ;  /* 0x0000002c0400720c */ /* 0x000fc60003f24070 */
[----:B------:R-:W-:Y:S02]  /*1cb0*/  IMAD R45, R4, R35, R45 ;  /* 0x00000023042d7224 */ /* 0x000fe400078e022d */
[----:B------:R-:W-:-:S04]  /*1cc0*/  IMAD.HI.U32 R35, R2, R39, RZ ;  /* 0x0000002702237227 */ /* 0x000fc800078e00ff */
[----:B------:R-:W-:Y:S02]  /*1cd0*/  IMAD.MOV R35, RZ, RZ, -R35 ;  /* 0x000000ffff237224 */ /* 0x000fe400078e0a23 */
[----:B------:R-:W-:Y:S02]  /*1ce0*/  IMAD.MOV R36, RZ, RZ, -R36 ;  /* 0x000000ffff247224 */ /* 0x000fe400078e0a24 */
[----:B------:R-:W-:Y:S01]  /*1cf0*/  IMAD R46, R4, R35, R39 ;  /* 0x00000023042e7224 */ /* 0x000fe200078e0227 */
[----:B------:R-:W-:Y:S01]  /*1d00*/  LOP3.LUT R35, R6, 0x42, RZ, 0xfc, !PT ;  /* 0x0000004206237812 */ /* 0x000fe200078efcff */
[--C-:B------:R-:W-:Y:S01]  /*1d10*/  @!P5 IMAD.IADD R34, R34, 0x1, -R4.reuse ;  /* 0x000000012222d824 */ /* 0x100fe200078e0a04 */
[----:B------:R-:W-:Y:S01]  /*1d20*/  LOP3.LUT R39, R6, 0x46, RZ, 0xfc, !PT ;  /* 0x0000004606277812 */ /* 0x000fe200078efcff */
[--C-:B------:R-:W-:Y:S01]  /*1d30*/  @!P2 IMAD.IADD R43, R43, 0x1, -R4.reuse ;  /* 0x000000012b2ba824 */ /* 0x100fe200078e0a04 */
[----:B------:R-:W-:Y:S01]  /*1d40*/  IABS R49, R35 ;  /* 0x0000002300317213 */ /* 0x000fe20000000000 */
[C---:B------:R-:W-:Y:S01]  /*1d50*/  IMAD R47, R4.reuse, R36, R47 ;  /* 0x00000024042f7224 */ /* 0x040fe200078e022f */
[----:B------:R-:W-:Y:S01]  /*1d60*/  ISETP.GT.U32.AND P5, PT, R4, R34, PT ;  /* 0x000000220400720c */ /* 0x000fe20003fa4070 */
[----:B------:R-:W-:Y:S01]  /*1d70*/  @!P1 IMAD.IADD R44, R44, 0x1, -R4 ;  /* 0x000000012c2c9824 */ /* 0x000fe200078e0a04 */
[C---:B------:R-:W-:Y:S01]  /*1d80*/  ISETP.GT.U32.AND P1, PT, R4.reuse, R46, PT ;  /* 0x0000002e0400720c */ /* 0x040fe20003f24070 */
[----:B------:R-:W-:Y:S01]  /*1d90*/  @!P6 IMAD.MOV R43, RZ, RZ, -R43 ;  /* 0x000000ffff2be224 */ /* 0x000fe200078e0a2b */
[----:B------:R-:W-:Y:S01]  /*1da0*/  ISETP.GT.U32.AND P6, PT, R4, R47, PT ;  /* 0x0000002f0400720c */ /* 0x000fe20003fc4070 */
[----:B------:R-:W-:Y:S01]  /*1db0*/  @!P3 IMAD.MOV R44, RZ, RZ, -R44 ;  /* 0x000000ffff2cb224 */ /* 0x000fe200078e0a2c */
[----:B------:R-:W-:-:S02]  /*1dc0*/  ISETP.GE.AND P2, PT, R38, RZ, PT ;  /* 0x000000ff2600720c */ /* 0x000fc40003f46270 */
[----:B------:R-:W-:Y:S02]  /*1dd0*/  LOP3.LUT R38, R6, 0x44, RZ, 0xfc, !PT ;  /* 0x0000004406267812 */ /* 0x000fe400078efcff */
[----:B------:R-:W-:Y:S02]  /*1de0*/  ISETP.GE.AND P3, PT, R40, RZ, PT ;  /* 0x000000ff2800720c */ /* 0x000fe40003f66270 */
[----:B------:R-:W-:Y:S01]  /*1df0*/  IABS R51, R39 ;  /* 0x0000002700337213 */ /* 0x000fe20000000000 */
[--C-:B------:R-:W-:Y:S01]  /*1e00*/  @!P5 IMAD.IADD R34, R34, 0x1, -R4.reuse ;  /* 0x000000012222d824 */ /* 0x100fe200078e0a04 */
[----:B------:R-:W-:Y:S01]  /*1e10*/  ISETP.GT.U32.AND P5, PT, R4, R45, PT ;  /* 0x0000002d0400720c */ /* 0x000fe20003fa4070 */
[--C-:B------:R-:W-:Y:S01]  /*1e20*/  @!P1 IMAD.IADD R46, R46, 0x1, -R4.reuse ;  /* 0x000000012e2e9824 */ /* 0x100fe200078e0a04 */
[----:B------:R-:W-:Y:S01]  /*1e30*/  ISETP.GE.AND P1, PT, R35, RZ, PT ;  /* 0x000000ff2300720c */ /* 0x000fe20003f26270 */
[----:B------:R-:W-:Y:S01]  /*1e40*/  @!P6 IMAD.IADD R47, R47, 0x1, -R4 ;  /* 0x000000012f2fe824 */ /* 0x000fe200078e0a04 */
[----:B------:R-:W-:Y:S01]  /*1e50*/  LOP3.LUT R40, R6, 0x48, RZ, 0xfc, !PT ;  /* 0x0000004806287812 */ /* 0x000fe200078efcff */
[----:B------:R-:W-:Y:S01]  /*1e60*/  IMAD.HI.U32 R35, R2, R49, RZ ;  /* 0x0000003102237227 */ /* 0x000fe200078e00ff */
[----:B------:R-:W-:-:S03]  /*1e70*/  ISETP.GT.U32.AND P6, PT, R4, R46, PT ;  /* 0x0000002e0400720c */ /* 0x000fc60003fc4070 */
[----:B------:R-:W-:Y:S01]  /*1e80*/  @!P0 IMAD.MOV R34, RZ, RZ, -R34 ;  /* 0x000000ffff228224 */ /* 0x000fe200078e0a22 */
[----:B------:R-:W-:Y:S01]  /*1e90*/  ISETP.GE.AND P0, PT, R37, RZ, PT ;  /* 0x000000ff2500720c */ /* 0x000fe20003f06270 */
[----:B------:R-:W-:-:S04]  /*1ea0*/  IMAD.HI.U32 R37, R2, R41, RZ ;  /* 0x0000002902257227 */ /* 0x000fc800078e00ff */
[----:B------:R-:W-:Y:S02]  /*1eb0*/  IMAD.MOV R36, RZ, RZ, -R35 ;  /* 0x000000ffff247224 */ /* 0x000fe400078e0a23 */
[----:B------:R-:W-:Y:S02]  /*1ec0*/  IMAD.MOV R37, RZ, RZ, -R37 ;  /* 0x000000ffff257224 */ /* 0x000fe400078e0a25 */
[C---:B------:R-:W-:Y:S02]  /*1ed0*/  IMAD R49, R4.reuse, R36, R49 ;  /* 0x0000002404317224 */ /* 0x040fe400078e0231 */
[--C-:B------:R-:W-:Y:S02]  /*1ee0*/  @!P5 IMAD.IADD R45, R45, 0x1, -R4.reuse ;  /* 0x000000012d2dd824 */ /* 0x100fe400078e0a04 */
[----:B------:R-:W-:Y:S01]  /*1ef0*/  IMAD R48, R4, R37, R41 ;  /* 0x0000002504307224 */ /* 0x000fe200078e0229 */
[----:B------:R-:W-:Y:S01]  /*1f00*/  IABS R37, R38 ;  /* 0x0000002600257213 */ /* 0x000fe20000000000 */
[----:B------:R-:W-:Y:S01]  /*1f10*/  @!P6 IMAD.IADD R46, R46, 0x1, -R4 ;  /* 0x000000012e2ee824 */ /* 0x000fe200078e0a04 */
[----:B------:R-:W-:-:S02]  /*1f20*/  ISETP.GT.U32.AND P6, PT, R4, R49, PT ;  /* 0x000000310400720c */ /* 0x000fc40003fc4070 */
[----:B------:R-:W-:Y:S01]  /*1f30*/  ISETP.GT.U32.AND P5, PT, R4, R45, PT ;  /* 0x0000002d0400720c */ /* 0x000fe20003fa4070 */
[----:B------:R-:W-:Y:S01]  /*1f40*/  IMAD.HI.U32 R35, R2, R37, RZ ;  /* 0x0000002502237227 */ /* 0x000fe200078e00ff */
[----:B------:R-:W-:-:S03]  /*1f50*/  LOP3.LUT R41, R6, 0x4a, RZ, 0xfc, !PT ;  /* 0x0000004a06297812 */ /* 0x000fc600078efcff */
[----:B------:R-:W-:Y:S01]  /*1f60*/  IMAD.MOV R35, RZ, RZ, -R35 ;  /* 0x000000ffff237224 */ /* 0x000fe200078e0a23 */
[----:B------:R-:W-:Y:S01]  /*1f70*/  IABS R53, R41 ;  /* 0x0000002900357213 */ /* 0x000fe20000000000 */
[----:B------:R-:W-:Y:S02]  /*1f80*/  @!P0 IMAD.MOV R46, RZ, RZ, -R46 ;  /* 0x000000ffff2e8224 */ /* 0x000fe400078e0a2e */
[C---:B------:R-:W-:Y:S01]  /*1f90*/  IMAD R50, R4.reuse, R35, R37 ;  /* 0x0000002304327224 */ /* 0x040fe200078e0225 */
[----:B------:R-:W-:Y:S01]  /*1fa0*/  IABS R37, R40 ;  /* 0x0000002800257213 */ /* 0x000fe20000000000 */
[--C-:B------:R-:W-:Y:S01]  /*1fb0*/  @!P6 IMAD.IADD R49, R49, 0x1, -R4.reuse ;  /* 0x000000013131e824 */ /* 0x100fe200078e0a04 */
[----:B------:R-:W-:Y:S01]  /*1fc0*/  ISETP.GE.AND P6, PT, R39, RZ, PT ;  /* 0x000000ff2700720c */ /* 0x000fe20003fc6270 */
[----:B------:R-:W-:Y:S01]  /*1fd0*/  @!P5 IMAD.IADD R45, R45, 0x1, -R4 ;  /* 0x000000012d2dd824 */ /* 0x000fe200078e0a04 */
[----:B------:R-:W-:Y:S01]  /*1fe0*/  ISETP.GT.U32.AND P5, PT, R4, R48, PT ;  /* 0x000000300400720c */ /* 0x000fe20003fa4070 */
[----:B------:R-:W-:Y:S01]  /*1ff0*/  IMAD.HI.U32 R35, R2, R51, RZ ;  /* 0x0000003302237227 */ /* 0x000fe200078e00ff */
[----:B------:R-:W-:-:S03]  /*2000*/  ISETP.GT.U32.AND P0, PT, R4, R49, PT ;  /* 0x000000310400720c */ /* 0x000fc60003f04070 */
[----:B------:R-:W-:Y:S01]  /*2010*/  @!P4 IMAD.MOV R45, RZ, RZ, -R45 ;  /* 0x000000ffff2dc224 */ /* 0x000fe200078e0a2d */
[----:B------:R-:W-:Y:S01]  /*2020*/  ISETP.GT.U32.AND P4, PT, R4, R47, PT ;  /* 0x0000002f0400720c */ /* 0x000fe20003f84070 */
[----:B------:R-:W-:Y:S02]  /*2030*/  IMAD.MOV R36, RZ, RZ, -R35 ;  /* 0x000000ffff247224 */ /* 0x000fe400078e0a23 */
[----:B------:R-:W-:-:S04]  /*2040*/  IMAD.HI.U32 R35, R2, R37, RZ ;  /* 0x0000002502237227 */ /* 0x000fc800078e00ff */
[----:B------:R-:W-:Y:S02]  /*2050*/  IMAD.MOV R52, RZ, RZ, -R35 ;  /* 0x000000ffff347224 */ /* 0x000fe400078e0a23 */
[--C-:B------:R-:W-:Y:S02]  /*2060*/  @!P0 IMAD.IADD R49, R49, 0x1, -R4.reuse ;  /* 0x0000000131318824 */ /* 0x100fe400078e0a04 */
[C---:B------:R-:W-:Y:S02]  /*2070*/  IMAD R52, R4.reuse, R52, R37 ;  /* 0x0000003404347224 */ /* 0x040fe400078e0225 */
[--C-:B------:R-:W-:Y:S01]  /*2080*/  @!P4 IMAD.IADD R47, R47, 0x1, -R4.reuse ;  /* 0x000000012f2fc824 */ /* 0x100fe200078e0a04 */
[C---:B------:R-:W-:Y:S01]  /*2090*/  ISETP.GT.U32.AND P4, PT, R4.reuse, R50, PT ;  /* 0x000000320400720c */ /* 0x040fe20003f84070 */
[C---:B------:R-:W-:Y:S01]  /*20a0*/  IMAD R51, R4.reuse, R36, R51 ;  /* 0x0000002404337224 */ /* 0x040fe200078e0233 */
[----:B------:R-:W-:Y:S01]  /*20b0*/  ISETP.GT.U32.AND P0, PT, R4, R52, PT ;  /* 0x000000340400720c */ /* 0x000fe20003f04070 */
[----:B------:R-:W-:Y:S01]  /*20c0*/  @!P2 IMAD.MOV R47, RZ, RZ, -R47 ;  /* 0x000000ffff2fa224 */ /* 0x000fe200078e0a2f */
[----:B------:R-:W-:Y:S01]  /*20d0*/  LOP3.LUT R36, R6, 0x4c, RZ, 0xfc, !PT ;  /* 0x0000004c06247812 */ /* 0x000fe200078efcff */
[----:B------:R-:W-:Y:S01]  /*20e0*/  @!P5 IMAD.IADD R48, R48, 0x1, -R4 ;  /* 0x000000013030d824 */ /* 0x000fe200078e0a04 */
[----:B------:R-:W-:Y:S01]  /*20f0*/  ISETP.GT.U32.AND P2, PT, R4, R51, PT ;  /* 0x000000330400720c */ /* 0x000fe20003f44070 */
[----:B------:R-:W-:Y:S01]  /*2100*/  IMAD.HI.U32 R35, R2, R53, RZ ;  /* 0x0000003502237227 */ /* 0x000fe200078e00ff */
[----:B------:R-:W-:-:S02]  /*2110*/  IABS R37, R36 ;  /* 0x0000002400257213 */ /* 0x000fc40000000000 */
[----:B------:R-:W-:Y:S01]  /*2120*/  ISETP.GT.U32.AND P5, PT, R4, R48, PT ;  /* 0x000000300400720c */ /* 0x000fe20003fa4070 */
[----:B------:R-:W-:Y:S02]  /*2130*/  IMAD.MOV R35, RZ, RZ, -R35 ;  /* 0x000000ffff237224 */ /* 0x000fe400078e0a23 */
[--C-:B------:R-:W-:Y:S02]  /*2140*/  @!P4 IMAD.IADD R50, R50, 0x1, -R4.reuse ;  /* 0x000000013232c824 */ /* 0x100fe400078e0a04 */
[--C-:B------:R-:W-:Y:S02]  /*2150*/  @!P0 IMAD.IADD R52, R52, 0x1, -R4.reuse ;  /* 0x0000000134348824 */ /* 0x100fe400078e0a04 */
[C---:B------:R-:W-:Y:S01]  /*2160*/  IMAD R53, R4.reuse, R35, R53 ;  /* 0x0000002304357224 */ /* 0x040fe200078e0235 */
[C---:B------:R-:W-:Y:S01]  /*2170*/  ISETP.GT.U32.AND P4, PT, R4.reuse, R50, PT ;  /* 0x000000320400720c */ /* 0x040fe20003f84070 */
[----:B------:R-:W-:Y:S01]  /*2180*/  @!P2 IMAD.IADD R51, R51, 0x1, -R4 ;  /* 0x000000013333a824 */ /* 0x000fe200078e0a04 */
[----:B------:R-:W-:Y:S01]  /*2190*/  ISETP.GT.U32.AND P0, PT, R4, R52, PT ;  /* 0x000000340400720c */ /* 0x000fe20003f04070 */
[----:B------:R-:W-:-:S03]  /*21a0*/  IMAD.HI.U32 R35, R2, R37, RZ ;  /* 0x0000002502237227 */ /* 0x000fc600078e00ff */
[C---:B------:R-:W-:Y:S01]  /*21b0*/  ISETP.GT.U32.AND P2, PT, R4.reuse, R51, PT ;  /* 0x000000330400720c */ /* 0x040fe20003f44070 */
[----:B------:R-:W-:Y:S01]  /*21c0*/  @!P1 IMAD.MOV R49, RZ, RZ, -R49 ;  /* 0x000000ffff319224 */ /* 0x000fe200078e0a31 */
[----:B------:R-:W-:Y:S01]  /*21d0*/  ISETP.GT.U32.AND P1, PT, R4, R53, PT ;  /* 0x000000350400720c */ /* 0x000fe20003f24070 */
[----:B------:R-:W-:Y:S02]  /*21e0*/  IMAD.MOV R35, RZ, RZ, -R35 ;  /* 0x000000ffff237224 */ /* 0x000fe400078e0a23 */
[--C-:B------:R-:W-:Y:S01]  /*21f0*/  @!P5 IMAD.IADD R48, R48, 0x1, -R4.reuse ;  /* 0x000000013030d824 */ /* 0x100fe200078e0a04 */
[----:B------:R-:W-:Y:S01]  /*2200*/  ISETP.GE.AND P5, PT, R38, RZ, PT ;  /* 0x000000ff2600720c */ /* 0x000fe20003fa6270 */
[----:B------:R-:W-:Y:S02]  /*2210*/  IMAD R54, R4, R35, R37 ;  /* 0x0000002304367224 */ /* 0x000fe400078e0225 */
[--C-:B------:R-:W-:Y:S02]  /*2220*/  @!P0 IMAD.IADD R52, R52, 0x1, -R4.reuse ;  /* 0x0000000134348824 */ /* 0x100fe400078e0a04 */
[----:B------:R-:W-:Y:S01]  /*2230*/  VIADD R38, R20, 0x4e ;  /* 0x0000004e14267836 */ /* 0x000fe20000000000 */
[----:B------:R-:W-:Y:S01]  /*2240*/  ISETP.GT.U32.AND P0, PT, R4, R54, PT ;  /* 0x000000360400720c */ /* 0x000fe20003f04070 */
[--C-:B------:R-:W-:Y:S01]  /*2250*/  @!P4 IMAD.IADD R50, R50, 0x1, -R4.reuse ;  /* 0x000000013232c824 */ /* 0x100fe200078e0a04 */
[----:B------:R-:W-:Y:S01]  /*2260*/  ISETP.GE.AND P4, PT, R41, RZ, PT ;  /* 0x000000ff2900720c */ /* 0x000fe20003f86270 */
[--C-:B------:R-:W-:Y:S01]  /*2270*/  @!P2 IMAD.IADD R51, R51, 0x1, -R4.reuse ;  /* 0x000000013333a824 */ /* 0x100fe200078e0a04 */
[----:B------:R-:W-:Y:S01]  /*2280*/  IABS R55, R38 ;  /* 0x0000002600377213 */ /* 0x000fe20000000000 */
[----:B------:R-:W-:Y:S01]  /*2290*/  @!P1 IMAD.IADD R53, R53, 0x1, -R4 ;  /* 0x0000000135359824 */ /* 0x000fe200078e0a04 */
[----:B------:R-:W-:Y:S01]  /*22a0*/  ISETP.GE.AND P2, PT, R38, RZ, PT ;  /* 0x000000ff2600720c */ /* 0x000fe20003f46270 */
[----:B------:R-:W-:Y:S01]  /*22b0*/  @!P3 IMAD.MOV R48, RZ, RZ, -R48 ;  /* 0x000000ffff30b224 */ /* 0x000fe200078e0a30 */
[----:B------:R-:W-:Y:S01]  /*22c0*/  LOP3.LUT R38, R6, 0x50, RZ, 0xfc, !PT ;  /* 0x0000005006267812 */ /* 0x000fe200078efcff */
[----:B------:R-:W-:Y:S01]  /*22d0*/  @!P5 IMAD.MOV R50, RZ, RZ, -R50 ;  /* 0x000000ffff32d224 */ /* 0x000fe200078e0a32 */
[----:B------:R-:W-:Y:S01]  /*22e0*/  ISETP.GE.AND P3, PT, R40, RZ, PT ;  /* 0x000000ff2800720c */ /* 0x000fe20003f66270 */
[----:B------:R-:W-:Y:S01]  /*22f0*/  @!P6 IMAD.MOV R51, RZ, RZ, -R51 ;  /* 0x000000ffff33e224 */ /* 0x000fe200078e0a33 */
[----:B------:R-:W-:Y:S01]  /*2300*/  ISETP.GE.AND P5, PT, R36, RZ, PT ;  /* 0x000000ff2400720c */ /* 0x000fe20003fa6270 */
[----:B------:R-:W-:Y:S01]  /*2310*/  IMAD.HI.U32 R36, R2, R55, RZ ;  /* 0x0000003702247227 */ /* 0x000fe200078e00ff */
[----:B------:R-:W-:-:S02]  /*2320*/  LOP3.LUT R40, R6, 0x52, RZ, 0xfc, !PT ;  /* 0x0000005206287812 */ /* 0x000fc400078efcff */
[----:B------:R-:W-:Y:S01]  /*2330*/  IABS R37, R38 ;  /* 0x0000002600257213 */ /* 0x000fe20000000000 */
[----:B------:R-:W-:Y:S01]  /*2340*/  @!P0 IMAD.IADD R54, R54, 0x1, -R4 ;  /* 0x0000000136368824 */ /* 0x000fe200078e0a04 */
[----:B------:R-:W-:Y:S01]  /*2350*/  ISETP.GT.U32.AND P1, PT, R4, R53, PT ;  /* 0x000000350400720c */ /* 0x000fe20003f24070 */
[----:B------:R-:W-:Y:S01]  /*2360*/  IMAD.MOV R36, RZ, RZ, -R36 ;  /* 0x000000ffff247224 */ /* 0x000fe200078e0a24 */
[----:B------:R-:W-:Y:S01]  /*2370*/  IABS R39, R40 ;  /* 0x0000002800277213 */ /* 0x000fe20000000000 */
[----:B------:R-:W-:Y:S01]  /*2380*/  IMAD.HI.U32 R35, R2, R37, RZ ;  /* 0x0000002502237227 */ /* 0x000fe200078e00ff */
[C---:B------:R-:W-:Y:S02]  /*2390*/  ISETP.GT.U32.AND P0, PT, R4.reuse, R54, PT ;  /* 0x000000360400720c */ /* 0x040fe40003f04070 */
[----:B------:R-:W-:Y:S01]  /*23a0*/  IABS R41, R42 ;  /* 0x0000002a00297213 */ /* 0x000fe20000000000 */
[----:B------:R-:W-:Y:S02]  /*23b0*/  IMAD R55, R4, R36, R55 ;  /* 0x0000002404377224 */ /* 0x000fe400078e0237 */
[----:B------:R-:W-:-:S03]  /*23c0*/  IMAD.HI.U32 R36, R2, R39, RZ ;  /* 0x0000002702247227 */ /* 0x000fc600078e00ff */
[----:B------:R-:W-:Y:S01]  /*23d0*/  ISETP.GT.U32.AND P6, PT, R4, R55, PT ;  /* 0x000000370400720c */ /* 0x000fe20003fc4070 */
[----:B------:R-:W-:Y:S02]  /*23e0*/  IMAD.MOV R35, RZ, RZ, -R35 ;  /* 0x000000ffff237224 */ /* 0x000fe400078e0a23 */
[----:B------:R-:W-:Y:S02]  /*23f0*/  IMAD.MOV R36, RZ, RZ, -R36 ;  /* 0x000000ffff247224 */ /* 0x000fe400078e0a24 */
[----:B------:R-:W-:Y:S01]  /*2400*/  @!P1 IMAD.IADD R53, R53, 0x1, -R4 ;  /* 0x0000000135359824 */ /* 0x000fe200078e0a04 */
[----:B------:R-:W-:Y:S01]  /*2410*/  ISETP.GE.AND P1, PT, R40, RZ, PT ;  /* 0x000000ff2800720c */ /* 0x000fe20003f26270 */
[----:B------:R-:W-:Y:S01]  /*2420*/  IMAD R56, R4, R35, R37 ;  /* 0x0000002304387224 */ /* 0x000fe200078e0225 */
[----:B------:R-:W-:Y:S01]  /*2430*/  LOP3.LUT R40, R6, 0x56, RZ, 0xfc, !PT ;  /* 0x0000005606287812 */ /* 0x000fe200078efcff */
[----:B------:R-:W-:Y:S01]  /*2440*/  @!P3 IMAD.MOV R52, RZ, RZ, -R52 ;  /* 0x000000ffff34b224 */ /* 0x000fe200078e0a34 */
[----:B------:R-:W-:Y:S01]  /*2450*/  ISETP.GE.AND P3, PT, R38, RZ, PT ;  /* 0x000000ff2600720c */ /* 0x000fe20003f66270 */
[----:B------:R-:W-:Y:S01]  /*2460*/  IMAD R35, R4, R36, R39 ;  /* 0x0000002404237224 */ /* 0x000fe200078e0227 */
[----:B------:R-:W-:Y:S01]  /*2470*/  LOP3.LUT R38, R6, 0x54, RZ, 0xfc, !PT ;  /* 0x0000005406267812 */ /* 0x000fe200078efcff */
[----:B------:R-:W-:Y:S01]  /*2480*/  @!P4 IMAD.MOV R53, RZ, RZ, -R53 ;  /* 0x000000ffff35c224 */ /* 0x000fe200078e0a35 */
[----:B------:R-:W-:Y:S01]  /*2490*/  ISETP.GT.U32.AND P4, PT, R4, R56, PT ;  /* 0x000000380400720c */ /* 0x000fe20003f84070 */
[--C-:B------:R-:W-:Y:S01]  /*24a0*/  @!P0 IMAD.IADD R54, R54, 0x1, -R4.reuse ;  /* 0x0000000136368824 */ /* 0x100fe200078e0a04 */
[----:B------:R-:W-:Y:S01]  /*24b0*/  ISETP.GT.U32.AND P0, PT, R4, R35, PT ;  /* 0x000000230400720c */ /* 0x000fe20003f04070 */
[----:B------:R-:W-:Y:S01]  /*24c0*/  @!P6 IMAD.IADD R55, R55, 0x1, -R4 ;  /* 0x000000013737e824 */ /* 0x000fe200078e0a04 */
[----:B------:R-:W-:Y:S01]  /*24d0*/  IABS R37, R38 ;  /* 0x0000002600257213 */ /* 0x000fe20000000000 */
[----:B------:R-:W-:Y:S01]  /*24e0*/  @!P5 IMAD.MOV R54, RZ, RZ, -R54 ;  /* 0x000000ffff36d224 */ /* 0x000fe200078e0a36 */
[----:B------:R-:W-:-:S02]  /*24f0*/  IABS R39, R40 ;  /* 0x0000002800277213 */ /* 0x000fc40000000000 */
[----:B------:R-:W-:Y:S01]  /*2500*/  ISETP.GT.U32.AND P6, PT, R4, R55, PT ;  /* 0x000000370400720c */ /* 0x000fe20003fc4070 */
[----:B------:R-:W-:-:S04]  /*2510*/  IMAD.HI.U32 R36, R2, R37, RZ ;  /* 0x0000002502247227 */ /* 0x000fc800078e00ff */
[----:B------:R-:W-:Y:S02]  /*2520*/  @!P4 IMAD.IADD R56, R56, 0x1, -R4 ;  /* 0x000000013838c824 */ /* 0x000fe400078e0a04 */
[----:B------:R-:W-:Y:S02]  /*2530*/  IMAD.MOV R36, RZ, RZ, -R36 ;  /* 0x000000ffff247224 */ /* 0x000fe400078e0a24 */
[----:B------:R-:W-:Y:S01]  /*2540*/  @!P0 IMAD.IADD R35, R35, 0x1, -R4 ;  /* 0x0000000123238824 */ /* 0x000fe200078e0a04 */
[C---:B------:R-:W-:Y:S01]  /*2550*/  ISETP.GT.U32.AND P0, PT, R4.reuse, R56, PT ;  /* 0x000000380400720c */ /* 0x040fe20003f04070 */
[----:B------:R-:W-:Y:S02]  /*2560*/  IMAD R37, R4, R36, R37 ;  /* 0x0000002404257224 */ /* 0x000fe400078e0225 */
[----:B------:R-:W-:-:S03]  /*2570*/  IMAD.HI.U32 R36, R2, R39, RZ ;  /* 0x0000002702247227 */ /* 0x000fc600078e00ff */
[----:B------:R-:W-:Y:S01]  /*2580*/  ISETP.GT.U32.AND P4, PT, R4, R37, PT ;  /* 0x000000250400720c */ /* 0x000fe20003f84070 */
[----:B------:R-:W-:Y:S02]  /*2590*/  IMAD.MOV R36, RZ, RZ, -R36 ;  /* 0x000000ffff247224 */ /* 0x000fe400078e0a24 */
[--C-:B------:R-:W-:Y:S01]  /*25a0*/  @!P6 IMAD.IADD R55, R55, 0x1, -R4.reuse ;  /* 0x000000013737e824 */ /* 0x100fe200078e0a04 */
[----:B------:R-:W-:Y:S01]  /*25b0*/  ISETP.GE.AND P6, PT, R38, RZ, PT ;  /* 0x000000ff2600720c */ /* 0x000fe20003fc6270 */
[----:B------:R-:W-:Y:S02]  /*25c0*/  IMAD R39, R4, R36, R39 ;  /* 0x0000002404277224 */ /* 0x000fe400078e0227 */
[----:B------:R-:W-:Y:S02]  /*25d0*/  @!P0 IMAD.IADD R56, R56, 0x1, -R4 ;  /* 0x0000000138388824 */ /* 0x000fe400078e0a04 */
[----:B------:R-:W-:Y:S01]  /*25e0*/  IMAD.HI.U32 R38, R2, R41, RZ ;  /* 0x0000002902267227 */ /* 0x000fe200078e00ff */
[----:B------:R-:W-:-:S03]  /*25f0*/  ISETP.GT.U32.AND P0, PT, R4, R39, PT ;  /* 0x000000270400720c */ /* 0x000fc60003f04070 */
[----:B------:R-:W-:Y:S02]  /*2600*/  IMAD.MOV R38, RZ, RZ, -R38 ;  /* 0x000000ffff267224 */ /* 0x000fe400078e0a26 */
[----:B------:R-:W-:-:S04]  /*2610*/  IMAD.HI.U32 R36, R2, R65, RZ ;  /* 0x0000004102247227 */ /* 0x000fc800078e00ff */
[C---:B------:R-:W-:Y:S02]  /*2620*/  IMAD R41, R4.reuse, R38, R41 ;  /* 0x0000002604297224 */ /* 0x040fe400078e0229 */
[----:B------:R-:W-:Y:S02]  /*2630*/  IMAD.MOV R36, RZ, RZ, -R36 ;  /* 0x000000ffff247224 */ /* 0x000fe400078e0a24 */
[----:B------:R-:W-:Y:S02]  /*2640*/  @!P0 IMAD.IADD R39, R39, 0x1, -R4 ;  /* 0x0000000127278824 */ /* 0x000fe400078e0a04 */
[----:B------:R-:W-:Y:S01]  /*2650*/  @!P3 IMAD.MOV R56, RZ, RZ, -R56 ;  /* 0x000000ffff38b224 */ /* 0x000fe200078e0a38 */
[C---:B------:R-:W-:Y:S01]  /*2660*/  ISETP.GT.U32.AND P3, PT, R4.reuse, R41, PT ;  /* 0x000000290400720c */ /* 0x040fe20003f64070 */
[C---:B------:R-:W-:Y:S01]  /*2670*/  IMAD R65, R4.reuse, R36, R65 ;  /* 0x0000002404417224 */ /* 0x040fe200078e0241 */
[----:B------:R-:W-:Y:S01]  /*2680*/  ISETP.GT.U32.AND P0, PT, R4, R39, PT ;  /* 0x000000270400720c */ /* 0x000fe20003f04070 */
[----:B------:R-:W-:-:S04]  /*2690*/  IMAD.HI.U32 R36, R2, R69, RZ ;  /* 0x0000004502247227 */ /* 0x000fc800078e00ff */
[----:B------:R-:W-:Y:S02]  /*26a0*/  IMAD.MOV R36, RZ, RZ, -R36 ;  /* 0x000000ffff247224 */ /* 0x000fe400078e0a24 */
[--C-:B------:R-:W-:Y:S01]  /*26b0*/  @!P4 IMAD.IADD R37, R37, 0x1, -R4.reuse ;  /* 0x000000012525c824 */ /* 0x100fe200078e0a04 */
[C---:B------:R-:W-:Y:S01]  /*26c0*/  ISETP.GT.U32.AND P4, PT, R4.reuse, R35, PT ;  /* 0x000000230400720c */ /* 0x040fe20003f84070 */
[C---:B------:R-:W-:Y:S02]  /*26d0*/  IMAD R69, R4.reuse, R36, R69 ;  /* 0x0000002404457224 */ /* 0x040fe400078e0245 */
[--C-:B------:R-:W-:Y:S01]  /*26e0*/  @!P3 IMAD.IADD R41, R41, 0x1, -R4.reuse ;  /* 0x000000012929b824 */ /* 0x100fe200078e0a04 */
[C---:B------:R-:W-:Y:S01]  /*26f0*/  ISETP.GT.U32.AND P5, PT, R4.reuse, R37, PT ;  /* 0x000000250400720c */ /* 0x040fe20003fa4070 */
[----:B------:R-:W-:Y:S01]  /*2700*/  @!P0 IMAD.IADD R39, R39, 0x1, -R4 ;  /* 0x0000000127278824 */ /* 0x000fe200078e0a04 */
[----:B------:R-:W-:Y:S01]  /*2710*/  ISETP.GT.U32.AND P0, PT, R4, R65, PT ;  /* 0x000000410400720c */ /* 0x000fe20003f04070 */
[----:B------:R-:W-:Y:S01]  /*2720*/  IMAD.HI.U32 R38, R2, R67, RZ ;  /* 0x0000004302267227 */ /* 0x000fe200078e00ff */
[----:B------:R-:W-:-:S03]  /*2730*/  ISETP.GT.U32.AND P3, PT, R4, R41, PT ;  /* 0x000000290400720c */ /* 0x000fc60003f64070 */
[----:B------:R-:W-:Y:S02]  /*2740*/  IMAD.MOV R38, RZ, RZ, -R38 ;  /* 0x000000ffff267224 */ /* 0x000fe400078e0a26 */
[--C-:B------:R-:W-:Y:S01]  /*2750*/  @!P4 IMAD.IADD R35, R35, 0x1, -R4.reuse ;  /* 0x000000012323c824 */ /* 0x100fe200078e0a04 */
[----:B------:R-:W-:Y:S01]  /*2760*/  ISETP.GE.AND P4, PT, R42, RZ, PT ;  /* 0x000000ff2a00720c */ /* 0x000fe20003f86270 */
[C---:B------:R-:W-:Y:S02]  /*2770*/  IMAD R67, R4.reuse, R38, R67 ;  /* 0x0000002604437224 */ /* 0x040fe400078e0243 */
[--C-:B------:R-:W-:Y:S01]  /*2780*/  @!P5 IMAD.IADD R37, R37, 0x1, -R4.reuse ;  /* 0x000000012525d824 */ /* 0x100fe200078e0a04 */
[----:B------:R-:W-:Y:S01]  /*2790*/  ISETP.GE.AND P5, PT, R57, RZ, PT ;  /* 0x000000ff3900720c */ /* 0x000fe20003fa6270 */
[--C-:B------:R-:W-:Y:S01]  /*27a0*/  @!P0 IMAD.IADD R65, R65, 0x1, -R4.reuse ;  /* 0x0000000141418824 */ /* 0x100fe200078e0a04 */
[C---:B------:R-:W-:Y:S01]  /*27b0*/  ISETP.GT.U32.AND P0, PT, R4.reuse, R69, PT ;  /* 0x000000450400720c */ /* 0x040fe20003f04070 */
[----:B------:R-:W-:Y:S01]  /*27c0*/  @!P3 IMAD.IADD R41, R41, 0x1, -R4 ;  /* 0x000000012929b824 */ /* 0x000fe200078e0a04 */
[----:B------:R-:W-:Y:S01]  /*27d0*/  ISETP.GT.U32.AND P3, PT, R4, R67, PT ;  /* 0x000000430400720c */ /* 0x000fe20003f64070 */
[----:B------:R-:W-:-:S02]  /*27e0*/  IMAD.MOV.U32 R57, RZ, RZ, R35 ;  /* 0x000000ffff397224 */ /* 0x000fc400078e0023 */
[----:B------:R-:W-:-:S04]  /*27f0*/  IMAD.HI.U32 R42, R2, R77, RZ ;  /* 0x0000004d022a7227 */ /* 0x000fc800078e00ff */
[----:B------:R-:W-:Y:S02]  /*2800*/  @!P1 IMAD.MOV R57, RZ, RZ, -R57 ;  /* 0x000000ffff399224 */ /* 0x000fe400078e0a39 */
[----:B------:R-:W-:Y:S02]  /*2810*/  IMAD.MOV R42, RZ, RZ, -R42 ;  /* 0x000000ffff2a7224 */ /* 0x000fe400078e0a2a */
[--C-:B------:R-:W-:Y:S01]  /*2820*/  @!P0 IMAD.IADD R69, R69, 0x1, -R4.reuse ;  /* 0x0000000145458824 */ /* 0x100fe200078e0a04 */
[----:B------:R-:W-:Y:S01]  /*2830*/  ISETP.GT.U32.AND P0, PT, R4, R65, PT ;  /* 0x000000410400720c */ /* 0x000fe20003f04070 */
[----:B------:R-:W-:Y:S01]  /*2840*/  @!P3 IMAD.IADD R67, R67, 0x1, -R4 ;  /* 0x000000014343b824 */ /* 0x000fe200078e0a04 */
[----:B------:R-:W-:Y:S01]  /*2850*/  ISETP.GE.AND P3, PT, R58, RZ, PT ;  /* 0x000000ff3a00720c */ /* 0x000fe20003f66270 */
[C---:B------:R-:W-:Y:S01]  /*2860*/  IMAD R77, R4.reuse, R42, R77 ;  /* 0x0000002a044d7224 */ /* 0x040fe200078e024d */
[----:B------:R-:W-:Y:S01]  /*2870*/  ISETP.GT.U32.AND P1, PT, R4, R69, PT ;  /* 0x000000450400720c */ /* 0x000fe20003f24070 */
[----:B------:R-:W-:Y:S01]  /*2880*/  IMAD.MOV.U32 R59, RZ, RZ, R37 ;  /* 0x000000ffff3b7224 */ /* 0x000fe200078e0025 */
[----:B------:R-:W-:Y:S01]  /*2890*/  LOP3.LUT R37, R6, 0x68, RZ, 0xfc, !PT ;  /* 0x0000006806257812 */ /* 0x000fe200078efcff */
[----:B------:R-:W-:-:S04]  /*28a0*/  IMAD.HI.U32 R38, R2, R73, RZ ;  /* 0x0000004902267227 */ /* 0x000fc800078e00ff */
[----:B------:R-:W-:Y:S01]  /*28b0*/  @!P6 IMAD.MOV R59, RZ, RZ, -R59 ;  /* 0x000000ffff3be224 */ /* 0x000fe200078e0a3b */
[----:B------:R-:W-:Y:S01]  /*28c0*/  ISETP.GT.U32.AND P6, PT, R4, R67, PT ;  /* 0x000000430400720c */ /* 0x000fe20003fc4070 */
[----:B------:R-:W-:Y:S02]  /*28d0*/  IMAD.MOV R38, RZ, RZ, -R38 ;  /* 0x000000ffff267224 */ /* 0x000fe400078e0a26 */
[----:B------:R-:W-:Y:S01]  /*28e0*/  @!P2 IMAD.MOV R55, RZ, RZ, -R55 ;  /* 0x000000ffff37a224 */ /* 0x000fe200078e0a37 */
[----:B------:R-:W-:Y:S01]  /*28f0*/  ISETP.GE.AND P2, PT, R40, RZ, PT ;  /* 0x000000ff2800720c */ /* 0x000fe20003f46270 */
[----:B------:R-:W-:Y:S01]  /*2900*/  @!P1 IMAD.IADD R69, R69, 0x1, -R4 ;  /* 0x0000000145459824 */ /* 0x000fe200078e0a04 */
[----:B------:R-:W-:Y:S01]  /*2910*/  ISETP.GT.U32.AND P1, PT, R4, R77, PT ;  /* 0x0000004d0400720c */ /* 0x000fe20003f24070 */
[----:B------:R-:W-:Y:S01]  /*2920*/  IMAD.MOV.U32 R61, RZ, RZ, R39 ;  /* 0x000000ffff3d7224 */ /* 0x000fe200078e0027 */
[----:B------:R-:W-:Y:S01]  /*2930*/  IABS R39, R37 ;  /* 0x0000002500277213 */ /* 0x000fe20000000000 */
[----:B------:R-:W-:-:S04]  /*2940*/  IMAD.HI.U32 R36, R2, R71, RZ ;  /* 0x0000004702247227 */ /* 0x000fc800078e00ff */
[----:B------:R-:W-:-:S04]  /*2950*/  IMAD.HI.U32 R40, R2, R75, RZ ;  /* 0x0000004b02287227 */ /* 0x000fc800078e00ff */
[----:B------:R-:W-:Y:S01]  /*2960*/  IMAD R73, R4, R38, R73 ;  /* 0x0000002604497224 */ /* 0x000fe200078e0249 */
[----:B------:R-:W-:Y:S01]  /*2970*/  LOP3.LUT R38, R6, 0x6a, RZ, 0xfc, !PT ;  /* 0x0000006a06267812 */ /* 0x000fe200078efcff */
[----:B------:R-:W-:Y:S02]  /*2980*/  IMAD.MOV R36, RZ, RZ, -R36 ;  /* 0x000000ffff247224 */ /* 0x000fe400078e0a24 */
[----:B------:R-:W-:Y:S02]  /*2990*/  IMAD.MOV R40, RZ, RZ, -R40 ;  /* 0x000000ffff287224 */ /* 0x000fe400078e0a28 */
[----:B------:R-:W-:Y:S01]  /*29a0*/  IMAD.MOV.U32 R63, RZ, RZ, R41 ;  /* 0x000000ffff3f7224 */ /* 0x000fe200078e0029 */
[----:B------:R-:W-:Y:S01]  /*29b0*/  IABS R41, R38 ;  /* 0x0000002600297213 */ /* 0x000fe20000000000 */
[--C-:B------:R-:W-:Y:S01]  /*29c0*/  @!P6 IMAD.IADD R67, R67, 0x1, -R4.reuse ;  /* 0x000000014343e824 */ /* 0x100fe200078e0a04 */
[----:B------:R-:W-:Y:S01]  /*29d0*/  ISETP.GE.AND P6, PT, R60, RZ, PT ;  /* 0x000000ff3c00720c */ /* 0x000fe20003fc6270 */
[----:B------:R-:W-:Y:S01]  /*29e0*/  @!P1 IMAD.IADD R77, R77, 0x1, -R4 ;  /* 0x000000014d4d9824 */ /* 0x000fe200078e0a04 */
[----:B------:R-:W-:Y:S01]  /*29f0*/  ISETP.GE.AND P1, PT, R64, RZ, PT ;  /* 0x000000ff4000720c */ /* 0x000fe20003f26270 */
[----:B------:R-:W-:Y:S01]  /*2a00*/  IMAD.HI.U32 R35, R2, R39, RZ ;  /* 0x0000002702237227 */ /* 0x000fe200078e00ff */
[----:B------:R-:W-:-:S03]  /*2a10*/  LOP3.LUT R64, R6, 0x72, RZ, 0xfc, !PT ;  /* 0x0000007206407812 */ /* 0x000fc600078efcff */
[C---:B------:R-:W-:Y:S01]  /*2a20*/  IMAD R71, R4.reuse, R36, R71 ;  /* 0x0000002404477224 */ /* 0x040fe200078e0247 */
[----:B------:R-:W-:Y:S01]  /*2a30*/  IABS R89, R64 ;  /* 0x0000004000597213 */ /* 0x000fe20000000000 */
[----:B------:R-:W-:Y:S01]  /*2a40*/  IMAD R75, R4, R40, R75 ;  /* 0x00000028044b7224 */ /* 0x000fe200078e024b */
[----:B------:R-:W-:Y:S01]  /*2a50*/  LOP3.LUT R40, R6, 0x6c, RZ, 0xfc, !PT ;  /* 0x0000006c06287812 */ /* 0x000fe200078efcff */
[----:B------:R-:W-:Y:S01]  /*2a60*/  @!P4 IMAD.MOV R63, RZ, RZ, -R63 ;  /* 0x000000ffff3fc224 */ /* 0x000fe200078e0a3f */
[C---:B------:R-:W-:Y:S01]  /*2a70*/  ISETP.GT.U32.AND P4, PT, R4.reuse, R73, PT ;  /* 0x000000490400720c */ /* 0x040fe20003f84070 */
[----:B------:R-:W-:Y:S01]  /*2a80*/  @!P3 IMAD.MOV R67, RZ, RZ, -R67 ;  /* 0x000000ffff43b224 */ /* 0x000fe200078e0a43 */
[----:B------:R-:W-:Y:S01]  /*2a90*/  ISETP.GT.U32.AND P3, PT, R4, R77, PT ;  /* 0x0000004d0400720c */ /* 0x000fe20003f64070 */
[----:B------:R-:W-:Y:S01]  /*2aa0*/  IMAD.MOV R36, RZ, RZ, -R35 ;  /* 0x000000ffff247224 */ /* 0x000fe200078e0a23 */
[----:B------:R-:W-:Y:S01]  /*2ab0*/  IABS R83, R40 ;  /* 0x0000002800537213 */ /* 0x000fe20000000000 */
[----:B------:R-:W-:-:S04]  /*2ac0*/  IMAD.HI.U32 R35, R2, R41, RZ ;  /* 0x0000002902237227 */ /* 0x000fc800078e00ff */
[--C-:B------:R-:W-:Y:S01]  /*2ad0*/  @!P0 IMAD.IADD R65, R65, 0x1, -R4.reuse ;  /* 0x0000000141418824 */ /* 0x100fe200078e0a04 */
[C---:B------:R-:W-:Y:S01]  /*2ae0*/  ISETP.GT.U32.AND P0, PT, R4.reuse, R75, PT ;  /* 0x0000004b0400720c */ /* 0x040fe20003f04070 */
[----:B------:R-:W-:Y:S02]  /*2af0*/  IMAD.MOV R35, RZ, RZ, -R35 ;  /* 0x000000ffff237224 */ /* 0x000fe400078e0a23 */
[----:B------:R-:W-:Y:S01]  /*2b00*/  @!P2 IMAD.MOV R61, RZ, RZ, -R61 ;  /* 0x000000ffff3da224 */ /* 0x000fe200078e0a3d */
[C---:B------:R-:W-:Y:S01]  /*2b10*/  ISETP.GT.U32.AND P2, PT, R4.reuse, R71, PT ;  /* 0x000000470400720c */ /* 0x040fe20003f44070 */
[C---:B------:R-:W-:Y:S02]  /*2b20*/  IMAD R41, R4.reuse, R35, R41 ;  /* 0x0000002304297224 */ /* 0x040fe400078e0229 */
[--C-:B------:R-:W-:Y:S02]  /*2b30*/  @!P4 IMAD.IADD R73, R73, 0x1, -R4.reuse ;  /* 0x000000014949c824 */ /* 0x100fe400078e0a04 */
[----:B------:R-:W-:Y:S01]  /*2b40*/  @!P3 IMAD.IADD R77, R77, 0x1, -R4 ;  /* 0x000000014d4db824 */ /* 0x000fe200078e0a04 */
[C---:B------:R-:W-:Y:S01]  /*2b50*/  ISETP.GT.U32.AND P3, PT, R4.reuse, R41, PT ;  /* 0x000000290400720c */ /* 0x040fe20003f64070 */
[----:B------:R-:W-:-:S02]  /*2b60*/  IMAD R39, R4, R36, R39 ;  /* 0x0000002404277224 */ /* 0x000fc400078e0227 */
[----:B------:R-:W-:Y:S01]  /*2b70*/  @!P0 IMAD.IADD R75, R75, 0x1, -R4 ;  /* 0x000000014b4b8824 */ /* 0x000fe200078e0a04 */
[----:B------:R-:W-:Y:S01]  /*2b80*/  ISETP.GT.U32.AND P0, PT, R4, R73, PT ;  /* 0x000000490400720c */ /* 0x000fe20003f04070 */
[----:B------:R-:W-:-:S04]  /*2b90*/  IMAD.HI.U32 R36, R2, R83, RZ ;  /* 0x0000005302247227 */ /* 0x000fc800078e00ff */
[----:B------:R-:W-:Y:S01]  /*2ba0*/  @!P2 IMAD.IADD R71, R71, 0x1, -R4 ;  /* 0x000000014747a824 */ /* 0x000fe200078e0a04 */
[----:B------:R-:W-:Y:S01]  /*2bb0*/  ISETP.GE.AND P2, PT, R62, RZ, PT ;  /* 0x000000ff3e00720c */ /* 0x000fe20003f46270 */
[----:B------:R-:W-:Y:S01]  /*2bc0*/  IMAD.MOV R36, RZ, RZ, -R36 ;  /* 0x000000ffff247224 */ /* 0x000fe200078e0a24 */
[----:B------:R-:W-:Y:S01]  /*2bd0*/  LOP3.LUT R62, R6, 0x70, RZ, 0xfc, !PT ;  /* 0x00000070063e7812 */ /* 0x000fe200078efcff */
[--C-:B------:R-:W-:Y:S01]  /*2be0*/  @!P3 IMAD.IADD R41, R41, 0x1, -R4.reuse ;  /* 0x000000012929b824 */ /* 0x100fe200078e0a04 */
[C---:B------:R-:W-:Y:S01]  /*2bf0*/  ISETP.GT.U32.AND P4, PT, R4.reuse, R71, PT ;  /* 0x000000470400720c */ /* 0x040fe20003f84070 */
[C---:B------:R-:W-:Y:S01]  /*2c00*/  IMAD R83, R4.reuse, R36, R83 ;  /* 0x0000002404537224 */ /* 0x040fe200078e0253 */
[----:B------:R-:W-:Y:S01]  /*2c10*/  IABS R85, R62 ;  /* 0x0000003e00557213 */ /* 0x000fe20000000000 */
[----:B------:R-:W-:Y:S01]  /*2c20*/  @!P0 IMAD.IADD R73, R73, 0x1, -R4 ;  /* 0x0000000149498824 */ /* 0x000fe200078e0a04 */
[----:B------:R-:W-:Y:S01]  /*2c30*/  ISETP.GT.U32.AND P0, PT, R4, R39, PT ;  /* 0x000000270400720c */ /* 0x000fe20003f04070 */
[----:B------:R-:W-:Y:S01]  /*2c40*/  IMAD.HI.U32 R35, R2, R79, RZ ;  /* 0x0000004f02237227 */ /* 0x000fe200078e00ff */
[----:B------:R-:W-:-:S03]  /*2c50*/  ISETP.GT.U32.AND P3, PT, R4, R41, PT ;  /* 0x000000290400720c */ /* 0x000fc60003f64070 */
[----:B------:R-:W-:Y:S01]  /*2c60*/  @!P5 IMAD.MOV R65, RZ, RZ, -R65 ;  /* 0x000000ffff41d224 */ /* 0x000fe200078e0a41 */
[----:B------:R-:W-:Y:S01]  /*2c70*/  ISETP.GT.U32.AND P5, PT, R4, R75, PT ;  /* 0x0000004b0400720c */ /* 0x000fe20003fa4070 */
[----:B------:R-:W-:Y:S02]  /*2c80*/  IMAD.MOV R35, RZ, RZ, -R35 ;  /* 0x000000ffff237224 */ /* 0x000fe400078e0a23 */
[--C-:B------:R-:W-:Y:S01]  /*2c90*/  @!P4 IMAD.IADD R71, R71, 0x1, -R4.reuse ;  /* 0x000000014747c824 */ /* 0x100fe200078e0a04 */
[----:B------:R-:W-:Y:S01]  /*2ca0*/  ISETP.GE.AND P4, PT, R66, RZ, PT ;  /* 0x000000ff4200720c */ /* 0x000fe20003f86270 */
[----:B------:R-:W-:Y:S01]  /*2cb0*/  @!P1 IMAD.MOV R73, RZ, RZ, -R73 ;  /* 0x000000ffff499224 */ /* 0x000fe200078e0a49 */
[----:B------:R-:W-:Y:S01]  /*2cc0*/  LOP3.LUT R66, R6, 0x74, RZ, 0xfc, !PT ;  /* 0x0000007406427812 */ /* 0x000fe200078efcff */
[--C-:B------:R-:W-:Y:S01]  /*2cd0*/  @!P0 IMAD.IADD R39, R39, 0x1, -R4.reuse ;  /* 0x0000000127278824 */ /* 0x100fe200078e0a04 */
[----:B------:R-:W-:Y:S01]  /*2ce0*/  ISETP.GE.AND P0, PT, R37, RZ, PT ;  /* 0x000000ff2500720c */ /* 0x000fe20003f06270 */
[----:B------:R-:W-:Y:S01]  /*2cf0*/  @!P3 IMAD.IADD R41, R41, 0x1, -R4 ;  /* 0x000000012929b824 */ /* 0x000fe200078e0a04 */
[----:B------:R-:W-:Y:S01]  /*2d00*/  ISETP.GT.U32.AND P3, PT, R4, R83, PT ;  /* 0x000000530400720c */ /* 0x000fe20003f64070 */
[----:B------:R-:W-:Y:S01]  /*2d10*/  IMAD.HI.U32 R37, R2, R85, RZ ;  /* 0x0000005502257227 */ /* 0x000fe200078e00ff */
[----:B------:R-:W-:-:S03]  /*2d20*/  IABS R91, R66 ;  /* 0x00000042005b7213 */ /* 0x000fc60000000000 */
[----:B------:R-:W-:Y:S01]  /*2d30*/  @!P2 IMAD.MOV R71, RZ, RZ, -R71 ;  /* 0x000000ffff47a224 */ /* 0x000fe200078e0a47 */
[----:B------:R-:W-:Y:S01]  /*2d40*/  ISETP.GE.AND P2, PT, R38, RZ, PT ;  /* 0x000000ff2600720c */ /* 0x000fe20003f46270 */
[----:B------:R-:W-:Y:S02]  /*2d50*/  IMAD.MOV R38, RZ, RZ, -R37 ;  /* 0x000000ffff267224 */ /* 0x000fe400078e0a25 */
[C---:B------:R-:W-:Y:S02]  /*2d60*/  IMAD R37, R4.reuse, R35, R79 ;  /* 0x0000002304257224 */ /* 0x040fe400078e024f */
[----:B------:R-:W-:Y:S02]  /*2d70*/  IMAD R85, R4, R38, R85 ;  /* 0x0000002604557224 */ /* 0x000fe400078e0255 */
[----:B------:R-:W-:Y:S02]  /*2d80*/  @!P3 IMAD.IADD R83, R83, 0x1, -R4 ;  /* 0x000000015353b824 */ /* 0x000fe400078e0a04 */
[----:B------:R-:W-:Y:S01]  /*2d90*/  IMAD.HI.U32 R35, R2, R89, RZ ;  /* 0x0000005902237227 */ /* 0x000fe200078e00ff */
[----:B------:R-:W-:-:S02]  /*2da0*/  ISETP.GT.U32.AND P3, PT, R4, R85, PT ;  /* 0x000000550400720c */ /* 0x000fc40003f64070 */
[----:B------:R-:W-:Y:S01]  /*2db0*/  ISETP.GT.U32.AND P1, PT, R4, R83, PT ;  /* 0x000000530400720c */ /* 0x000fe20003f24070 */
[----:B------:R-:W-:Y:S02]  /*2dc0*/  IMAD.MOV R38, RZ, RZ, -R35 ;  /* 0x000000ffff267224 */ /* 0x000fe400078e0a23 */
[----:B------:R-:W-:-:S04]  /*2dd0*/  IMAD.HI.U32 R35, R2, R91, RZ ;  /* 0x0000005b02237227 */ /* 0x000fc800078e00ff */
[--C-:B------:R-:W-:Y:S01]  /*2de0*/  @!P5 IMAD.IADD R75, R75, 0x1, -R4.reuse ;  /* 0x000000014b4bd824 */ /* 0x100fe200078e0a04 */
[----:B------:R-:W-:Y:S01]  /*2df0*/  ISETP.GE.AND P5, PT, R68, RZ, PT ;  /* 0x000000ff4400720c */ /* 0x000fe20003fa6270 */
[----:B------:R-:W-:Y:S01]  /*2e00*/  IMAD.MOV R35, RZ, RZ, -R35 ;  /* 0x000000ffff237224 */ /* 0x000fe200078e0a23 */
[----:B------:R-:W-:Y:S01]  /*2e10*/  LOP3.LUT R68, R6, 0x76, RZ, 0xfc, !PT ;  /* 0x0000007606447812 */ /* 0x000fe200078efcff */
[--C-:B------:R-:W-:Y:S02]  /*2e20*/  @!P3 IMAD.IADD R85, R85, 0x1, -R4.reuse ;  /* 0x000000015555b824 */ /* 0x100fe400078e0a04 */
[C---:B------:R-:W-:Y:S01]  /*2e30*/  IMAD R89, R4.reuse, R38, R89 ;  /* 0x0000002604597224 */ /* 0x040fe200078e0259 */
[----:B------:R-:W-:Y:S01]  /*2e40*/  IABS R93, R68 ;  /* 0x00000044005d7213 */ /* 0x000fe20000000000 */
[C---:B------:R-:W-:Y:S01]  /*2e50*/  IMAD R91, R4.reuse, R35, R91 ;  /* 0x00000023045b7224 */ /* 0x040fe200078e025b */
[C---:B------:R-:W-:Y:S01]  /*2e60*/  ISETP.GT.U32.AND P3, PT, R4.reuse, R85, PT ;  /* 0x000000550400720c */ /* 0x040fe20003f64070 */
[----:B------:R-:W-:Y:S01]  /*2e70*/  @!P1 IMAD.IADD R83, R83, 0x1, -R4 ;  /* 0x0000000153539824 */ /* 0x000fe200078e0a04 */
[----:B------:R-:W-:Y:S01]  /*2e80*/  ISETP.GT.U32.AND P1, PT, R4, R89, PT ;  /* 0x000000590400720c */ /* 0x000fe20003f24070 */
[----:B------:R-:W-:Y:S01]  /*2e90*/  IMAD.HI.U32 R36, R2, R93, RZ ;  /* 0x0000005d02247227 */ /* 0x000fe200078e00ff */
[----:B------:R-:W-:-:S03]  /*2ea0*/  LOP3.LUT R35, R3, 0x7f, RZ, 0xc0, !PT ;  /* 0x0000007f03237812 */ /* 0x000fc600078ec0ff */
[----:B------:R-:W-:-:S04]  /*2eb0*/  IMAD.HI.U32 R38, R2, R95, RZ ;  /* 0x0000005f02267227 */ /* 0x000fc800078e00ff */
[----:B------:R-:W-:Y:S01]  /*2ec0*/  @!P6 IMAD.MOV R69, RZ, RZ, -R69 ;  /* 0x000000ffff45e224 */ /* 0x000fe200078e0a45 */
[C---:B------:R-:W-:Y:S01]  /*2ed0*/  ISETP.GT.U32.AND P6, PT, R4.reuse, R39, PT ;  /* 0x000000270400720c */ /* 0x040fe20003fc4070 */
[----:B------:R-:W-:Y:S01]  /*2ee0*/  @!P3 IMAD.IADD R85, R85, 0x1, -R4 ;  /* 0x000000015555b824 */ /* 0x000fe200078e0a04 */
[C---:B------:R-:W-:Y:S01]  /*2ef0*/  ISETP.GT.U32.AND P3, PT, R4.reuse, R91, PT ;  /* 0x0000005b0400720c */ /* 0x040fe20003f64070 */
[----:B------:R-:W-:Y:S02]  /*2f00*/  IMAD.MOV R36, RZ, RZ, -R36 ;  /* 0x000000ffff247224 */ /* 0x000fe400078e0a24 */
[----:B------:R-:W-:Y:S02]  /*2f10*/  IMAD.MOV R38, RZ, RZ, -R38 ;  /* 0x000000ffff267224 */ /* 0x000fe400078e0a26 */
[C---:B------:R-:W-:Y:S02]  /*2f20*/  IMAD R93, R4.reuse, R36, R93 ;  /* 0x00000024045d7224 */ /* 0x040fe400078e025d */
[----:B------:R-:W-:-:S02]  /*2f30*/  IMAD R95, R4, R38, R95 ;  /* 0x00000026045f7224 */ /* 0x000fc400078e025f */
[--C-:B------:R-:W-:Y:S01]  /*2f40*/  @!P1 IMAD.IADD R89, R89, 0x1, -R4.reuse ;  /* 0x0000000159599824 */ /* 0x100fe200078e0a04 */
[----:B------:R-:W-:Y:S01]  /*2f50*/  ISETP.GT.U32.AND P1, PT, R4, R93, PT ;  /* 0x0000005d0400720c */ /* 0x000fe20003f24070 */
[----:B------:R-:W-:Y:S02]  /*2f60*/  VIADD R58, R20, 0x6e ;  /* 0x0000006e143a7836 */ /* 0x000fe40000000000 */
[--C-:B------:R-:W-:Y:S01]  /*2f70*/  @!P3 IMAD.IADD R91, R91, 0x1, -R4.reuse ;  /* 0x000000015b5bb824 */ /* 0x100fe200078e0a04 */
[----:B------:R-:W-:Y:S01]  /*2f80*/  ISETP.GT.U32.AND P3, PT, R4, R95, PT ;  /* 0x0000005f0400720c */ /* 0x000fe20003f64070 */
[----:B------:R-:W-:Y:S01]  /*2f90*/  VIADD R42, R20, 0x7e ;  /* 0x0000007e142a7836 */ /* 0x000fe20000000000 */
[----:B------:R-:W-:Y:S01]  /*2fa0*/  IABS R79, R58 ;  /* 0x0000003a004f7213 */ /* 0x000fe20000000000 */
[----:B------:R-:W-:Y:S01]  /*2fb0*/  @!P6 IMAD.IADD R39, R39, 0x1, -R4 ;  /* 0x000000012727e824 */ /* 0x000fe200078e0a04 */
[----:B------:R-:W-:Y:S01]  /*2fc0*/  ISETP.GE.AND P6, PT, R40, RZ, PT ;  /* 0x000000ff2800720c */ /* 0x000fe20003fc6270 */
[----:B------:R-:W-:Y:S01]  /*2fd0*/  IMAD.SHL.U32 R36, R3, 0x10, RZ ;  /* 0x0000001003247824 */ /* 0x000fe200078e00ff */
[----:B------:R-:W-:Y:S01]  /*2fe0*/  IABS R101, R42 ;  /* 0x0000002a00657213 */ /* 0x000fe20000000000 */
[----:B------:R-:W-:-:S03]  /*2ff0*/  IMAD.HI.U32 R40, R2, R97, RZ ;  /* 0x0000006102287227 */ /* 0x000fc600078e00ff */
[----:B------:R-:W-:Y:S01]  /*3000*/  LOP3.LUT R38, R36, 0x70, RZ, 0xc0, !PT ;  /* 0x0000007024267812 */ /* 0x000fe200078ec0ff */
[----:B------:R-:W-:-:S04]  /*3010*/  IMAD.HI.U32 R20, R2, R79, RZ ;  /* 0x0000004f02147227 */ /* 0x000fc800078e00ff */
[----:B------:R-:W-:Y:S02]  /*3020*/  IMAD.MOV R40, RZ, RZ, -R40 ;  /* 0x000000ffff287224 */ /* 0x000fe400078e0a28 */
[----:B------:R-:W-:-:S04]  /*3030*/  IMAD.HI.U32 R36, R2, R99, RZ ;  /* 0x0000006302247227 */ /* 0x000fc800078e00ff */
[----:B------:R-:W-:-:S04]  /*3040*/  IMAD.HI.U32 R2, R2, R101, RZ ;  /* 0x0000006502027227 */ /* 0x000fc800078e00ff */
[--C-:B------:R-:W-:Y:S01]  /*3050*/  @!P1 IMAD.IADD R93, R93, 0x1, -R4.reuse ;  /* 0x000000015d5d9824 */ /* 0x100fe200078e0a04 */
[C---:B------:R-:W-:Y:S01]  /*3060*/  ISETP.GT.U32.AND P1, PT, R4.reuse, R37, PT ;  /* 0x000000250400720c */ /* 0x040fe20003f24070 */
[----:B------:R-:W-:Y:S01]  /*3070*/  @!P3 IMAD.IADD R95, R95, 0x1, -R4 ;  /* 0x000000015f5fb824 */ /* 0x000fe200078e0a04 */
[C---:B------:R-:W-:Y:S01]  /*3080*/  ISETP.GT.U32.AND P3, PT, R4.reuse, R89, PT ;  /* 0x000000590400720c */ /* 0x040fe20003f64070 */
[----:B------:R-:W-:Y:S02]  /*3090*/  IMAD.MOV R20, RZ, RZ, -R20 ;  /* 0x000000ffff147224 */ /* 0x000fe400078e0a14 */
[----:B------:R-:W-:Y:S02]  /*30a0*/  IMAD R97, R4, R40, R97 ;  /* 0x0000002804617224 */ /* 0x000fe400078e0261 */
[----:B------:R-:W-:Y:S02]  /*30b0*/  IMAD.MOV R40, RZ, RZ, -R2 ;  /* 0x000000ffff287224 */ /* 0x000fe400078e0a02 */
[----:B------:R-:W-:-:S02]  /*30c0*/  IMAD R2, R35, 0x80, R38 ;  /* 0x0000008023027824 */ /* 0x000fc400078e0226 */
[----:B--2---:R-:W-:Y:S01]  /*30d0*/  VIADD R0, R35, UR4 ;  /* 0x0000000423007c36 */ /* 0x004fe20008000000 */
[----:B------:R-:W-:Y:S01]  /*30e0*/  ULDC.64 UR4, c[0x0][0x210] ;  /* 0x0000840000047ab9 */ /* 0x000fe20000000a00 */
[C---:B------:R-:W-:Y:S01]  /*30f0*/  IMAD R35, R4.reuse, R20, R79 ;  /* 0x0000001404237224 */ /* 0x040fe200078e024f */
[----:B------:R-:W-:Y:S01]  /*3100*/  STL [R1+0x2e0], R2 ;  /* 0x0002e00201007387 */ /* 0x000fe20000100800 */
[----:B------:R-:W-:Y:S01]  /*3110*/  IMAD.MOV R36, RZ, RZ, -R36 ;  /* 0x000000ffff247224 */ /* 0x000fe200078e0a24 */
[----:B------:R-:W-:Y:S01]  /*3120*/  IABS R60, R0 ;  /* 0x00000000003c7213 */ /* 0x000fe20000000000 */
[----:B------:R-:W-:Y:S01]  /*3130*/  IMAD.MOV.U32 R79, RZ, RZ, R39 ;  /* 0x000000ffff4f7224 */ /* 0x000fe200078e0027 */
[----:B------:R-:W-:Y:S01]  /*3140*/  STL [R1+0x26c], R0 ;  /* 0x00026c0001007387 */ /* 0x000fe20000100800 */
[C---:B------:R-:W-:Y:S02]  /*3150*/  IMAD R99, R4.reuse, R36, R99 ;  /* 0x0000002404637224 */ /* 0x040fe400078e0263 */
[----:B------:R-:W-:Y:S01]  /*3160*/  @!P0 IMAD.MOV R79, RZ, RZ, -R79 ;  /* 0x000000ffff4f8224 */ /* 0x000fe200078e0a4f */
[C---:B------:R-:W-:Y:S01]  /*3170*/  ISETP.GT.U32.AND P0, PT, R4.reuse, R93, PT ;  /* 0x0000005d0400720c */ /* 0x040fe20003f04070 */
[----:B------:R-:W-:Y:S01]  /*3180*/  @!P4 IMAD.MOV R75, RZ, RZ, -R75 ;  /* 0x000000ffff4bc224 */ /* 0x000fe200078e0a4b */
[C---:B------:R-:W-:Y:S01]  /*3190*/  ISETP.GT.U32.AND P4, PT, R4.reuse, R91, PT ;  /* 0x0000005b0400720c */ /* 0x040fe20003f84070 */
[--C-:B------:R-:W-:Y:S01]  /*31a0*/  @!P1 IMAD.IADD R37, R37, 0x1, -R4.reuse ;  /* 0x0000000125259824 */ /* 0x100fe200078e0a04 */
[----:B------:R1:W-:Y:S01]  /*31b0*/  STL [R1+0x2b0], R0 ;  /* 0x0002b00001007387 */ /* 0x0003e20000100800 */
[----:B------:R-:W-:Y:S01]  /*31c0*/  @!P3 IMAD.IADD R89, R89, 0x1, -R4 ;  /* 0x000000015959b824 */ /* 0x000fe200078e0a04 */
[C---:B------:R-:W-:Y:S01]  /*31d0*/  ISETP.GT.U32.AND P3, PT, R4.reuse, R99, PT ;  /* 0x000000630400720c */ /* 0x040fe20003f64070 */
[----:B------:R-:W-:Y:S01]  /*31e0*/  IMAD.MOV.U32 R81, RZ, RZ, R41 ;  /* 0x000000ffff517224 */ /* 0x000fe200078e0029 */
[----:B------:R-:W-:Y:S01]  /*31f0*/  ISETP.GT.U32.AND P1, PT, R4, R37, PT ;  /* 0x000000250400720c */ /* 0x000fe20003f24070 */
[----:B------:R-:W-:-:S04]  /*3200*/  IMAD.HI.U32 R7, R7, R60, RZ ;  /* 0x0000003c07077227 */ /* 0x000fc800078e00ff */
[----:B------:R-:W-:Y:S01]  /*3210*/  @!P5 IMAD.MOV R77, RZ, RZ, -R77 ;  /* 0x000000ffff4dd224 */ /* 0x000fe200078e0a4d */
[C---:B------:R-:W-:Y:S01]  /*3220*/  ISETP.GT.U32.AND P5, PT, R4.reuse, R95, PT ;  /* 0x0000005f0400720c */ /* 0x040fe20003fa4070 */
[----:B------:R-:W-:Y:S01]  /*3230*/  @!P2 IMAD.MOV R81, RZ, RZ, -R81 ;  /* 0x000000ffff51a224 */ /* 0x000fe200078e0a51 */
[C---:B------:R-:W-:Y:S01]  /*3240*/  ISETP.GT.U32.AND P2, PT, R4.reuse, R97, PT ;  /* 0x000000610400720c */ /* 0x040fe20003f44070 */
[----:B------:R-:W-:Y:S02]  /*3250*/  IMAD.MOV R7, RZ, RZ, -R7 ;  /* 0x000000ffff077224 */ /* 0x000fe400078e0a07 */
[C---:B------:R-:W-:Y:S02]  /*3260*/  IMAD R101, R4.reuse, R40, R101 ;  /* 0x0000002804657224 */ /* 0x040fe400078e0265 */
[----:B------:R-:W-:Y:S01]  /*3270*/  @!P0 IMAD.IADD R93, R93, 0x1, -R4 ;  /* 0x000000015d5d8824 */ /* 0x000fe200078e0a04 */
[----:B------:R-:W-:Y:S01]  /*3280*/  ISETP.GT.U32.AND P0, PT, R4, R35, PT ;  /* 0x000000230400720c */ /* 0x000fe20003f04070 */
[----:B------:R-:W-:-:S02]  /*3290*/  IMAD R60, R5, R7, R60 ;  /* 0x00000007053c7224 */ /* 0x000fc400078e023c */
[--C-:B------:R-:W-:Y:S01]  /*32a0*/  @!P4 IMAD.IADD R91, R91, 0x1, -R4.reuse ;  /* 0x000000015b5bc824 */ /* 0x100fe200078e0a04 */
[----:B------:R-:W-:Y:S01]  /*32b0*/  ISETP.GT.U32.AND P4, PT, R4, R101, PT ;  /* 0x000000650400720c */ /* 0x000fe20003f84070 */
[--C-:B------:R-:W-:Y:S01]  /*32c0*/  @!P3 IMAD.IADD R99, R99, 0x1, -R4.reuse ;  /* 0x000000016363b824 */ /* 0x100fe200078e0a04 */
[----:B------:R-:W-:Y:S01]  /*32d0*/  ISETP.GT.U32.AND P3, PT, R5, R60, PT ;  /* 0x0000003c0500720c */ /* 0x000fe20003f64070 */
[--C-:B------:R-:W-:Y:S01]  /*32e0*/  @!P5 IMAD.IADD R95, R95, 0x1, -R4.reuse ;  /* 0x000000015f5fd824 */ /* 0x100fe200078e0a04 */
[----:B------:R-:W-:Y:S01]  /*32f0*/  ISETP.GE.AND P5, PT, R62, RZ, PT ;  /* 0x000000ff3e00720c */ /* 0x000fe20003fa6270 */
[--C-:B------:R-:W-:Y:S01]  /*3300*/  @!P1 IMAD.IADD R37, R37, 0x1, -R4.reuse ;  /* 0x0000000125259824 */ /* 0x100fe200078e0a04 */
[----:B------:R-:W-:Y:S01]  /*3310*/  ISETP.GE.AND P1, PT, R64, RZ, PT ;  /* 0x000000ff4000720c */ /* 0x000fe20003f26270 */
[--C-:B------:R-:W-:Y:S01]  /*3320*/  @!P2 IMAD.IADD R97, R97, 0x1, -R4.reuse ;  /* 0x000000016161a824 */ /* 0x100fe200078e0a04 */
[----:B------:R-:W-:Y:S01]  /*3330*/  ISETP.GE.AND P2, PT, R6, RZ, PT ;  /* 0x000000ff0600720c */ /* 0x000fe20003f46270 */
[--C-:B------:R-:W-:Y:S01]  /*3340*/  @!P0 IMAD.IADD R35, R35, 0x1, -R4.reuse ;  /* 0x0000000123238824 */ /* 0x100fe200078e0a04 */
[----:B------:R-:W2:Y:S01]  /*3350*/  LDC.64 R6, c[0x0][0x238] ;  /* 0x00008e00ff067b82 */ /* 0x000ea20000000a00 */
[----:B------:R-:W-:Y:S01]  /*3360*/  IMAD.MOV.U32 R87, RZ, RZ, R85 ;  /* 0x000000ffff577224 */ /* 0x000fe200078e0055 */
[----:B------:R-:W-:Y:S01]  /*3370*/  ISETP.GT.U32.AND P0, PT, R4, R97, PT ;  /* 0x000000610400720c */ /* 0x000fe20003f04070 */
[--C-:B------:R-:W-:Y:S01]  /*3380*/  @!P4 IMAD.IADD R101, R101, 0x1, -R4.reuse ;  /* 0x000000016565c824 */ /* 0x100fe200078e0a04 */
[----:B------:R-:W-:Y:S01]  /*3390*/  LOP3.LUT R62, RZ, R153, RZ, 0x33, !PT ;  /* 0x00000099ff3e7212 */ /* 0x000fe200078e33ff */
[----:B------:R-:W-:Y:S01]  /*33a0*/  @!P3 IMAD.IADD R60, R60, 0x1, -R5 ;  /* 0x000000013c3cb824 */ /* 0x000fe200078e0a05 */
[----:B------:R-:W-:Y:S01]  /*33b0*/  ISETP.GE.AND P4, PT, R66, RZ, PT ;  /* 0x000000ff4200720c */ /* 0x000fe20003f86270 */
[----:B------:R-:W-:Y:S01]  /*33c0*/  @!P6 IMAD.MOV R83, RZ, RZ, -R83 ;  /* 0x000000ffff53e224 */ /* 0x000fe200078e0a53 */
[C---:B------:R-:W-:Y:S01]  /*33d0*/  ISETP.GT.U32.AND P6, PT, R4.reuse, R101, PT ;  /* 0x000000650400720c */ /* 0x040fe20003fc4070 */
[----:B------:R-:W-:Y:S01]  /*33e0*/  @!P5 IMAD.MOV R87, RZ, RZ, -R87 ;  /* 0x000000ffff57d224 */ /* 0x000fe200078e0a57 */
[C---:B------:R-:W-:Y:S01]  /*33f0*/  ISETP.GT.U32.AND P5, PT, R4.reuse, R99, PT ;  /* 0x000000630400720c */ /* 0x040fe20003fa4070 */
[----:B------:R-:W-:Y:S01]  /*3400*/  @!P1 IMAD.MOV R89, RZ, RZ, -R89 ;  /* 0x000000ffff599224 */ /* 0x000fe200078e0a59 */
[----:B------:R-:W-:Y:S01]  /*3410*/  ISETP.GT.U32.AND P1, PT, R4, R35, PT ;  /* 0x000000230400720c */ /* 0x000fe20003f24070 */
[----:B------:R-:W-:Y:S01]  /*3420*/  @!P2 IMAD.MOV R37, RZ, RZ, -R37 ;  /* 0x000000ffff25a224 */ /* 0x000fe200078e0a25 */
[----:B------:R-:W-:Y:S01]  /*3430*/  ISETP.GT.U32.AND P3, PT, R5, R60, PT ;  /* 0x0000003c0500720c */ /* 0x000fe20003f64070 */
[----:B------:R-:W-:Y:S01]  /*3440*/  @!P0 IMAD.IADD R97, R97, 0x1, -R4 ;  /* 0x0000000161618824 */ /* 0x000fe200078e0a04 */
[----:B------:R-:W-:-:S02]  /*3450*/  ISETP.GE.AND P2, PT, R72, RZ, PT ;  /* 0x000000ff4800720c */ /* 0x000fc40003f46270 */
[----:B------:R-:W-:Y:S01]  /*3460*/  ISETP.GE.AND P0, PT, R70, RZ, PT ;  /* 0x000000ff4600720c */ /* 0x000fe20003f06270 */
[----:B------:R-:W-:Y:S01]  /*3470*/  @!P4 IMAD.MOV R91, RZ, RZ, -R91 ;  /* 0x000000ffff5bc224 */ /* 0x000fe200078e0a5b */
[----:B------:R-:W-:Y:S01]  /*3480*/  ISETP.GE.AND P4, PT, R68, RZ, PT ;  /* 0x000000ff4400720c */ /* 0x000fe20003f86270 */
[--C-:B------:R-:W-:Y:S01]  /*3490*/  @!P6 IMAD.IADD R101, R101, 0x1, -R4.reuse ;  /* 0x000000016565e824 */ /* 0x100fe200078e0a04 */
[----:B------:R-:W-:Y:S01]  /*34a0*/  ISETP.GE.AND P6, PT, R58, RZ, PT ;  /* 0x000000ff3a00720c */ /* 0x000fe20003fc6270 */
[--C-:B------:R-:W-:Y:S01]  /*34b0*/  @!P5 IMAD.IADD R99, R99, 0x1, -R4.reuse ;  /* 0x000000016363d824 */ /* 0x100fe200078e0a04 */
[----:B------:R-:W-:Y:S01]  /*34c0*/  ISETP.GE.AND P5, PT, R74, RZ, PT ;  /* 0x000000ff4a00720c */ /* 0x000fe20003fa6270 */
[----:B------:R-:W-:Y:S01]  /*34d0*/  @!P1 IMAD.IADD R35, R35, 0x1, -R4 ;  /* 0x0000000123239824 */ /* 0x000fe200078e0a04 */
[----:B------:R-:W-:Y:S01]  /*34e0*/  ISETP.GE.AND P1, PT, R42, RZ, PT ;  /* 0x000000ff2a00720c */ /* 0x000fe20003f26270 */
[----:B------:R-:W-:Y:S01]  /*34f0*/  @!P3 IMAD.IADD R60, R60, 0x1, -R5 ;  /* 0x000000013c3cb824 */ /* 0x000fe200078e0a05 */
[----:B------:R-:W-:Y:S01]  /*3500*/  ISETP.NE.AND P3, PT, R153, RZ, PT ;  /* 0x000000ff9900720c */ /* 0x000fe20003f65270 */
[----:B------:R-:W3:Y:S01]  /*3510*/  LDC.64 R4, c[0x0][0x230] ;  /* 0x00008c00ff047b82 */ /* 0x000ee20000000a00 */
[----:B------:R-:W-:Y:S01]  /*3520*/  @!P2 IMAD.MOV R97, RZ, RZ, -R97 ;  /* 0x000000ffff61a224 */ /* 0x000fe200078e0a61 */
[----:B------:R-:W-:Y:S01]  /*3530*/  ISETP.GE.AND P2, PT, R0, RZ, PT ;  /* 0x000000ff0000720c */ /* 0x000fe20003f46270 */
[----:B------:R-:W-:Y:S01]  /*3540*/  @!P0 IMAD.MOV R95, RZ, RZ, -R95 ;  /* 0x000000ffff5f8224 */ /* 0x000fe200078e0a5f */
[----:B------:R-:W-:Y:S01]  /*3550*/  ISETP.NE.AND P0, PT, R152, RZ, PT ;  /* 0x000000ff9800720c */ /* 0x000fe20003f05270 */
[C---:B--2---:R-:W-:Y:S01]  /*3560*/  IMAD.SHL.U32 R201, R6.reuse, 0x4, RZ ;  /* 0x0000000406c97824 */ /* 0x044fe200078e00ff */
[----:B-1----:R-:W-:Y:S01]  /*3570*/  LOP3.LUT R0, R3, 0x3f, RZ, 0xc0, !PT ;  /* 0x0000003f03007812 */ /* 0x002fe200078ec0ff */
[----:B------:R-:W-:Y:S01]  /*3580*/  IMAD.SHL.U32 R211, R6, 0x2, RZ ;  /* 0x0000000206d37824 */ /* 0x000fe200078e00ff */
[----:B------:R-:W-:Y:S01]  /*3590*/  SEL R37, R62, R37, !P3 ;  /* 0x000000253e257207 */ /* 0x000fe20005800000 */
[----:B------:R-:W-:Y:S01]  /*35a0*/  IMAD R210, R6, 0x3, RZ ;  /* 0x0000000306d27824 */ /* 0x000fe200078e02ff */
[----:B------:R-:W-:Y:S01]  /*35b0*/  SEL R38, R62, R8, !P3 ;  /* 0x000000083e267207 */ /* 0x000fe20005800000 */
[----:B------:R-:W-:Y:S01]  /*35c0*/  IMAD R185, R6, 0xc, RZ ;  /* 0x0000000c06b97824 */ /* 0x000fe200078e02ff */
[----:B------:R-:W-:Y:S01]  /*35d0*/  SEL R39, R62, R9, !P3 ;  /* 0x000000093e277207 */ /* 0x000fe20005800000 */
[----:B------:R-:W-:Y:S01]  /*35e0*/  IMAD R200, R6, 0x5, RZ ;  /* 0x0000000506c87824 */ /* 0x000fe200078e02ff */
[C---:B------:R-:W-:Y:S01]  /*35f0*/  SEL R40, R62.reuse, R10, !P3 ;  /* 0x0000000a3e287207 */ /* 0x040fe20005800000 */
[----:B------:R-:W-:Y:S01]  /*3600*/  @!P2 IMAD.MOV R60, RZ, RZ, -R60 ;  /* 0x000000ffff3ca224 */ /* 0x000fe200078e0a3c */
[----:B------:R-:W-:Y:S01]  /*3610*/  SEL R20, R62, R11, !P3 ;  /* 0x0000000b3e147207 */ /* 0x000fe20005800000 */
[C---:B------:R-:W-:Y:S01]  /*3620*/  IMAD R199, R6.reuse, 0x6, RZ ;  /* 0x0000000606c77824 */ /* 0x040fe200078e02ff */
[----:B------:R-:W-:Y:S01]  /*3630*/  @!P0 LOP3.LUT R60, RZ, R152, RZ, 0x33, !PT ;  /* 0x00000098ff3c8212 */ /* 0x000fe200078e33ff */
[----:B------:R-:W-:Y:S01]  /*3640*/  IMAD R2, R6, 0x18, RZ ;  /* 0x0000001806027824 */ /* 0x000fe200078e02ff */
[----:B------:R-:W-:Y:S01]  /*3650*/  SEL R36, R62, R12, !P3 ;  /* 0x0000000c3e247207 */ /* 0x000fe20005800000 */
[----:B------:R-:W-:Y:S01]  /*3660*/  IMAD R163, R6, 0x14, RZ ;  /* 0x0000001406a37824 */ /* 0x000fe200078e02ff */
[----:B------:R-:W-:Y:S01]  /*3670*/  SEL R41, R62, R15, !P3 ;  /* 0x0000000f3e297207 */ /* 0x000fe20005800000 */
[----:B------:R-:W-:Y:S01]  /*3680*/  IMAD R198, R6, 0x7, RZ ;  /* 0x0000000706c67824 */ /* 0x000fe200078e02ff */
[----:B------:R-:W-:Y:S01]  /*3690*/  SEL R42, R62, R16, !P3 ;  /* 0x000000103e2a7207 */ /* 0x000fe20005800000 */
[----:B---3--:R-:W-:Y:S01]  /*36a0*/  IMAD R213, R60, R5, RZ ;  /* 0x000000053cd57224 */ /* 0x008fe200078e02ff */
[----:B------:R-:W-:Y:S01]  /*36b0*/  SEL R17, R62, R17, !P3 ;  /* 0x000000113e117207 */ /* 0x000fe20005800000 */
[----:B------:R-:W-:Y:S01]  /*36c0*/  VIADD R251, R4, 0x3f ;  /* 0x0000003f04fb7836 */ /* 0x000fe20000000000 */
[----:B------:R-:W-:Y:S01]  /*36d0*/  SEL R18, R62, R18, !P3 ;  /* 0x000000123e127207 */ /* 0x000fe20005800000 */
[----:B------:R-:W-:Y:S01]  /*36e0*/  VIADD R5, R4, 0xfffffffb ;  /* 0xfffffffb04057836 */ /* 0x000fe20000000000 */
[----:B------:R-:W-:Y:S01]  /*36f0*/  SEL R19, R62, R19, !P3 ;  /* 0x000000133e137207 */ /* 0x000fe20005800000 */
[C---:B------:R-:W-:Y:S01]  /*3700*/  IMAD R241, R6.reuse, 0x1c, RZ ;  /* 0x0000001c06f17824 */ /* 0x040fe200078e02ff */
[----:B------:R-:W-:Y:S01]  /*3710*/  STL [R1+0x2e4], R251 ;  /* 0x0002e4fb01007387 */ /* 0x000fe20000100800 */
[----:B------:R-:W-:Y:S01]  /*3720*/  IMAD.SHL.U32 R197, R6, 0x8, RZ ;  /* 0x0000000806c57824 */ /* 0x000fe200078e00ff */
[----:B------:R-:W-:Y:S01]  /*3730*/  SEL R21, R62, R21, !P3 ;  /* 0x000000153e157207 */ /* 0x000fe20005800000 */
[C---:B------:R-:W-:Y:S01]  /*3740*/  IMAD R196, R6.reuse, 0x9, RZ ;  /* 0x0000000906c47824 */ /* 0x040fe200078e02ff */
[----:B------:R-:W-:Y:S01]  /*3750*/  STL [R1+0x2e8], R5 ;  /* 0x0002e80501007387 */ /* 0x000fe20000100800 */
[----:B------:R-:W-:Y:S01]  /*3760*/  IMAD R219, R6, 0x24, RZ ;  /* 0x0000002406db7824 */ /* 0x000fe200078e02ff */
        /* <DEDUP_REMOVED lines=54> */
[----:B------:R1:W-:Y:S01]  /*3ad0*/  STL [R1+0x174], R2 ;  /* 0x0001740201007387 */ /* 0x0003e20000100800 */
        /* <DEDUP_REMOVED lines=10> */
[C---:B-1----:R-:W-:Y:S01]  /*3b80*/  IMAD R2, R6.reuse, 0x16, RZ ;  /* 0x0000001606027824 */ /* 0x042fe200078e02ff */
        /* <DEDUP_REMOVED lines=35> */
[----:B------:R-:W-:Y:S01]  /*3dc0*/  IMAD R244, R6, 0x3a, RZ ;  /* 0x0000003a06f47824 */ /* 0x000fe200078e02ff */
[----:B------:R-:W-:Y:S01]  /*3dd0*/  STL [R1+0x16c], R219 ;  /* 0x00016cdb01007387 */ /* 0x000fe20000100800 */
[----:B------:R-:W-:Y:S01]  /*3de0*/  IMAD R252, R0, R7, RZ ;  /* 0x0000000700fc7224 */ /* 0x000fe200078e02ff */
[----:B------:R-:W-:Y:S01]  /*3df0*/  SEL R12, R62, R55, !P3 ;  /* 0x000000373e0c7207 */ /* 0x000fe20005800000 */
[C---:B------:R-:W-:Y:S01]  /*3e00*/  IMAD R243, R6.reuse, 0x3b, RZ ;  /* 0x0000003b06f37824 */ /* 0x040fe200078e02ff */
[----:B------:R2:W-:Y:S01]  /*3e10*/  STL [R1+0x31c], R219 ;  /* 0x00031cdb01007387 */ /* 0x0005e20000100800 */
[----:B------:R-:W-:Y:S01]  /*3e20*/  IMAD R0, R6, 0x3d, RZ ;  /* 0x0000003d06007824 */ /* 0x000fe200078e02ff */
[C---:B------:R-:W-:Y:S01]  /*3e30*/  SEL R47, R62.reuse, R57, !P3 ;  /* 0x000000393e2f7207 */ /* 0x040fe20005800000 */
[----:B------:R-:W-:Y:S01]  /*3e40*/  IMAD.MOV.U32 R85, RZ, RZ, R35 ;  /* 0x000000ffff557224 */ /* 0x000fe200078e0023 */
[----:B------:R-:W-:Y:S01]  /*3e50*/  STL [R1+0x228], R195 ;  /* 0x000228c301007387 */ /* 0x000fe20000100800 */
[C---:B------:R-:W-:Y:S01]  /*3e60*/  SEL R35, R62.reuse, R13, !P3 ;  /* 0x0000000d3e237207 */ /* 0x040fe20005800000 */
[----:B-1----:R-:W-:Y:S01]  /*3e70*/  IMAD R196, R43, UR7, RZ ;  /* 0x000000072bc47c24 */ /* 0x002fe2000f8e02ff */
[----:B------:R-:W-:Y:S01]  /*3e80*/  SEL R55, R62, R59, !P3 ;  /* 0x0000003b3e377207 */ /* 0x000fe20005800000 */
[----:B------:R1:W-:Y:S01]  /*3e90*/  STL [R1+0x320], R195 ;  /* 0x000320c301007387 */ /* 0x0003e20000100800 */
[----:B------:R-:W-:Y:S01]  /*3ea0*/  IMAD R197, R44, UR7, RZ ;  /* 0x000000072cc57c24 */ /* 0x000fe2000f8e02ff */
[----:B------:R-:W-:Y:S01]  /*3eb0*/  SEL R57, R62, R61, !P3 ;  /* 0x0000003d3e397207 */ /* 0x000fe20005800000 */
[----:B--2---:R-:W-:Y:S01]  /*3ec0*/  IMAD R219, R34, UR7, RZ ;  /* 0x0000000722db7c24 */ /* 0x004fe2000f8e02ff */
[----:B------:R-:W-:Y:S01]  /*3ed0*/  STL [R1+0x224], R194 ;  /* 0x000224c201007387 */ /* 0x000fe20000100800 */
[----:B------:R-:W-:Y:S01]  /*3ee0*/  IMAD R241, R45, UR7, RZ ;  /* 0x000000072df17c24 */ /* 0x000fe2000f8e02ff */
[----:B------:R-:W-:Y:S01]  /*3ef0*/  SEL R53, R62, R63, !P3 ;  /* 0x0000003f3e357207 */ /* 0x000fe20005800000 */
[----:B------:R-:W-:Y:S01]  /*3f00*/  IMAD R198, R46, UR7, RZ ;  /* 0x000000072ec67c24 */ /* 0x000fe2000f8e02ff */
[----:B------:R2:W-:Y:S01]  /*3f10*/  STL [R1+0x324], R194 ;  /* 0x000324c201007387 */ /* 0x0005e20000100800 */
[----:B------:R-:W-:Y:S01]  /*3f20*/  IMAD R163, R48, UR7, RZ ;  /* 0x0000000730a37c24 */ /* 0x000fe2000f8e02ff */
[C---:B------:R-:W-:Y:S01]  /*3f30*/  SEL R58, R62.reuse, R65, !P3 ;  /* 0x000000413e3a7207 */ /* 0x040fe20005800000 */
[----:B-1----:R-:W-:Y:S01]  /*3f40*/  IMAD R195, R33, UR7, RZ ;  /* 0x0000000721c37c24 */ /* 0x002fe2000f8e02ff */
[----:B------:R-:W-:Y:S01]  /*3f50*/  STL [R1+0x168], R203 ;  /* 0x000168cb01007387 */ /* 0x000fe20000100800 */
[----:B------:R-:W-:Y:S01]  /*3f60*/  IMAD R199, R49, UR7, RZ ;  /* 0x0000000731c77c24 */ /* 0x000fe2000f8e02ff */
[----:B------:R-:W-:Y:S01]  /*3f70*/  SEL R54, R62, R67, !P3 ;  /* 0x000000433e367207 */ /* 0x000fe20005800000 */
[----:B------:R-:W-:Y:S01]  /*3f80*/  IMAD R200, R50, UR7, RZ ;  /* 0x0000000732c87c24 */ /* 0x000fe2000f8e02ff */
[----:B------:R1:W-:Y:S01]  /*3f90*/  STL [R1+0x328], R203 ;  /* 0x000328cb01007387 */ /* 0x0003e20000100800 */
[----:B------:R-:W-:Y:S01]  /*3fa0*/  IMAD R185, R51, UR7, RZ ;  /* 0x0000000733b97c24 */ /* 0x000fe2000f8e02ff */
[----:B------:R-:W-:Y:S01]  /*3fb0*/  SEL R71, R62, R71, !P3 ;  /* 0x000000473e477207 */ /* 0x000fe20005800000 */
[----:B--2---:R-:W-:Y:S01]  /*3fc0*/  IMAD R194, R32, UR7, RZ ;  /* 0x0000000720c27c24 */ /* 0x004fe2000f8e02ff */
[----:B------:R-:W-:Y:S01]  /*3fd0*/  STL [R1+0x164], R187 ;  /* 0x000164bb01007387 */ /* 0x000fe20000100800 */
[----:B------:R-:W-:Y:S01]  /*3fe0*/  IMAD R210, R52, UR7, RZ ;  /* 0x0000000734d27c24 */ /* 0x000fe2000f8e02ff */
[C---:B------:R-:W-:Y:S01]  /*3ff0*/  SEL R73, R62.reuse, R73, !P3 ;  /* 0x000000493e497207 */ /* 0x040fe20005800000 */
[----:B------:R-:W-:Y:S01]  /*4000*/  IMAD R211, R31, UR7, RZ ;  /* 0x000000071fd37c24 */ /* 0x000fe2000f8e02ff */
[----:B------:R2:W-:Y:S01]  /*4010*/  STL [R1+0x32c], R187 ;  /* 0x00032cbb01007387 */ /* 0x0005e20000100800 */
[----:B------:R-:W-:Y:S01]  /*4020*/  IMAD R201, R23, UR7, RZ ;  /* 0x0000000717c97c24 */ /* 0x000fe2000f8e02ff */
[----:B------:R-:W-:Y:S01]  /*4030*/  SEL R75, R62, R75, !P3 ;  /* 0x0000004b3e4b7207 */ /* 0x000fe20005800000 */
[----:B-1----:R-:W-:Y:S01]  /*4040*/  IMAD R203, R30, UR7, RZ ;  /* 0x000000071ecb7c24 */ /* 0x002fe2000f8e02ff */
[----:B------:R-:W-:Y:S01]  /*4050*/  STL [R1+0x220], R184 ;  /* 0x000220b801007387 */ /* 0x000fe20000100800 */
[----:B------:R-:W-:Y:S01]  /*4060*/  IMAD R213, R56, UR7, RZ ;  /* 0x0000000738d57c24 */ /* 0x000fe2000f8e02ff */
[C---:B------:R-:W-:Y:S01]  /*4070*/  SEL R77, R62.reuse, R77, !P3 ;  /* 0x0000004d3e4d7207 */ /* 0x040fe20005800000 */
[----:B------:R-:W-:Y:S01]  /*4080*/  IMAD R5, R47, UR7, RZ ;  /* 0x000000072f057c24 */ /* 0x000fe2000f8e02ff */
[----:B------:R1:W-:Y:S01]  /*4090*/  STL [R1+0x330], R184 ;  /* 0x000330b801007387 */ /* 0x0003e20000100800 */
[----:B------:R-:W-:Y:S01]  /*40a0*/  IMAD R251, R55, UR7, RZ ;  /* 0x0000000737fb7c24 */ /* 0x000fe2000f8e02ff */
[C---:B------:R-:W-:Y:S01]  /*40b0*/  SEL R79, R62.reuse, R79, !P3 ;  /* 0x0000004f3e4f7207 */ /* 0x040fe20005800000 */
[----:B--2---:R-:W-:Y:S01]  /*40c0*/  IMAD R187, R29, UR7, RZ ;  /* 0x000000071dbb7c24 */ /* 0x004fe2000f8e02ff */
[----:B------:R-:W-:Y:S01]  /*40d0*/  STL [R1+0x160], R171 ;  /* 0x000160ab01007387 */ /* 0x000fe20000100800 */
[----:B------:R-:W-:Y:S01]  /*40e0*/  @!P4 IMAD.MOV R93, RZ, RZ, -R93 ;  /* 0x000000ffff5dc224 */ /* 0x000fe200078e0a5d */
[C---:B------:R-:W-:Y:S01]  /*40f0*/  SEL R81, R62.reuse, R81, !P3 ;  /* 0x000000513e517207 */ /* 0x040fe20005800000 */
[----:B------:R-:W-:Y:S01]  /*4100*/  IMAD R233, R75, UR7, RZ ;  /* 0x000000074be97c24 */ /* 0x000fe2000f8e02ff */
[----:B------:R2:W-:Y:S01]  /*4110*/  STL [R1+0x334], R171 ;  /* 0x000334ab01007387 */ /* 0x0005e20000100800 */
[----:B------:R-:W-:Y:S01]  /*4120*/  SEL R83, R62, R83, !P3 ;  /* 0x000000533e537207 */ /* 0x000fe20005800000 */
[----:B-1----:R-:W-:Y:S01]  /*4130*/  IMAD R184, R28, UR7, RZ ;  /* 0x000000071cb87c24 */ /* 0x002fe2000f8e02ff */
[C---:B------:R-:W-:Y:S01]  /*4140*/  SEL R87, R62.reuse, R87, !P3 ;  /* 0x000000573e577207 */ /* 0x040fe20005800000 */
[----:B------:R-:W-:Y:S01]  /*4150*/  STL [R1+0x21c], R183 ;  /* 0x00021cb701007387 */ /* 0x000fe20000100800 */
[C---:B------:R-:W-:Y:S01]  /*4160*/  SEL R89, R62.reuse, R89, !P3 ;  /* 0x000000593e597207 */ /* 0x040fe20005800000 */
[----:B------:R-:W-:Y:S01]  /*4170*/  IMAD R232, R77, UR7, RZ ;  /* 0x000000074de87c24 */ /* 0x000fe2000f8e02ff */
[C---:B------:R-:W-:Y:S01]  /*4180*/  SEL R91, R62.reuse, R91, !P3 ;  /* 0x0000005b3e5b7207 */ /* 0x040fe20005800000 */
[----:B------:R1:W-:Y:S01]  /*4190*/  STL [R1+0x338], R183 ;  /* 0x000338b701007387 */ /* 0x0003e20000100800 */
[----:B------:R-:W-:Y:S01]  /*41a0*/  @!P5 IMAD.MOV R99, RZ, RZ, -R99 ;  /* 0x000000ffff63d224 */ /* 0x000fe200078e0a63 */
[C---:B------:R-:W-:Y:S01]  /*41b0*/  SEL R93, R62.reuse, R93, !P3 ;  /* 0x0000005d3e5d7207 */ /* 0x040fe20005800000 */
        /* <DEDUP_REMOVED lines=14> */
[C---:B------:R-:W-:Y:S01]  /*42a0*/  SEL R99, R62.reuse, R99, !P3 ;  /* 0x000000633e637207 */ /* 0x040fe20005800000 */
[----:B--2---:R-:W-:Y:S01]  /*42b0*/  IMAD R155, R25, UR7, RZ ;  /* 0x00000007199b7c24 */ /* 0x004fe2000f8e02ff */
[----:B------:R-:W-:Y:S01]  /*42c0*/  SEL R13, R62, R69, !P3 ;  /* 0x000000453e0d7207 */ /* 0x000fe20005800000 */
[----:B------:R-:W-:Y:S01]  /*42d0*/  STL [R1+0x158], R246 ;  /* 0x000158f601007387 */ /* 0x000fe20000100800 */
[----:B------:R-:W-:-:S02]  /*42e0*/  IMAD R226, R91, UR7, RZ ;  /* 0x000000075be27c24 */ /* 0x000fc4000f8e02ff */
[----:B------:R-:W-:Y:S01]  /*42f0*/  IMAD R217, R93, UR7, RZ ;  /* 0x000000075dd97c24 */ /* 0x000fe2000f8e02ff */
[----:B------:R2:W-:Y:S01]  /*4300*/  STL [R1+0x344], R246 ;  /* 0x000344f601007387 */ /* 0x0005e20000100800 */
[----:B------:R-:W-:Y:S02]  /*4310*/  IMAD R216, R95, UR7, RZ ;  /* 0x000000075fd87c24 */ /* 0x000fe4000f8e02ff */
[----:B-1----:R-:W-:Y:S01]  /*4320*/  IMAD R181, R24, UR7, RZ ;  /* 0x0000000718b57c24 */ /* 0x002fe2000f8e02ff */
[----:B------:R1:W-:Y:S01]  /*4330*/  STL [R1+0x348], R182 ;  /* 0x000348b601007387 */ /* 0x0003e20000100800 */
[----:B------:R-:W-:Y:S02]  /*4340*/  IMAD R215, R97, UR7, RZ ;  /* 0x0000000761d77c24 */ /* 0x000fe4000f8e02ff */
[----:B------:R-:W-:Y:S01]  /*4350*/  IMAD R214, R99, UR7, RZ ;  /* 0x0000000763d67c24 */ /* 0x000fe2000f8e02ff */
[----:B------:R-:W-:Y:S01]  /*4360*/  STL [R1+0x214], R179 ;  /* 0x000214b301007387 */ /* 0x000fe20000100800 */
[----:B------:R-:W-:-:S02]  /*4370*/  IMAD R9, R9, UR7, RZ ;  /* 0x0000000709097c24 */ /* 0x000fc4000f8e02ff */
[----:B--2---:R-:W-:Y:S01]  /*4380*/  IMAD R246, R22, UR7, RZ ;  /* 0x0000000716f67c24 */ /* 0x004fe2000f8e02ff */
[----:B------:R2:W-:Y:S01]  /*4390*/  STL [R1+0x34c], R179 ;  /* 0x00034cb301007387 */ /* 0x0005e20000100800 */
[----:B------:R-:W-:Y:S02]  /*43a0*/  VIADD R16, R4, 0xffffffff ;  /* 0xffffffff04107836 */ /* 0x000fe40000000000 */
[----:B-1----:R-:W-:Y:S01]  /*43b0*/  IMAD R182, R21, UR7, RZ ;  /* 0x0000000715b67c24 */ /* 0x002fe2000f8e02ff */
[----:B------:R-:W-:Y:S01]  /*43c0*/  STL [R1+0x154], R242 ;  /* 0x000154f201007387 */ /* 0x000fe20000100800 */
[----:B------:R-:W-:Y:S01]  /*43d0*/  IMAD R21, R57, UR7, RZ ;  /* 0x0000000739157c24 */ /* 0x000fe2000f8e02ff */
[----:B------:R-:W-:Y:S01]  /*43e0*/  ISETP.GE.U32.AND P5, PT, R16, 0x7fffffc0, PT ;  /* 0x7fffffc01000780c */ /* 0x000fe20003fa6070 */
[----:B------:R-:W-:Y:S01]  /*43f0*/  @!P1 IMAD.MOV R101, RZ, RZ, -R101 ;  /* 0x000000ffff659224 */ /* 0x000fe200078e0a65 */
[----:B------:R1:W-:Y:S01]  /*4400*/  STL [R1+0x350], R242 ;  /* 0x000350f201007387 */ /* 0x0003e20000100800 */
[----:B------:R-:W-:-:S02]  /*4410*/  @!P6 IMAD.MOV R85, RZ, RZ, -R85 ;  /* 0x000000ffff55e224 */ /* 0x000fc400078e0a55 */
[----:B--2---:R-:W-:Y:S01]  /*4420*/  IMAD R179, R19, UR7, RZ ;  /* 0x0000000713b37c24 */ /* 0x004fe2000f8e02ff */
[----:B------:R-:W-:Y:S01]  /*4430*/  STL [R1+0x210], R169 ;  /* 0x000210a901007387 */ /* 0x000fe20000100800 */
[----:B------:R-:W-:Y:S01]  /*4440*/  IMAD R19, R54, UR7, RZ ;  /* 0x0000000736137c24 */ /* 0x000fe2000f8e02ff */
[----:B------:R-:W-:Y:S01]  /*4450*/  SEL R14, R62, R85, !P3 ;  /* 0x000000553e0e7207 */ /* 0x000fe20005800000 */
[----:B------:R-:W-:Y:S01]  /*4460*/  VIADD R59, R4, 0xfffffffe ;  /* 0xfffffffe043b7836 */ /* 0x000fe20000000000 */
[----:B------:R2:W-:Y:S01]  /*4470*/  STL [R1+0x354], R169 ;  /* 0x000354a901007387 */ /* 0x0005e20000100800 */
[----:B------:R-:W-:Y:S01]  /*4480*/  SEL R15, R62, R101, !P3 ;  /* 0x000000653e0f7207 */ /* 0x000fe20005800000 */
[----:B-1----:R-:W-:Y:S02]  /*4490*/  IMAD R242, R18, UR7, RZ ;  /* 0x0000000712f27c24 */ /* 0x002fe4000f8e02ff */
[----:B------:R1:W-:Y:S01]  /*44a0*/  STL [R1+0x360], R180 ;  /* 0x000360b401007387 */ /* 0x0003e20000100800 */
[C---:B------:R-:W-:Y:S01]  /*44b0*/  VIADD R61, R4.reuse, 0xfffffffd ;  /* 0xfffffffd043d7836 */ /* 0x040fe20000000000 */
[----:B------:R-:W-:Y:S01]  /*44c0*/  ISETP.GE.U32.AND P6, PT, R59, 0x7fffffbf, PT ;  /* 0x7fffffbf3b00780c */ /* 0x000fe20003fc6070 */
[----:B------:R-:W-:Y:S01]  /*44d0*/  VIADD R62, R4, 0xfffffffc ;  /* 0xfffffffc043e7836 */ /* 0x000fe20000000000 */
[----:B------:R3:W-:Y:S01]  /*44e0*/  STL [R1+0x364], R178 ;  /* 0x000364b201007387 */ /* 0x0007e20000100800 */
[----:B------:R-:W-:Y:S01]  /*44f0*/  IMAD R10, R10, UR7, RZ ;  /* 0x000000070a0a7c24 */ /* 0x000fe2000f8e02ff */
[----:B------:R-:W-:Y:S01]  /*4500*/  ISETP.GE.U32.AND P0, PT, R61, 0x7fffffbe, PT ;  /* 0x7fffffbe3d00780c */ /* 0x000fe20003f06070 */
[----:B--2---:R-:W-:Y:S01]  /*4510*/  IMAD R169, R17, UR7, RZ ;  /* 0x0000000711a97c24 */ /* 0x004fe2000f8e02ff */
[----:B------:R-:W-:Y:S01]  /*4520*/  STL [R1+0x20c], R167 ;  /* 0x00020ca701007387 */ /* 0x000fe20000100800 */
[----:B------:R-:W-:Y:S01]  /*4530*/  IMAD R17, R71, UR7, RZ ;  /* 0x0000000747117c24 */ /* 0x000fe2000f8e02ff */
[----:B------:R-:W-:Y:S01]  /*4540*/  ISETP.GE.U32.AND P4, PT, R62, 0x7fffffbd, PT ;  /* 0x7fffffbd3e00780c */ /* 0x000fe20003f86070 */
[----:B-1----:R-:W-:Y:S01]  /*4550*/  IMAD R180, R42, UR7, RZ ;  /* 0x000000072ab47c24 */ /* 0x002fe2000f8e02ff */
[----:B------:R1:W-:Y:S01]  /*4560*/  STL [R1+0x368], R168 ;  /* 0x000368a801007387 */ /* 0x0003e20000100800 */
[----:B------:R-:W-:-:S02]  /*4570*/  IMAD R11, R11, UR7, RZ ;  /* 0x000000070b0b7c24 */ /* 0x000fc4000f8e02ff */
[----:B---3--:R-:W-:Y:S01]  /*4580*/  IMAD R178, R41, UR7, RZ ;  /* 0x0000000729b27c24 */ /* 0x008fe2000f8e02ff */
[----:B------:R-:W-:Y:S01]  /*4590*/  STL [R1+0x208], R165 ;  /* 0x000208a501007387 */ /* 0x000fe20000100800 */
[C---:B------:R-:W-:Y:S02]  /*45a0*/  IMAD R150, R6.reuse, 0x64, RZ ;  /* 0x0000006406967824 */ /* 0x040fe400078e02ff */
[C---:B------:R-:W-:Y:S01]  /*45b0*/  IMAD R146, R6.reuse, 0x6c, RZ ;  /* 0x0000006c06927824 */ /* 0x040fe200078e02ff */
[----:B------:R2:W-:Y:S01]  /*45c0*/  STL [R1+0x36c], R165 ;  /* 0x00036ca501007387 */ /* 0x0005e20000100800 */
[----:B------:R-:W-:Y:S02]  /*45d0*/  IMAD R136, R6, 0x70, RZ ;  /* 0x0000007006887824 */ /* 0x000fe400078e02ff */
[----:B-1----:R-:W-:Y:S01]  /*45e0*/  IMAD R168, R8, UR7, RZ ;  /* 0x0000000708a87c24 */ /* 0x002fe2000f8e02ff */
[----:B------:R-:W-:Y:S01]  /*45f0*/  STL.64 [R1+0x358], R166 ;  /* 0x000358a601007387 */ /* 0x000fe20000100a00 */
[----:B------:R-:W-:-:S02]  /*4600*/  IMAD R8, R12, UR7, RZ ;  /* 0x000000070c087c24 */ /* 0x000fc4000f8e02ff */
[C---:B------:R-:W-:Y:S01]  /*4610*/  IMAD R120, R6.reuse, 0x78, RZ ;  /* 0x0000007806787824 */ /* 0x040fe200078e02ff */
[----:B------:R1:W-:Y:S01]  /*4620*/  STL [R1+0x370], R164 ;  /* 0x000370a401007387 */ /* 0x0003e20000100800 */
[C---:B------:R-:W-:Y:S02]  /*4630*/  IMAD R148, R6.reuse, 0x68, RZ ;  /* 0x0000006806947824 */ /* 0x040fe400078e02ff */
[----:B--2---:R-:W-:Y:S01]  /*4640*/  IMAD R165, R35, UR7, RZ ;  /* 0x0000000723a57c24 */ /* 0x004fe2000f8e02ff */
[----:B------:R2:W-:Y:S01]  /*4650*/  STL [R1+0x200], R2 ;  /* 0x0002000201007387 */ /* 0x0005e20000100800 */
[C---:B------:R-:W-:Y:S02]  /*4660*/  IMAD R134, R6.reuse, 0x7c, RZ ;  /* 0x0000007c06867824 */ /* 0x040fe400078e02ff */
[C---:B------:R-:W-:Y:S01]  /*4670*/  IMAD R238, R6.reuse, 0x84, RZ ;  /* 0x0000008406ee7824 */ /* 0x040fe200078e02ff */
[----:B------:R-:W-:Y:S01]  /*4680*/  STL [R1+0x204], R153 ;  /* 0x0002049901007387 */ /* 0x000fe20000100800 */
[----:B------:R-:W-:-:S02]  /*4690*/  IMAD R132, R6, 0x74, RZ ;  /* 0x0000007406847824 */ /* 0x000fc400078e02ff */
[----:B-1----:R-:W-:Y:S01]  /*46a0*/  IMAD R164, R36, UR7, RZ ;  /* 0x0000000724a47c24 */ /* 0x002fe2000f8e02ff */
[----:B------:R1:W-:Y:S01]  /*46b0*/  STL [R1+0x374], R153 ;  /* 0x0003749901007387 */ /* 0x0003e20000100800 */
[C---:B------:R-:W-:Y:S02]  /*46c0*/  IMAD R236, R6.reuse, 0x88, RZ ;  /* 0x0000008806ec7824 */ /* 0x040fe400078e02ff */
[C---:B--2---:R-:W-:Y:S01]  /*46d0*/  IMAD R2, R6.reuse, 0x17, RZ ;  /* 0x0000001706027824 */ /* 0x044fe200078e02ff */
[----:B------:R2:W-:Y:S01]  /*46e0*/  STL [R1+0x378], R162 ;  /* 0x000378a201007387 */ /* 0x0005e20000100800 */
[C---:B------:R-:W-:Y:S02]  /*46f0*/  IMAD R224, R6.reuse, 0x90, RZ ;  /* 0x0000009006e07824 */ /* 0x040fe400078e02ff */
[C---:B------:R-:W-:Y:S01]  /*4700*/  IMAD R222, R6.reuse, 0x94, RZ ;  /* 0x0000009406de7824 */ /* 0x040fe200078e02ff */
[----:B------:R3:W-:Y:S01]  /*4710*/  STL [R1+0x1fc], R2 ;  /* 0x0001fc0201007387 */ /* 0x0007e20000100800 */
[----:B------:R-:W-:-:S02]  /*4720*/  IMAD R218, R6, 0x9c, RZ ;  /* 0x0000009c06da7824 */ /* 0x000fc400078e02ff */
[----:B-1----:R-:W-:Y:S01]  /*4730*/  IMAD R153, R20, UR7, RZ ;  /* 0x0000000714997c24 */ /* 0x002fe2000f8e02ff */
[----:B------:R1:W-:Y:S01]  /*4740*/  STL [R1+0x37c], R152 ;  /* 0x00037c9801007387 */ /* 0x0003e20000100800 */
[----:B------:R-:W-:Y:S02]  /*4750*/  IMAD R20, R53, UR7, RZ ;  /* 0x0000000735147c24 */ /* 0x000fe4000f8e02ff */
[----:B--2---:R-:W-:Y:S01]  /*4760*/  IMAD R162, R40, UR7, RZ ;  /* 0x0000000728a27c24 */ /* 0x004fe2000f8e02ff */
[----:B------:R2:W-:Y:S01]  /*4770*/  STL [R1+0x1f8], R3 ;  /* 0x0001f80301007387 */ /* 0x0005e20000100800 */
[C---:B------:R-:W-:Y:S02]  /*4780*/  IMAD R234, R6.reuse, 0x8c, RZ ;  /* 0x0000008c06ea7824 */ /* 0x040fe400078e02ff */
[C---:B---3--:R-:W-:Y:S02]  /*4790*/  IMAD R2, R6.reuse, 0x1a, RZ ;  /* 0x0000001a06027824 */ /* 0x048fe400078e02ff */
[----:B------:R-:W-:-:S02]  /*47a0*/  IMAD R208, R6, 0xa0, RZ ;  /* 0x000000a006d07824 */ /* 0x000fc400078e02ff */
[----:B-1----:R-:W-:Y:S01]  /*47b0*/  IMAD R152, R39, UR7, RZ ;  /* 0x0000000727987c24 */ /* 0x002fe2000f8e02ff */
[----:B------:R1:W-:Y:S01]  /*47c0*/  STL [R1+0x1f4], R2 ;  /* 0x0001f40201007387 */ /* 0x0003e20000100800 */
[----:B------:R-:W-:Y:S02]  /*47d0*/  IMAD R204, R6, 0xa8, RZ ;  /* 0x000000a806cc7824 */ /* 0x000fe400078e02ff */
[----:B--2---:R-:W-:Y:S01]  /*47e0*/  IMAD.SHL.U32 R3, R252, 0x4, RZ ;  /* 0x00000004fc037824 */ /* 0x004fe200078e00ff */
[----:B------:R-:W-:Y:S01]  /*47f0*/  STL [R1+0x1f0], R250 ;  /* 0x0001f0fa01007387 */ /* 0x000fe20000100800 */
[C---:B------:R-:W-:Y:S02]  /*4800*/  IMAD R220, R6.reuse, 0x98, RZ ;  /* 0x0000009806dc7824 */ /* 0x040fe400078e02ff */
[----:B------:R-:W-:Y:S01]  /*4810*/  IMAD R202, R6, 0xac, RZ ;  /* 0x000000ac06ca7824 */ /* 0x000fe200078e02ff */
[----:B------:R2:W-:Y:S01]  /*4820*/  STL [R1+0x380], R250 ;  /* 0x000380fa01007387 */ /* 0x0005e20000100800 */
[----:B------:R-:W-:Y:S01]  /*4830*/  IADD3 R16, P1, R3, UR10, RZ ;  /* 0x0000000a03107c10 */ /* 0x000fe2000ff3e0ff */
[----:B-1----:R-:W-:-:S02]  /*4840*/  IMAD R2, R37, UR7, RZ ;  /* 0x0000000725027c24 */ /* 0x002fc4000f8e02ff */
[----:B------:R-:W-:Y:S01]  /*4850*/  STL [R1+0x1ec], R240 ;  /* 0x0001ecf001007387 */ /* 0x000fe20000100800 */
[----:B------:R-:W-:Y:S01]  /*4860*/  LEA.HI.X.SX32 R4, R252, UR11, 0x2, P1 ;  /* 0x0000000bfc047c11 */ /* 0x000fe200088f16ff */
[C---:B------:R-:W-:Y:S02]  /*4870*/  IMAD R190, R6.reuse, 0xb4, RZ ;  /* 0x000000b406be7824 */ /* 0x040fe400078e02ff */
[----:B------:R-:W-:Y:S01]  /*4880*/  STL [R1+0x1e8], R239 ;  /* 0x0001e8ef01007387 */ /* 0x000fe20000100800 */
[----:B------:R-:W-:Y:S02]  /*4890*/  IMAD R206, R6, 0xa4, RZ ;  /* 0x000000a406ce7824 */ /* 0x000fe400078e02ff */
[----:B--2---:R-:W-:Y:S01]  /*48a0*/  IMAD R250, R38, UR7, RZ ;  /* 0x0000000726fa7c24 */ /* 0x004fe2000f8e02ff */
[----:B------:R-:W-:Y:S01]  /*48b0*/  STL [R1+0x1e4], R237 ;  /* 0x0001e4ed01007387 */ /* 0x000fe20000100800 */
[C---:B------:R-:W-:Y:S02]  /*48c0*/  IMAD R188, R6.reuse, 0xb8, RZ ;  /* 0x000000b806bc7824 */ /* 0x040fe400078e02ff */
[C---:B------:R-:W-:Y:S01]  /*48d0*/  IMAD R176, R6.reuse, 0xc0, RZ ;  /* 0x000000c006b07824 */ /* 0x040fe200078e02ff */
[----:B------:R-:W-:Y:S01]  /*48e0*/  STL [R1+0x1e0], R235 ;  /* 0x0001e0eb01007387 */ /* 0x000fe20000100800 */
[----:B------:R-:W-:-:S02]  /*48f0*/  IMAD R192, R6, 0xb0, RZ ;  /* 0x000000b006c07824 */ /* 0x000fc400078e02ff */
[C---:B------:R-:W-:Y:S01]  /*4900*/  IMAD R174, R6.reuse, 0xc4, RZ ;  /* 0x000000c406ae7824 */ /* 0x040fe200078e02ff */
[----:B------:R-:W-:Y:S01]  /*4910*/  STL [R1+0x1dc], R225 ;  /* 0x0001dce101007387 */ /* 0x000fe20000100800 */
[C---:B------:R-:W-:Y:S02]  /*4920*/  IMAD R170, R6.reuse, 0xcc, RZ ;  /* 0x000000cc06aa7824 */ /* 0x040fe400078e02ff */
[C---:B------:R-:W-:Y:S01]  /*4930*/  IMAD R186, R6.reuse, 0xbc, RZ ;  /* 0x000000bc06ba7824 */ /* 0x040fe200078e02ff */
        /* <DEDUP_REMOVED lines=16> */
[----:B------:R-:W-:-:S03]  /*4a40*/  IMAD R138, R6, 0xec, RZ ;  /* 0x000000ec068a7824 */ /* 0x000fc600078e02ff */
[----:B------:R-:W-:Y:S04]  /*4a50*/  STL [R1+0x1c0], R191 ;  /* 0x0001c0bf01007387 */ /* 0x000fe80000100800 */
        /* <DEDUP_REMOVED lines=9> */
[----:B------:R1:W-:Y:S04]  /*4af0*/  STL [R1+0x2ac], R7 ;  /* 0x0002ac0701007387 */ /* 0x0003e80000100800 */
[----:B------:R-:W-:Y:S04]  /*4b00*/  STL [R1+0x198], R247 ;  /* 0x000198f701007387 */ /* 0x000fe80000100800 */
[----:B------:R-:W-:Y:S01]  /*4b10*/  STL [R1+0x194], R245 ;  /* 0x000194f501007387 */ /* 0x000fe20000100800 */
[----:B-1----:R-:W-:-:S03]  /*4b20*/  IMAD R7, R73, UR7, RZ ;  /* 0x0000000749077c24 */ /* 0x002fc6000f8e02ff */
[----:B------:R-:W-:Y:S04]  /*4b30*/  STL [R1+0x190], R244 ;  /* 0x000190f401007387 */ /* 0x000fe80000100800 */
[----:B------:R-:W-:Y:S04]  /*4b40*/  STL [R1+0x18c], R243 ;  /* 0x00018cf301007387 */ /* 0x000fe80000100800 */
[----:B------:R-:W-:Y:S04]  /*4b50*/  STL [R1+0x188], R0 ;  /* 0x0001880001007387 */ /* 0x000fe80000100800 */
[----:B------:R1:W-:Y:S04]  /*4b60*/  STL [R1+0x268], R2 ;  /* 0x0002680201007387 */ /* 0x0003e80000100800 */
[----:B------:R2:W-:Y:S04]  /*4b70*/  STL [R1+0x264], R250 ;  /* 0x000264fa01007387 */ /* 0x0005e80000100800 */
[----:B------:R-:W-:Y:S01]  /*4b80*/  STL [R1+0x260], R152 ;  /* 0x0002609801007387 */ /* 0x000fe20000100800 */
[----:B-1----:R-:W-:-:S03]  /*4b90*/  IMAD R2, R58, UR7, RZ ;  /* 0x000000073a027c24 */ /* 0x002fc6000f8e02ff */
        /* <DEDUP_REMOVED lines=55> */
[----:B------:R-:W3:Y:S01]  /*4f10*/  LDL R12, [R1+0x268] ;  /* 0x00026800010c7983 */ /* 0x000ee20000100800 */
[----:B------:R-:W-:Y:S01]  /*4f20*/  IMAD R18, R13, UR7, RZ ;  /* 0x000000070d127c24 */ /* 0x000fe2000f8e02ff */
[----:B------:R-:W-:Y:S01]  /*4f30*/  LEA R22, P3, R250, R16, 0x2 ;  /* 0x00000010fa167211 */ /* 0x000fe200078610ff */
[----:B------:R-:W-:Y:S01]  /*4f40*/  IMAD R14, R14, UR7, RZ ;  /* 0x000000070e0e7c24 */ /* 0x000fe2000f8e02ff */
[----:B------:R-:W-:Y:S01]  /*4f50*/  STL [R1+0x108], R10 ;  /* 0x0001080a01007387 */ /* 0x000fe20000100800 */
[----:B------:R-:W-:Y:S01]  /*4f60*/  IMAD R212, R15, UR7, RZ ;  /* 0x000000070fd47c24 */ /* 0x000fe2000f8e02ff */
[----:B------:R-:W-:-:S02]  /*4f70*/  LEA.HI.X.SX32 R23, R250, R4, 0x2, P3 ;  /* 0x00000004fa177211 */ /* 0x000fc400018f16ff */
[----:B------:R-:W-:Y:S04]  /*4f80*/  STL [R1+0xe8], R11 ;  /* 0x0000e80b01007387 */ /* 0x000fe80000100800 */
[----:B------:R-:W-:Y:S04]  /*4f90*/  STL [R1+0xc8], R8 ;  /* 0x0000c80801007387 */ /* 0x000fe80000100800 */
[----:B------:R-:W-:Y:S04]  /*4fa0*/  STL [R1+0xa8], R18 ;  /* 0x0000a81201007387 */ /* 0x000fe80000100800 */
[----:B------:R-:W-:Y:S04]  /*4fb0*/  STL [R1+0x88], R14 ;  /* 0x0000880e01007387 */ /* 0x000fe80000100800 */
[----:B------:R-:W-:Y:S01]  /*4fc0*/  STL [R1+0x68], R212 ;  /* 0x000068d401007387 */ /* 0x000fe20000100800 */
[----:B---3--:R-:W-:-:S04]  /*4fd0*/  LEA R166, P1, R12, R16, 0x2 ;  /* 0x000000100ca67211 */ /* 0x008fc800078210ff */
[----:B------:R-:W-:Y:S02]  /*4fe0*/  LEA.HI.X.SX32 R167, R12, R4, 0x2, P1 ;  /* 0x000000040ca77211 */ /* 0x000fe400008f16ff */
[----:B------:R-:W-:-:S03]  /*4ff0*/  LEA R12, P1, R152, R16, 0x2 ;  /* 0x00000010980c7211 */ /* 0x000fc600078210ff */
[----:B------:R1:W-:Y:S01]  /*5000*/  STL.64 [R1+0x60], R166 ;  /* 0x000060a601007387 */ /* 0x0003e20000100a00 */
[----:B------:R-:W-:-:S03]  /*5010*/  LEA.HI.X.SX32 R13, R152, R4, 0x2, P1 ;  /* 0x00000004980d7211 */ /* 0x000fc600008f16ff */
[----:B--2---:R-:W2:Y:S04]  /*5020*/  LDL.LU R250, [R1+0x380] ;  /* 0x0003800001fa7983 */ /* 0x004ea80000300800 */
[----:B------:R3:W-:Y:S01]  /*5030*/  STL.64 [R1+0x58], R22 ;  /* 0x0000581601007387 */ /* 0x0007e20000100a00 */
[----:B-1----:R-:W-:-:S03]  /*5040*/  LEA R166, P2, R162, R16, 0x2 ;  /* 0x00000010a2a67211 */ /* 0x002fc600078410ff */
[----:B------:R-:W4:Y:S01]  /*5050*/  LDL.LU R152, [R1+0x37c] ;  /* 0x00037c0001987983 */ /* 0x000f220000300800 */
[----:B------:R-:W-:-:S03]  /*5060*/  LEA.HI.X.SX32 R167, R162, R4, 0x2, P2 ;  /* 0x00000004a2a77211 */ /* 0x000fc600010f16ff */
[----:B------:R1:W-:Y:S01]  /*5070*/  STL.64 [R1+0x50], R12 ;  /* 0x0000500c01007387 */ /* 0x0003e20000100a00 */
[----:B---3--:R-:W-:-:S03]  /*5080*/  LEA R22, P3, R153, R16, 0x2 ;  /* 0x0000001099167211 */ /* 0x008fc600078610ff */
[----:B------:R-:W3:Y:S01]  /*5090*/  LDL.LU R162, [R1+0x378] ;  /* 0x0003780001a27983 */ /* 0x000ee20000300800 */
[----:B------:R-:W-:Y:S02]  /*50a0*/  LEA.HI.X.SX32 R23, R153, R4, 0x2, P3 ;  /* 0x0000000499177211 */ /* 0x000fe400018f16ff */
[C---:B-1----:R-:W-:Y:S01]  /*50b0*/  LEA R12, P1, R164.reuse, R16, 0x2 ;  /* 0x00000010a40c7211 */ /* 0x042fe200078210ff */
[----:B------:R1:W-:Y:S03]  /*50c0*/  STL.64 [R1+0x40], R166 ;  /* 0x000040a601007387 */ /* 0x0003e60000100a00 */
[----:B------:R-:W-:Y:S01]  /*50d0*/  LEA.HI.X.SX32 R13, R164, R4, 0x2, P1 ;  /* 0x00000004a40d7211 */ /* 0x000fe200008f16ff */
[----:B------:R-:W2:Y:S04]  /*50e0*/  LDL.LU R153, [R1+0x374] ;  /* 0x0003740001997983 */ /* 0x000ea80000300800 */
[----:B------:R1:W-:Y:S02]  /*50f0*/  STL.64 [R1+0x38], R22 ;  /* 0x0000381601007387 */ /* 0x0003e40000100a00 */
[----:B-1----:R-:W-:-:S02]  /*5100*/  LEA R166, P2, R165, R16, 0x2 ;  /* 0x00000010a5a67211 */ /* 0x002fc400078410ff */
[----:B------:R-:W4:Y:S02]  /*5110*/  LDL.LU R164, [R1+0x370] ;  /* 0x0003700001a47983 */ /* 0x000f240000300800 */
[----:B------:R-:W-:Y:S02]  /*5120*/  LEA.HI.X.SX32 R167, R165, R4, 0x2, P2 ;  /* 0x00000004a5a77211 */ /* 0x000fe400010f16ff */
[----:B------:R1:W-:Y:S01]  /*5130*/  STL.64 [R1+0x30], R12 ;  /* 0x0000300c01007387 */ /* 0x0003e20000100a00 */
[----:B------:R-:W-:-:S03]  /*5140*/  LEA R22, P3, R168, R16, 0x2 ;  /* 0x00000010a8167211 */ /* 0x000fc600078610ff */
        /* <DEDUP_REMOVED lines=14> */
[-C--:B------:R-:W-:Y:S02]  /*5230*/  LEA R86, P3, R182, R16.reuse, 0x2 ;  /* 0x00000010b6567211 */ /* 0x080fe400078610ff */
[CC--:B-1----:R-:W-:Y:S01]  /*5240*/  LEA R12, P1, R242.reuse, R16.reuse, 0x2 ;  /* 0x00000010f20c7211 */ /* 0x0c2fe200078210ff */
[----:B------:R1:W-:Y:S01]  /*5250*/  STL.64 [R1+0x10], R166 ;  /* 0x000010a601007387 */ /* 0x0003e20000100a00 */
[----:B------:R-:W-:Y:S02]  /*5260*/  LEA R112, P2, R179, R16, 0x2 ;  /* 0x00000010b3707211 */ /* 0x000fe400078410ff */
[----:B------:R-:W-:Y:S02]  /*5270*/  LEA.HI.X.SX32 R13, R242, R4, 0x2, P1 ;  /* 0x00000004f20d7211 */ /* 0x000fe400008f16ff */
[----:B------:R-:W-:-:S02]  /*5280*/  LEA R62, P1, R246, R16, 0x2 ;  /* 0x00000010f63e7211 */ /* 0x000fc400078210ff */
[----:B------:R-:W-:Y:S02]  /*5290*/  LEA.HI.X.SX32 R87, R182, R4, 0x2, P3 ;  /* 0x00000004b6577211 */ /* 0x000fe400018f16ff */
[----:B------:R-:W-:Y:S01]  /*52a0*/  LEA R110, P3, R181, R16, 0x2 ;  /* 0x00000010b56e7211 */ /* 0x000fe200078610ff */
[----:B-1----:R-:W4:Y:S01]  /*52b0*/  LDL.LU.64 R166, [R1+0x358] ;  /* 0x0003580001a67983 */ /* 0x002f220000300a00 */
[----:B------:R-:W-:-:S03]  /*52c0*/  LEA.HI.X.SX32 R113, R179, R4, 0x2, P2 ;  /* 0x00000004b3717211 */ /* 0x000fc600010f16ff */
[----:B------:R-:W2:Y:S01]  /*52d0*/  LDL.LU R169, [R1+0x354] ;  /* 0x0003540001a97983 */ /* 0x000ea20000300800 */
[----:B------:R-:W-:-:S03]  /*52e0*/  LEA.HI.X.SX32 R63, R246, R4, 0x2, P1 ;  /* 0x00000004f63f7211 */ /* 0x000fc600008f16ff */
[----:B------:R-:W3:Y:S01]  /*52f0*/  LDL.LU R242, [R1+0x350] ;  /* 0x0003500001f27983 */ /* 0x000ee20000300800 */
[----:B------:R-:W-:-:S03]  /*5300*/  LEA R84, P1, R155, R16, 0x2 ;  /* 0x000000109b547211 */ /* 0x000fc600078210ff */
[----:B------:R1:W-:Y:S01]  /*5310*/  STL.64 [R1+0x8], R22 ;  /* 0x0000081601007387 */ /* 0x0003e20000100a00 */
[----:B------:R-:W-:Y:S02]  /*5320*/  LEA.HI.X.SX32 R111, R181, R4, 0x2, P3 ;  /* 0x00000004b56f7211 */ /* 0x000fe400018f16ff */
[----:B------:R-:W-:Y:S01]  /*5330*/  LEA R34, P3, R171, R16, 0x2 ;  /* 0x00000010ab227211 */ /* 0x000fe200078610ff */
[----:B------:R-:W4:Y:S01]  /*5340*/  LDL.LU R179, [R1+0x34c] ;  /* 0x00034c0001b37983 */ /* 0x000f220000300800 */
[----:B------:R-:W-:Y:S02]  /*5350*/  LEA.HI.X.SX32 R85, R155, R4, 0x2, P1 ;  /* 0x000000049b557211 */ /* 0x000fe400008f16ff */
[-C--:B------:R-:W-:Y:S02]  /*5360*/  LEA R108, P1, R184, R16.reuse, 0x2 ;  /* 0x00000010b86c7211 */ /* 0x080fe400078210ff */
[----:B-1----:R-:W-:-:S04]  /*5370*/  LEA R22, P2, R9, R16, 0x2 ;  /* 0x0000001009167211 */ /* 0x002fc800078410ff */
[----:B------:R-:W-:Y:S02]  /*5380*/  LEA.HI.X.SX32 R23, R9, R4, 0x2, P2 ;  /* 0x0000000409177211 */ /* 0x000fe400010f16ff */
[----:B------:R-:W-:Y:S02]  /*5390*/  LEA R46, P2, R183, R16, 0x2 ;  /* 0x00000010b72e7211 */ /* 0x000fe400078410ff */
[----:B------:R-:W-:Y:S02]  /*53a0*/  LEA.HI.X.SX32 R35, R171, R4, 0x2, P3 ;  /* 0x00000004ab237211 */ /* 0x000fe400018f16ff */
[----:B------:R-:W-:Y:S02]  /*53b0*/  LEA R58, P3, R203, R16, 0x2 ;  /* 0x00000010cb3a7211 */ /* 0x000fe400078610ff */
[-C--:B------:R-:W-:Y:S02]  /*53c0*/  LEA.HI.X.SX32 R47, R183, R4.reuse, 0x2, P2 ;  /* 0x00000004b72f7211 */ /* 0x080fe400010f16ff */
[----:B------:R-:W-:-:S02]  /*53d0*/  LEA.HI.X.SX32 R109, R184, R4, 0x2, P1 ;  /* 0x00000004b86d7211 */ /* 0x000fc400008f16ff */
[-C--:B------:R-:W-:Y:S02]  /*53e0*/  LEA R70, P2, R187, R16.reuse, 0x2 ;  /* 0x00000010bb467211 */ /* 0x080fe400078410ff */
[C---:B------:R-:W-:Y:S02]  /*53f0*/  LEA R36, P1, R10.reuse, R16, 0x2 ;  /* 0x000000100a247211 */ /* 0x040fe400078210ff */
[----:B------:R-:W-:Y:S02]  /*5400*/  LEA.HI.X.SX32 R59, R203, R4, 0x2, P3 ;  /* 0x00000004cb3b7211 */ /* 0x000fe400018f16ff */
[----:B------:R-:W-:Y:S02]  /*5410*/  LEA R80, P3, R195, R16, 0x2 ;  /* 0x00000010c3507211 */ /* 0x000fe400078610ff */
[-C--:B------:R-:W-:Y:S02]  /*5420*/  LEA.HI.X.SX32 R71, R187, R4.reuse, 0x2, P2 ;  /* 0x00000004bb477211 */ /* 0x080fe400010f16ff */
[----:B------:R-:W-:-:S02]  /*5430*/  LEA.HI.X.SX32 R37, R10, R4, 0x2, P1 ;  /* 0x000000040a257211 */ /* 0x000fc400008f16ff */
[CC--:B------:R-:W-:Y:S02]  /*5440*/  LEA R94, P2, R194.reuse, R16.reuse, 0x2 ;  /* 0x00000010c25e7211 */ /* 0x0c0fe400078410ff */
[----:B------:R-:W-:Y:S01]  /*5450*/  LEA R60, P1, R219, R16, 0x2 ;  /* 0x00000010db3c7211 */ /* 0x000fe200078210ff */
[----:B------:R1:W-:Y:S01]  /*5460*/  STL.64 [R1], R12 ;  /* 0x0000000c01007387 */ /* 0x0003e20000100a00 */
[----:B------:R-:W-:Y:S02]  /*5470*/  LEA.HI.X.SX32 R81, R195, R4, 0x2, P3 ;  /* 0x00000004c3517211 */ /* 0x000fe400018f16ff */
[----:B------:R-:W-:Y:S01]  /*5480*/  LEA R104, P3, R197, R16, 0x2 ;  /* 0x00000010c5687211 */ /* 0x000fe200078610ff */
[----:B------:R-:W2:Y:S01]  /*5490*/  LDL.LU R182, [R1+0x348] ;  /* 0x0003480001b67983 */ /* 0x000ea20000300800 */
[-C--:B------:R-:W-:Y:S02]  /*54a0*/  LEA.HI.X.SX32 R95, R194, R4.reuse, 0x2, P2 ;  /* 0x00000004c25f7211 */ /* 0x080fe400010f16ff */
[----:B------:R-:W-:Y:S01]  /*54b0*/  LEA.HI.X.SX32 R61, R219, R4, 0x2, P1 ;  /* 0x00000004db3d7211 */ /* 0x000fe200008f16ff */
[----:B------:R-:W3:Y:S01]  /*54c0*/  LDL.LU R246, [R1+0x344] ;  /* 0x0003440001f67983 */ /* 0x000ee20000300800 */
[----:B------:R-:W-:-:S02]  /*54d0*/  LEA R30, P2, R196, R16, 0x2 ;  /* 0x00000010c41e7211 */ /* 0x000fc400078410ff */
[----:B------:R-:W-:Y:S01]  /*54e0*/  LEA R82, P1, R241, R16, 0x2 ;  /* 0x00000010f1527211 */ /* 0x000fe200078210ff */
[----:B------:R-:W-:Y:S01]  /*54f0*/  STL.64 [R1+0x2b8], R22 ;  /* 0x0002b81601007387 */ /* 0x000fe20000100a00 */
[----:B------:R-:W-:-:S03]  /*5500*/  LEA.HI.X.SX32 R105, R197, R4, 0x2, P3 ;  /* 0x00000004c5697211 */ /* 0x000fc600018f16ff */
[----:B------:R-:W4:Y:S01]  /*5510*/  LDL.LU R181, [R1+0x340] ;  /* 0x0003400001b57983 */ /* 0x000f220000300800 */
[----:B------:R-:W-:-:S03]  /*5520*/  LEA R28, P3, R11, R16, 0x2 ;  /* 0x000000100b1c7211 */ /* 0x000fc600078610ff */
[----:B------:R-:W2:Y:S01]  /*5530*/  LDL.LU R155, [R1+0x33c] ;  /* 0x00033c00019b7983 */ /* 0x000ea20000300800 */
[-C--:B------:R-:W-:Y:S02]  /*5540*/  LEA.HI.X.SX32 R31, R196, R4.reuse, 0x2, P2 ;  /* 0x00000004c41f7211 */ /* 0x080fe400010f16ff */
[----:B------:R-:W-:Y:S01]  /*5550*/  LEA.HI.X.SX32 R83, R241, R4, 0x2, P1 ;  /* 0x00000004f1537211 */ /* 0x000fe200008f16ff */
[----:B------:R-:W4:Y:S01]  /*5560*/  LDL.LU R183, [R1+0x338] ;  /* 0x0003380001b77983 */ /* 0x000f220000300800 */
[-C--:B------:R-:W-:Y:S02]  /*5570*/  LEA R54, P2, R198, R16.reuse, 0x2 ;  /* 0x00000010c6367211 */ /* 0x080fe400078410ff */
[----:B------:R-:W-:Y:S01]  /*5580*/  LEA R106, P1, R163, R16, 0x2 ;  /* 0x00000010a36a7211 */ /* 0x000fe200078210ff */
[----:B------:R-:W3:Y:S01]  /*5590*/  LDL.LU R171, [R1+0x334] ;  /* 0x0003340001ab7983 */ /* 0x000ee20000300800 */
[----:B------:R-:W-:-:S03]  /*55a0*/  LEA.HI.X.SX32 R29, R11, R4, 0x2, P3 ;  /* 0x000000040b1d7211 */ /* 0x000fc600018f16ff */
[----:B------:R-:W4:Y:S01]  /*55b0*/  LDL.LU R184, [R1+0x330] ;  /* 0x0003300001b87983 */ /* 0x000f220000300800 */
[----:B------:R-:W-:-:S03]  /*55c0*/  LEA R52, P3, R200, R16, 0x2 ;  /* 0x00000010c8347211 */ /* 0x000fc600078610ff */
[----:B------:R-:W2:Y:S01]  /*55d0*/  LDL.LU R187, [R1+0x32c] ;  /* 0x00032c0001bb7983 */ /* 0x000ea20000300800 */
[----:B------:R-:W-:-:S03]  /*55e0*/  LEA.HI.X.SX32 R55, R198, R4, 0x2, P2 ;  /* 0x00000004c6377211 */ /* 0x000fc600010f16ff */
[----:B------:R-:W3:Y:S01]  /*55f0*/  LDL.LU R203, [R1+0x328] ;  /* 0x0003280001cb7983 */ /* 0x000ee20000300800 */
[----:B------:R-:W-:-:S03]  /*5600*/  LEA.HI.X.SX32 R107, R163, R4, 0x2, P1 ;  /* 0x00000004a36b7211 */ /* 0x000fc600008f16ff */
[----:B------:R-:W4:Y:S01]  /*5610*/  LDL.LU R194, [R1+0x324] ;  /* 0x0003240001c27983 */ /* 0x000f220000300800 */
[-C--:B------:R-:W-:Y:S02]  /*5620*/  LEA R78, P2, R199, R16.reuse, 0x2 ;  /* 0x00000010c74e7211 */ /* 0x080fe400078410ff */
[----:B-1----:R-:W-:Y:S01]  /*5630*/  LEA R12, P1, R185, R16, 0x2 ;  /* 0x00000010b90c7211 */ /* 0x002fe200078210ff */
[----:B------:R-:W4:Y:S01]  /*5640*/  LDL.LU R195, [R1+0x320] ;  /* 0x0003200001c37983 */ /* 0x000f220000300800 */
[----:B------:R-:W-:-:S03]  /*5650*/  LEA.HI.X.SX32 R53, R200, R4, 0x2, P3 ;  /* 0x00000004c8357211 */ /* 0x000fc600018f16ff */
[----:B------:R-:W2:Y:S01]  /*5660*/  LDL.LU R219, [R1+0x31c] ;  /* 0x00031c0001db7983 */ /* 0x000ea20000300800 */
[----:B------:R-:W-:-:S03]  /*5670*/  LEA R76, P3, R211, R16, 0x2 ;  /* 0x00000010d34c7211 */ /* 0x000fc600078610ff */
[----:B------:R-:W4:Y:S01]  /*5680*/  LDL.LU R196, [R1+0x318] ;  /* 0x0003180001c47983 */ /* 0x000f220000300800 */
[----:B------:R-:W-:-:S03]  /*5690*/  LEA.HI.X.SX32 R79, R199, R4, 0x2, P2 ;  /* 0x00000004c74f7211 */ /* 0x000fc600010f16ff */
[----:B------:R-:W3:Y:S01]  /*56a0*/  LDL.LU R197, [R1+0x314] ;  /* 0x0003140001c57983 */ /* 0x000ee20000300800 */
[----:B------:R-:W-:-:S03]  /*56b0*/  LEA.HI.X.SX32 R13, R185, R4, 0x2, P1 ;  /* 0x00000004b90d7211 */ /* 0x000fc600008f16ff */
[----:B------:R-:W2:Y:S01]  /*56c0*/  LDL.LU R241, [R1+0x310] ;  /* 0x0003100001f17983 */ /* 0x000ea20000300800 */
[----:B------:R-:W-:-:S03]  /*56d0*/  LEA R102, P2, R210, R16, 0x2 ;  /* 0x00000010d2667211 */ /* 0x000fc600078410ff */
[----:B------:R-:W4:Y:S01]  /*56e0*/  LDL.LU R198, [R1+0x30c] ;  /* 0x00030c0001c67983 */ /* 0x000f220000300800 */
[----:B------:R-:W-:-:S03]  /*56f0*/  LEA R38, P1, R201, R16, 0x2 ;  /* 0x00000010c9267211 */ /* 0x000fc600078210ff */
        /* <DEDUP_REMOVED lines=8> */
[----:B------:R-:W-:Y:S01]  /*5780*/  STL.64 [R1+0x2c0], R12 ;  /* 0x0002c00c01007387 */ /* 0x000fe20000100a00 */
[----:B------:R-:W-:-:S03]  /*5790*/  LEA.HI.X.SX32 R101, R213, R4, 0x2, P3 ;  /* 0x00000004d5657211 */ /* 0x000fc600018f16ff */
[----:B------:R-:W4:Y:S04]  /*57a0*/  LDL.LU R210, [R1+0x2f8] ;  /* 0x0002f80001d27983 */ /* 0x000f280000300800 */
[----:B------:R-:W2:Y:S04]  /*57b0*/  LDL.LU R211, [R1+0x2f4] ;  /* 0x0002f40001d37983 */ /* 0x000ea80000300800 */
[----:B------:R-:W3:Y:S04]  /*57c0*/  LDL.LU R201, [R1+0x2f0] ;  /* 0x0002f00001c97983 */ /* 0x000ee80000300800 */
[----:B------:R-:W4:Y:S01]  /*57d0*/  LDL.LU R213, [R1+0x2ec] ;  /* 0x0002ec0001d57983 */ /* 0x000f220000300800 */
[----:B------:R-:W-:-:S02]  /*57e0*/  LEA R24, P2, R8, R16, 0x2 ;  /* 0x0000001008187211 */ /* 0x000fc400078410ff */
[----:B------:R-:W-:Y:S02]  /*57f0*/  LEA R64, P1, R5, R16, 0x2 ;  /* 0x0000001005407211 */ /* 0x000fe400078210ff */
[----:B------:R-:W-:Y:S02]  /*5800*/  LEA.HI.X.SX32 R25, R8, R4, 0x2, P2 ;  /* 0x0000000408197211 */ /* 0x000fe400010f16ff */
[----:B------:R-:W-:Y:S02]  /*5810*/  LEA R48, P2, R251, R16, 0x2 ;  /* 0x00000010fb307211 */ /* 0x000fe400078410ff */
[-C--:B------:R-:W-:Y:S02]  /*5820*/  LEA.HI.X.SX32 R65, R5, R4.reuse, 0x2, P1 ;  /* 0x0000000405417211 */ /* 0x080fe400008f16ff */
[----:B------:R-:W2:Y:S01]  /*5830*/  LDL.LU R5, [R1+0x2e8] ;  /* 0x0002e80001057983 */ /* 0x000ea20000300800 */
[----:B------:R-:W-:-:S03]  /*5840*/  LEA.HI.X.SX32 R49, R251, R4, 0x2, P2 ;  /* 0x00000004fb317211 */ /* 0x000fc600010f16ff */
[----:B------:R-:W2:Y:S01]  /*5850*/  LDL.LU R251, [R1+0x2e4] ;  /* 0x0002e40001fb7983 */ /* 0x000ea20000300800 */
[----:B------:R-:W-:-:S04]  /*5860*/  LEA R72, P2, R2, R16, 0x2 ;  /* 0x0000001002487211 */ /* 0x000fc800078410ff */
[----:B------:R-:W-:Y:S02]  /*5870*/  LEA.HI.X.SX32 R73, R2, R4, 0x2, P2 ;  /* 0x0000000402497211 */ /* 0x000fe400010f16ff */
[----:B------:R-:W2:Y:S01]  /*5880*/  LDL.LU R2, [R1+0x2e0] ;  /* 0x0002e00001027983 */ /* 0x000ea20000300800 */
[CC--:B------:R-:W-:Y:S02]  /*5890*/  LEA R26, P3, R21.reuse, R16.reuse, 0x2 ;  /* 0x00000010151a7211 */ /* 0x0c0fe400078610ff */
[C---:B------:R-:W-:Y:S02]  /*58a0*/  LEA R88, P1, R20.reuse, R16, 0x2 ;  /* 0x0000001014587211 */ /* 0x040fe400078210ff */
[----:B------:R-:W-:Y:S02]  /*58b0*/  LEA.HI.X.SX32 R27, R21, R4, 0x2, P3 ;  /* 0x00000004151b7211 */ /* 0x000fe400018f16ff */
[----:B------:R-:W-:Y:S02]  /*58c0*/  LEA R50, P3, R19, R16, 0x2 ;  /* 0x0000001013327211 */ /* 0x000fe400078610ff */
[----:B------:R-:W-:-:S02]  /*58d0*/  LEA.HI.X.SX32 R89, R20, R4, 0x2, P1 ;  /* 0x0000000414597211 */ /* 0x000fc400008f16ff */
[C---:B------:R-:W-:Y:S02]  /*58e0*/  LEA R20, P1, R18.reuse, R16, 0x2 ;  /* 0x0000001012147211 */ /* 0x040fe400078210ff */
[----:B------:R-:W-:Y:S02]  /*58f0*/  LEA.HI.X.SX32 R51, R19, R4, 0x2, P3 ;  /* 0x0000000413337211 */ /* 0x000fe400018f16ff */
[-C--:B------:R-:W-:Y:S02]  /*5900*/  LEA R74, P3, R7, R16.reuse, 0x2 ;  /* 0x00000010074a7211 */ /* 0x080fe400078610ff */
[----:B------:R-:W-:Y:S02]  /*5910*/  LEA R96, P2, R17, R16, 0x2 ;  /* 0x0000001011607211 */ /* 0x000fe400078410ff */
[----:B------:R-:W-:Y:S02]  /*5920*/  LEA.HI.X.SX32 R21, R18, R4, 0x2, P1 ;  /* 0x0000000412157211 */ /* 0x000fe400008f16ff */
[----:B------:R-:W-:-:S02]  /*5930*/  LEA R44, P1, R233, R16, 0x2 ;  /* 0x00000010e92c7211 */ /* 0x000fc400078210ff */
[-C--:B------:R-:W-:Y:S02]  /*5940*/  LEA.HI.X.SX32 R75, R7, R4.reuse, 0x2, P3 ;  /* 0x00000004074b7211 */ /* 0x080fe400018f16ff */
        /* <DEDUP_REMOVED lines=25> */
[----:B------:R-:W-:Y:S01]  /*5ae0*/  LEA R16, P3, R212, R16, 0x2 ;  /* 0x00000010d4107211 */ /* 0x000fe200078610ff */
[----:B------:R-:W-:Y:S01]  /*5af0*/  STL.64 [R1+0x2c8], R20 ;  /* 0x0002c81401007387 */ /* 0x000fe20000100a00 */
[-C--:B------:R-:W-:Y:S02]  /*5b00*/  LEA.HI.X.SX32 R41, R214, R4.reuse, 0x2, P1 ;  /* 0x00000004d6297211 */ /* 0x080fe400008f16ff */
[----:B------:R-:W-:Y:S01]  /*5b10*/  LEA.HI.X.SX32 R17, R212, R4, 0x2, P3 ;  /* 0x00000004d4117211 */ /* 0x000fe200018f16ff */
[----:B------:R-:W-:Y:S04]  /*5b20*/  STL.64 [R1+0x2d0], R18 ;  /* 0x0002d01201007387 */ /* 0x000fe80000100a00 */
[----:B------:R-:W-:Y:S01]  /*5b30*/  STL.64 [R1+0x2d8], R10 ;  /* 0x0002d80a01007387 */ /* 0x000fe20000100a00 */
[----:B------:R-:W-:-:S02]  /*5b40*/  IMAD R8, R6, 0x17, RZ ;  /* 0x0000001706087824 */ /* 0x000fc400078e02ff */
[C---:B------:R-:W-:Y:S02]  /*5b50*/  IMAD R9, R6.reuse, 0x16, RZ ;  /* 0x0000001606097824 */ /* 0x040fe400078e02ff */
[C---:B------:R-:W-:Y:S02]  /*5b60*/  IMAD R128, R6.reuse, 0xf8, RZ ;  /* 0x000000f806807824 */ /* 0x040fe400078e02ff */
[----:B------:R-:W-:Y:S01]  /*5b70*/  IMAD R126, R6, 0xfc, RZ ;  /* 0x000000fc067e7824 */ /* 0x000fe200078e02ff */
[----:B------:R-:W-:Y:S01]  /*5b80*/  ULDC.64 UR16, c[0x0][0x208] ;  /* 0x0000820000107ab9 */ /* 0x000fe20000000a00 */
[----:B----4-:R-:W-:-:S05]  /*5b90*/  IMAD.SHL.U32 R7, R213, 0x4, RZ ;  /* 0x00000004d5077824 */ /* 0x010fca00078e00ff */
[----:B------:R-:W-:-:S04]  /*5ba0*/  IADD3 R118, P2, R7, UR4, RZ ;  /* 0x0000000407767c10 */ /* 0x000fc8000ff5e0ff */
[----:B------:R-:W-:Y:S02]  /*5bb0*/  LEA.HI.X.SX32 R119, R213, UR5, 0x2, P2 ;  /* 0x00000005d5777c11 */ /* 0x000fe400090f16ff */
[CC--:B------:R-:W-:Y:S02]  /*5bc0*/  LEA R124, P3, R6.reuse, R118.reuse, 0x3 ;  /* 0x00000076067c7211 */ /* 0x0c0fe400078618ff */
[-C--:B---3--:R-:W-:Y:S01]  /*5bd0*/  IADD3 R116, P1, R201, R118.reuse, RZ ;  /* 0x00000076c9747210 */ /* 0x088fe20007f3e0ff */
[----:B------:R1:W-:Y:S01]  /*5be0*/  STL [R1+0x270], R7 ;  /* 0x0002700701007387 */ /* 0x0003e20000100800 */
[-C--:B--2---:R-:W-:Y:S02]  /*5bf0*/  LEA.HI.X.SX32 R125, R211, R119.reuse, 0x2, P3 ;  /* 0x00000077d37d7211 */ /* 0x084fe400018f16ff */
[----:B------:R-:W-:Y:S02]  /*5c00*/  IADD3 R114, P2, R185, R118, RZ ;  /* 0x00000076b9727210 */ /* 0x000fe40007f5e0ff */
[----:B------:R-:W-:-:S02]  /*5c10*/  LEA.HI.X.SX32 R117, R6, R119, 0x2, P1 ;  /* 0x0000007706757211 */ /* 0x000fc400008f16ff */
[-C--:B------:R-:W-:Y:S02]  /*5c20*/  IADD3 R230, P3, R163, R118.reuse, RZ ;  /* 0x00000076a3e67210 */ /* 0x080fe40007f7e0ff */
[CC--:B------:R-:W-:Y:S01]  /*5c30*/  LEA R232, P1, R6.reuse, R118.reuse, 0x4 ;  /* 0x0000007606e87211 */ /* 0x0c0fe200078220ff */
[----:B-1----:R-:W-:Y:S01]  /*5c40*/  IMAD R7, R6, 0x18, RZ ;  /* 0x0000001806077824 */ /* 0x002fe200078e02ff */
[-C--:B------:R-:W-:Y:S02]  /*5c50*/  LEA.HI.X.SX32 R115, R210, R119.reuse, 0x2, P2 ;  /* 0x00000077d2737211 */ /* 0x080fe400010f16ff */
[-C--:B------:R-:W-:Y:S02]  /*5c60*/  LEA.HI.X.SX32 R231, R200, R119.reuse, 0x2, P3 ;  /* 0x00000077c8e77211 */ /* 0x080fe400018f16ff */
[----:B------:R-:W-:Y:S02]  /*5c70*/  IADD3 R228, P2, R7, R118, RZ ;  /* 0x0000007607e47210 */ /* 0x000fe40007f5e0ff */
[----:B------:R-:W-:-:S02]  /*5c80*/  LEA.HI.X.SX32 R233, R201, R119, 0x2, P1 ;  /* 0x00000077c9e97211 */ /* 0x000fc400008f16ff */
[-C--:B------:R-:W-:Y:S02]  /*5c90*/  LEA R216, P3, R6, R118.reuse, 0x5 ;  /* 0x0000007606d87211 */ /* 0x080fe400078628ff */
[-C--:B------:R-:W-:Y:S02]  /*5ca0*/  IADD3 R226, P1, R241, R118.reuse, RZ ;  /* 0x00000076f1e27210 */ /* 0x080fe40007f3e0ff */
[-C--:B------:R-:W-:Y:S02]  /*5cb0*/  LEA.HI.X.SX32 R229, R199, R119.reuse, 0x2, P2 ;  /* 0x00000077c7e57211 */ /* 0x080fe400010f16ff */
[-C--:B------:R-:W-:Y:S02]  /*5cc0*/  LEA.HI.X.SX32 R217, R197, R119.reuse, 0x2, P3 ;  /* 0x00000077c5d97211 */ /* 0x080fe400018f16ff */
[----:B------:R-:W-:Y:S02]  /*5cd0*/  IADD3 R214, P2, R219, R118, RZ ;  /* 0x00000076dbd67210 */ /* 0x000fe40007f5e0ff */
[----:B------:R-:W-:-:S02]  /*5ce0*/  LEA.HI.X.SX32 R227, R198, R119, 0x2, P1 ;  /* 0x00000077c6e37211 */ /* 0x000fc400008f16ff */
[-C--:B------:R-:W-:Y:S02]  /*5cf0*/  IADD3 R210, P3, R187, R118.reuse, RZ ;  /* 0x00000076bbd27210 */ /* 0x080fe40007f7e0ff */
        /* <DEDUP_REMOVED lines=12> */
[-C--:B------:R-:W-:Y:S02]  /*5dc0*/  LEA R184, P1, R6, R118.reuse, 0x6 ;  /* 0x0000007606b87211 */ /* 0x080fe400078230ff */
        /* <DEDUP_REMOVED lines=13> */
[-C--:B------:R-:W-:Y:S01]  /*5ea0*/  LEA.HI.X.SX32 R163, R8, R119.reuse, 0x2, P3 ;  /* 0x0000007708a37211 */ /* 0x080fe200018f16ff */
[----:B------:R-:W-:Y:S01]  /*5eb0*/  IMAD R8, R6, 0x19, RZ ;  /* 0x0000001906087824 */ /* 0x000fe200078e02ff */
[----:B------:R-:W-:Y:S02]  /*5ec0*/  IADD3 R152, P2, R152, R118, RZ ;  /* 0x0000007698987210 */ /* 0x000fe40007f5e0ff */
[----:B------:R-:W-:-:S02]  /*5ed0*/  LEA.HI.X.SX32 R165, R9, R119, 0x2, P1 ;  /* 0x0000007709a57211 */ /* 0x000fc400008f16ff */
[-C--:B------:R-:W-:Y:S01]  /*5ee0*/  IADD3 R150, P1, R150, R118.reuse, RZ ;  /* 0x0000007696967210 */ /* 0x080fe20007f3e0ff */
[----:B------:R-:W1:Y:S01]  /*5ef0*/  LDC R9, c[0x0][0x230] ;  /* 0x00008c00ff097b82 */ /* 0x000e620000000800 */
[-C--:B------:R-:W-:Y:S02]  /*5f00*/  LEA.HI.X.SX32 R153, R7, R119.reuse, 0x2, P2 ;  /* 0x0000007707997211 */ /* 0x080fe400010f16ff */
[-C--:B------:R-:W-:Y:S02]  /*5f10*/  IADD3 R146, P2, R146, R118.reuse, RZ ;  /* 0x0000007692927210 */ /* 0x080fe40007f5e0ff */
[-C--:B------:R-:W-:Y:S02]  /*5f20*/  LEA.HI.X.SX32 R151, R8, R119.reuse, 0x2, P1 ;  /* 0x0000007708977211 */ /* 0x080fe400008f16ff */
[-C--:B------:R-:W-:Y:S01]  /*5f30*/  IADD3 R136, P1, R136, R118.reuse, RZ ;  /* 0x0000007688887210 */ /* 0x080fe20007f3e0ff */
[----:B------:R-:W-:Y:S01]  /*5f40*/  IMAD R7, R6, 0x1a, RZ ;  /* 0x0000001a06077824 */ /* 0x000fe200078e02ff */
[----:B------:R-:W-:Y:S01]  /*5f50*/  LEA.HI.X.SX32 R147, R250, R119, 0x2, P2 ;  /* 0x00000077fa937211 */ /* 0x000fe200010f16ff */
[----:B------:R-:W2:Y:S01]  /*5f60*/  LDC R8, c[0x0][0x230] ;  /* 0x00008c00ff087b82 */ /* 0x000ea20000000800 */
[----:B------:R-:W-:-:S02]  /*5f70*/  IADD3 R120, P2, R120, R118, RZ ;  /* 0x0000007678787210 */ /* 0x000fc40007f5e0ff */
[-C--:B------:R-:W-:Y:S02]  /*5f80*/  LEA.HI.X.SX32 R137, R241, R119.reuse, 0x2, P1 ;  /* 0x00000077f1897211 */ /* 0x080fe400008f16ff */
[-C--:B------:R-:W-:Y:S02]  /*5f90*/  IADD3 R148, P3, R148, R118.reuse, RZ ;  /* 0x0000007694947210 */ /* 0x080fe40007f7e0ff */
[-C--:B------:R-:W-:Y:S02]  /*5fa0*/  IADD3 R134, P1, R134, R118.reuse, RZ ;  /* 0x0000007686867210 */ /* 0x080fe40007f3e0ff */
[-C--:B------:R-:W-:Y:S02]  /*5fb0*/  LEA.HI.X.SX32 R121, R239, R119.reuse, 0x2, P2 ;  /* 0x00000077ef797211 */ /* 0x080fe400010f16ff */
[----:B------:R-:W-:Y:S02]  /*5fc0*/  LEA.HI.X.SX32 R149, R7, R119, 0x2, P3 ;  /* 0x0000007707957211 */ /* 0x000fe400018f16ff */
        /* <DEDUP_REMOVED lines=8> */
[-C--:B------:R-:W-:Y:S02]  /*6050*/  LEA R240, P3, R6, R118.reuse, 0x7 ;  /* 0x0000007606f07211 */ /* 0x080fe400078638ff */
[-C--:B------:R-:W-:Y:S01]  /*6060*/  IADD3 R222, P1, R222, R118.reuse, RZ ;  /* 0x00000076dede7210 */ /* 0x080fe20007f3e0ff */
[----:B------:R-:W3:Y:S01]  /*6070*/  S2R R7, SR_TID.X ;  /* 0x0000000000077919 */ /* 0x000ee20000002100 */
        /* <DEDUP_REMOVED lines=40> */
[----:B------:R-:W-:Y:S02]  /*6300*/  IADD3 R158, P3, R158, R118, RZ ;  /* 0x000000769e9e7210 */ /* 0x000fe40007f7e0ff */
[----:B------:R-:W-:Y:S02]  /*6310*/  ISETP.GT.AND P1, PT, R251, 0x3f, PT ;  /* 0x0000003ffb00780c */ /* 0x000fe40003f24270 */
[----:B---3--:R-:W-:Y:S02]  /*6320*/  LOP3.LUT R7, R7, 0x3f, RZ, 0xc0, !PT ;  /* 0x0000003f07077812 */ /* 0x008fe400078ec0ff */
[-C--:B------:R-:W-:Y:S02]  /*6330*/  LEA.HI.X.SX32 R143, R245, R119.reuse, 0x2, P2 ;  /* 0x00000077f58f7211 */ /* 0x080fe400010f16ff */
[----:B------:R-:W-:-:S02]  /*6340*/  LEA.HI.X.SX32 R159, R249, R119, 0x2, P3 ;  /* 0x00000077f99f7211 */ /* 0x000fc400018f16ff */
[----:B------:R-:W-:Y:S02]  /*6350*/  ISETP.GE.AND P2, PT, R7, UR8, PT ;  /* 0x0000000807007c0c */ /* 0x000fe4000bf46270 */
[----:B------:R-:W-:Y:S02]  /*6360*/  SEL R4, RZ, 0x4, !P1 ;  /* 0x00000004ff047807 */ /* 0x000fe40004800000 */
[-C--:B------:R-:W-:Y:S02]  /*6370*/  IADD3 R144, P3, R144, R118.reuse, RZ ;  /* 0x0000007690907210 */ /* 0x080fe40007f7e0ff */
[----:B------:R-:W-:Y:S02]  /*6380*/  SEL R4, R4, RZ, !P2 ;  /* 0x000000ff04047207 */ /* 0x000fe40005000000 */
[----:B------:R-:W-:Y:S02]  /*6390*/  LEA.HI.X.SX32 R145, R246, R119, 0x2, P3 ;  /* 0x00000077f6917211 */ /* 0x000fe400018f16ff */
[----:B------:R-:W-:-:S02]  /*63a0*/  IADD3 R130, P1, R130, R118, RZ ;  /* 0x0000007682827210 */ /* 0x000fc40007f3e0ff */
[-C--:B------:R-:W-:Y:S02]  /*63b0*/  IADD3 R122, P2, R122, R118.reuse, RZ ;  /* 0x000000767a7a7210 */ /* 0x080fe40007f5e0ff */
[-C--:B------:R-:W-:Y:S02]  /*63c0*/  IADD3 R140, P3, R140, R118.reuse, RZ ;  /* 0x000000768c8c7210 */ /* 0x080fe40007f7e0ff */
[-C--:B------:R-:W-:Y:S02]  /*63d0*/  LEA.HI.X.SX32 R131, R242, R119.reuse, 0x2, P1 ;  /* 0x00000077f2837211 */ /* 0x080fe400008f16ff */
[-C--:B------:R-:W-:Y:S01]  /*63e0*/  LEA.HI.X.SX32 R123, R0, R119.reuse, 0x2, P2 ;  /* 0x00000077007b7211 */ /* 0x080fe200010f16ff */
[----:B------:R-:W-:Y:S01]  /*63f0*/  IMAD R0, R6, 0x3e, RZ ;  /* 0x0000003e06007824 */ /* 0x000fe200078e02ff */
[----:B------:R-:W-:Y:S01]  /*6400*/  LEA.HI.X.SX32 R141, R244, R119, 0x2, P3 ;  /* 0x00000077f48d7211 */ /* 0x000fe200018f16ff */
[----:B------:R-:W-:Y:S01]  /*6410*/  UMOV UR8, 0x400 ;  /* 0x0000040000087882 */ /* 0x000fe20000000000 */
[----:B------:R-:W-:Y:S01]  /*6420*/  ISETP.GE.U32.AND P1, PT, R5, 0x7fffffbc, PT ;  /* 0x7fffffbc0500780c */ /* 0x000fe20003f26070 */
[----:B------:R-:W3:Y:S01]  /*6430*/  LDC R242, c[0x0][0x230] ;  /* 0x00008c00fff27b82 */ /* 0x000ee20000000800 */
[----:B------:R-:W-:-:S02]  /*6440*/  IADD3 R138, P3, R138, R118, RZ ;  /* 0x000000768a8a7210 */ /* 0x000fc40007f7e0ff */
[-C--:B------:R-:W-:Y:S01]  /*6450*/  IADD3 R128, P2, R128, R118.reuse, RZ ;  /* 0x0000007680807210 */ /* 0x080fe20007f5e0ff */
[----:B------:R4:W-:Y:S04]  /*6460*/  STL [R1+0x184], R0 ;  /* 0x0001840001007387 */ /* 0x0009e80000100800 */
[----:B------:R-:W3:Y:S01]  /*6470*/  LDC R5, c[0x0][0x230] ;  /* 0x00008c00ff057b82 */ /* 0x000ee20000000800 */
[-C--:B------:R-:W-:Y:S01]  /*6480*/  LEA.HI.X.SX32 R139, R243, R119.reuse, 0x2, P3 ;  /* 0x00000077f38b7211 */ /* 0x080fe200018f16ff */
[----:B------:R-:W-:Y:S01]  /*6490*/  ULEA UR8, UR6, UR8, 0x18 ;  /* 0x0000000806087291 */ /* 0x000fe2000f8ec03f */
[-C--:B------:R-:W-:Y:S02]  /*64a0*/  LEA.HI.X.SX32 R129, R0, R119.reuse, 0x2, P2 ;  /* 0x0000007700817211 */ /* 0x080fe400010f16ff */
[----:B------:R-:W-:Y:S01]  /*64b0*/  ISETP.NE.U32.AND P3, PT, R4, RZ, PT ;  /* 0x000000ff0400720c */ /* 0x000fe20003f65070 */
[----:B----4-:R-:W-:Y:S01]  /*64c0*/  IMAD R0, R6, 0x3f, RZ ;  /* 0x0000003f06007824 */ /* 0x010fe200078e02ff */
[----:B------:R-:W-:Y:S01]  /*64d0*/  IADD3 R126, P2, R126, R118, RZ ;  /* 0x000000767e7e7210 */ /* 0x000fe20007f5e0ff */
[----:B------:R-:W-:Y:S01]  /*64e0*/  VIADD R4, R127, 0xffffffdf ;  /* 0xffffffdf7f047836 */ /* 0x000fe20000000000 */
[----:B------:R-:W4:Y:S01]  /*64f0*/  LDC R243, c[0x0][0x230] ;  /* 0x00008c00fff37b82 */ /* 0x000f220000000800 */
[----:B------:R-:W-:Y:S01]  /*6500*/  VIADD R244, R2, UR8 ;  /* 0x0000000802f47c36 */ /* 0x000fe20008000000 */
[----:B------:R-:W-:-:S02]  /*6510*/  LEA.HI.X.SX32 R127, R0, R119, 0x2, P2 ;  /* 0x00000077007f7211 */ /* 0x000fc400010f16ff */
[----:B------:R-:W-:Y:S01]  /*6520*/  ISETP.GE.U32.AND P2, PT, R4, 0x7fffffa0, PT ;  /* 0x7fffffa00400780c */ /* 0x000fe20003f46070 */
[----:B-1----:R-:W-:Y:S01]  /*6530*/  VIADD R4, R9, 0xffffffde ;  /* 0xffffffde09047836 */ /* 0x002fe20000000000 */
[----:B------:R-:W-:Y:S01]  /*6540*/  @!PT LDS RZ, [RZ] ;  /* 0x00000000fffff984 */ /* 0x000fe20000000800 */
[----:B------:R-:W-:Y:S01]  /*6550*/  @!PT LDS RZ, [RZ] ;  /* 0x00000000fffff984 */ /* 0x000fe20000000800 */
[----:B------:R-:W-:Y:S01]  /*6560*/  @!PT LDS RZ, [RZ] ;  /* 0x00000000fffff984 */ /* 0x000fe20000000800 */
[----:B------:R-:W-:Y:S02]  /*6570*/  LDGSTS.E [R244], desc[UR16][R118.64], !P5 ;  /* 0x0000000076f47fae */ /* 0x000fe4000e921850 */
[----:B------:R-:W1:Y:S02]  /*6580*/  LDC R9, c[0x0][0x230] ;  /* 0x00008c00ff097b82 */ /* 0x000e640000000800 */
[----:B------:R-:W-:Y:S01]  /*6590*/  ISETP.GE.U32.AND P5, PT, R4, 0x7fffff9f, PT ;  /* 0x7fffff9f0400780c */ /* 0x000fe20003fa6070 */
[----:B--2---:R-:W-:Y:S01]  /*65a0*/  VIADD R4, R8, 0xffffffdd ;  /* 0xffffffdd08047836 */ /* 0x004fe20000000000 */
[----:B------:R-:W-:Y:S04]  /*65b0*/  LDGSTS.E [R244+0x4], desc[UR16][R116.64], !P6 ;  /* 0x0000400074f47fae */ /* 0x000fe8000f121850 */
[----:B------:R-:W-:Y:S01]  /*65c0*/  ISETP.GE.U32.AND P6, PT, R4, 0x7fffff9e, PT ;  /* 0x7fffff9e0400780c */ /* 0x000fe20003fc6070 */
[----:B---3--:R-:W-:Y:S01]  /*65d0*/  VIADD R4, R5, 0xffffffdc ;  /* 0xffffffdc05047836 */ /* 0x008fe20000000000 */
[----:B------:R-:W-:Y:S01]  /*65e0*/  LDGSTS.E [R244+0x8], desc[UR16][R124.64], !P0 ;  /* 0x000080007cf47fae */ /* 0x000fe2000c121850 */
[----:B------:R-:W2:Y:S03]  /*65f0*/  LDC R5, c[0x0][0x230] ;  /* 0x00008c00ff057b82 */ /* 0x000ea60000000800 */
[----:B------:R-:W-:Y:S01]  /*6600*/  ISETP.GE.U32.AND P0, PT, R4, 0x7fffff9d, PT ;  /* 0x7fffff9d0400780c */ /* 0x000fe20003f06070 */
[----:B------:R-:W-:Y:S01]  /*6610*/  LDGSTS.E [R244+0xc], desc[UR16][R114.64], !P4 ;  /* 0x0000c00072f47fae */ /* 0x000fe2000e121850 */
[----:B----4-:R-:W-:-:S03]  /*6620*/  VIADD R4, R243, 0xfffffffa ;  /* 0xfffffffaf3047836 */ /* 0x010fc60000000000 */
[----:B------:R-:W3:Y:S01]  /*6630*/  LDC R8, c[0x0][0x230] ;  /* 0x00008c00ff087b82 */ /* 0x000ee20000000800 */
[----:B------:R-:W-:Y:S01]  /*6640*/  LDGSTS.E [R244+0x4000], desc[UR16][R240.64], !P2 ;  /* 0x04000000f0f47fae */ /* 0x000fe2000d121850 */
[----:B------:R-:W-:Y:S01]  /*6650*/  ISETP.GE.U32.AND P4, PT, R4, 0x7fffffbb, PT ;  /* 0x7fffffbb0400780c */ /* 0x000fe20003f86070 */
[----:B-1----:R-:W-:Y:S02]  /*6660*/  VIADD R4, R9, 0xfffffff9 ;  /* 0xfffffff909047836 */ /* 0x002fe40000000000 */
[----:B------:R-:W-:Y:S03]  /*6670*/  LDGSTS.E [R244+0x4004], desc[UR16][R238.64], !P5 ;  /* 0x04004000eef47fae */ /* 0x000fe6000e921850 */
[----:B------:R-:W1:Y:S01]  /*6680*/  LDC R9, c[0x0][0x230] ;  /* 0x00008c00ff097b82 */ /* 0x000e620000000800 */
[----:B------:R-:W-:Y:S01]  /*6690*/  ISETP.GE.U32.AND P2, PT, R4, 0x7fffffba, PT ;  /* 0x7fffffba0400780c */ /* 0x000fe20003f46070 */
[----:B------:R-:W-:Y:S01]  /*66a0*/  VIADD R4, R242, 0xfffffff8 ;  /* 0xfffffff8f2047836 */ /* 0x000fe20000000000 */
[----:B------:R-:W-:Y:S05]  /*66b0*/  LDGSTS.E [R244+0x4008], desc[UR16][R236.64], !P6 ;  /* 0x04008000ecf47fae */ /* 0x000fea000f121850 */
[----:B------:R-:W4:Y:S01]  /*66c0*/  LDC R242, c[0x0][0x230] ;  /* 0x00008c00fff27b82 */ /* 0x000f220000000800 */
[----:B------:R-:W-:Y:S01]  /*66d0*/  ISETP.GE.U32.AND P5, PT, R4, 0x7fffffb9, PT ;  /* 0x7fffffb90400780c */ /* 0x000fe20003fa6070 */
[----:B--2---:R-:W-:Y:S01]  /*66e0*/  VIADD R4, R5, 0xffffffdb ;  /* 0xffffffdb05047836 */ /* 0x004fe20000000000 */
[----:B------:R2:W-:Y:S04]  /*66f0*/  STL [R1+0x180], R0 ;  /* 0x0001800001007387 */ /* 0x0005e80000100800 */
[----:B------:R-:W-:Y:S01]  /*6700*/  LDGSTS.E [R244+0x400c], desc[UR16][R234.64], !P0 ;  /* 0x0400c000eaf47fae */ /* 0x000fe2000c121850 */
[----:B------:R-:W4:Y:S01]  /*6710*/  LDC R5, c[0x0][0x230] ;  /* 0x00008c00ff057b82 */ /* 0x000f220000000800 */
[----:B------:R-:W-:Y:S01]  /*6720*/  ISETP.GE.U32.AND P6, PT, R4, 0x7fffff9c, PT ;  /* 0x7fffff9c0400780c */ /* 0x000fe20003fc6070 */
[----:B---3--:R-:W-:Y:S01]  /*6730*/  VIADD R4, R8, 0xffffffda ;  /* 0xffffffda08047836 */ /* 0x008fe20000000000 */
[----:B--2---:R-:W-:-:S05]  /*6740*/  LOP3.LUT R0, R2, 0x10, RZ, 0x3c, !PT ;  /* 0x0000001002007812 */ /* 0x004fca00078e3cff */
[----:B------:R-:W2:Y:S01]  /*6750*/  LDC R8, c[0x0][0x230] ;  /* 0x00008c00ff087b82 */ /* 0x000ea20000000800 */
[----:B------:R-:W-:Y:S01]  /*6760*/  ISETP.GE.U32.AND P0, PT, R4, 0x7fffff9b, PT ;  /* 0x7fffff9b0400780c */ /* 0x000fe20003f06070 */
[----:B------:R-:W-:Y:S02]  /*6770*/  VIADD R245, R0, UR8 ;  /* 0x0000000800f57c36 */ /* 0x000fe40008000000 */
[----:B-1----:R-:W-:-:S03]  /*6780*/  VIADD R4, R9, 0xffffffd9 ;  /* 0xffffffd909047836 */ /* 0x002fc60000000000 */
[----:B------:R-:W-:Y:S01]  /*6790*/  LDGSTS.E [R245], desc[UR16][R232.64], !P1 ;  /* 0x00000000e8f57fae */ /* 0x000fe2000c921850 */
[----:B------:R-:W1:Y:S01]  /*67a0*/  LDC R9, c[0x0][0x230] ;  /* 0x00008c00ff097b82 */ /* 0x000e620000000800 */
[----:B------:R-:W-:Y:S01]  /*67b0*/  ISETP.GE.U32.AND P1, PT, R4, 0x7fffff9a, PT ;  /* 0x7fffff9a0400780c */ /* 0x000fe20003f26070 */
[----:B----4-:R-:W-:Y:S01]  /*67c0*/  VIADD R4, R242, 0xffffffd8 ;  /* 0xffffffd8f2047836 */ /* 0x010fe20000000000 */
[----:B------:R-:W-:Y:S05]  /*67d0*/  LDGSTS.E [R245+0x4], desc[UR16][R230.64], !P4 ;  /* 0x00004000e6f57fae */ /* 0x000fea000e121850 */
[----:B------:R-:W3:Y:S01]  /*67e0*/  LDC R242, c[0x0][0x230] ;  /* 0x00008c00fff27b82 */ /* 0x000ee20000000800 */
[----:B------:R-:W-:Y:S01]  /*67f0*/  ISETP.GE.U32.AND P4, PT, R4, 0x7fffff99, PT ;  /* 0x7fffff990400780c */ /* 0x000fe20003f86070 */
[----:B------:R-:W-:Y:S01]  /*6800*/  VIADD R4, R5, 0xfffffff7 ;  /* 0xfffffff705047836 */ /* 0x000fe20000000000 */
[----:B------:R-:W-:Y:S05]  /*6810*/  LDGSTS.E [R245+0x8], desc[UR16][R228.64], !P2 ;  /* 0x00008000e4f57fae */ /* 0x000fea000d121850 */
[----:B------:R-:W4:Y:S01]  /*6820*/  LDC R5, c[0x0][0x230] ;  /* 0x00008c00ff057b82 */ /* 0x000f220000000800 */
[----:B------:R-:W-:Y:S01]  /*6830*/  ISETP.GE.U32.AND P2, PT, R4, 0x7fffffb8, PT ;  /* 0x7fffffb80400780c */ /* 0x000fe20003f46070 */
[----:B--2---:R-:W-:Y:S01]  /*6840*/  VIADD R4, R8, 0xfffffff6 ;  /* 0xfffffff608047836 */ /* 0x004fe20000000000 */
[----:B------:R-:W-:Y:S05]  /*6850*/  LDGSTS.E [R245+0xc], desc[UR16][R226.64], !P5 ;  /* 0x0000c000e2f57fae */ /* 0x000fea000e921850 */
[----:B------:R-:W2:Y:S01]  /*6860*/  LDC R8, c[0x0][0x230] ;  /* 0x00008c00ff087b82 */ /* 0x000ea20000000800 */
[----:B------:R-:W-:Y:S01]  /*6870*/  ISETP.GE.U32.AND P5, PT, R4, 0x7fffffb7, PT ;  /* 0x7fffffb70400780c */ /* 0x000fe20003fa6070 */
[----:B-1----:R-:W-:Y:S01]  /*6880*/  VIADD R4, R9, 0xfffffff5 ;  /* 0xfffffff509047836 */ /* 0x002fe20000000000 */
[----:B------:R-:W-:Y:S05]  /*6890*/  LDGSTS.E [R245+0x4000], desc[UR16][R224.64], !P6 ;  /* 0x04000000e0f57fae */ /* 0x000fea000f121850 */
[----:B------:R-:W1:Y:S01]  /*68a0*/  LDC R9, c[0x0][0x230] ;  /* 0x00008c00ff097b82 */ /* 0x000e620000000800 */
[----:B------:R-:W-:Y:S01]  /*68b0*/  ISETP.GE.U32.AND P6, PT, R4, 0x7fffffb6, PT ;  /* 0x7fffffb60400780c */ /* 0x000fe20003fc6070 */
[----:B---3--:R-:W-:Y:S01]  /*68c0*/  VIADD R4, R242, 0xfffffff4 ;  /* 0xfffffff4f2047836 */ /* 0x008fe20000000000 */
[----:B------:R-:W-:Y:S05]  /*68d0*/  LDGSTS.E [R245+0x4004], desc[UR16][R222.64], !P0 ;  /* 0x04004000def57fae */ /* 0x000fea000c121850 */
[----:B------:R-:W3:Y:S01]  /*68e0*/  LDC R242, c[0x0][0x230] ;  /* 0x00008c00fff27b82 */ /* 0x000ee20000000800 */
[----:B------:R-:W-:Y:S01]  /*68f0*/  ISETP.GE.U32.AND P0, PT, R4, 0x7fffffb5, PT ;  /* 0x7fffffb50400780c */ /* 0x000fe20003f06070 */
[----:B----4-:R-:W-:Y:S01]  /*6900*/  VIADD R4, R5, 0xffffffd7 ;  /* 0xffffffd705047836 */ /* 0x010fe20000000000 */
[----:B------:R-:W-:Y:S05]  /*6910*/  LDGSTS.E [R245+0x4008], desc[UR16][R220.64], !P1 ;  /* 0x04008000dcf57fae */ /* 0x000fea000c921850 */
[----:B------:R-:W4:Y:S01]  /*6920*/  LDC R5, c[0x0][0x230] ;  /* 0x00008c00ff057b82 */ /* 0x000f220000000800 */
[----:B------:R-:W-:Y:S01]  /*6930*/  ISETP.GE.U32.AND P1, PT, R4, 0x7fffff98, PT ;  /* 0x7fffff980400780c */ /* 0x000fe20003f26070 */
[----:B------:R1:W-:Y:S01]  /*6940*/  STL [R1+0x29c], R0 ;  /* 0x00029c0001007387 */ /* 0x0003e20000100800 */
[----:B--2---:R-:W-:-:S03]  /*6950*/  VIADD R4, R8, 0xffffffd6 ;  /* 0xffffffd608047836 */ /* 0x004fc60000000000 */
[----:B------:R-:W-:Y:S02]  /*6960*/  LDGSTS.E [R245+0x400c], desc[UR16][R218.64], !P4 ;  /* 0x0400c000daf57fae */ /* 0x000fe4000e121850 */
[----:B------:R-:W2:Y:S01]  /*6970*/  LDC R8, c[0x0][0x230] ;  /* 0x00008c00ff087b82 */ /* 0x000ea20000000800 */
[----:B-1----:R-:W-:Y:S02]  /*6980*/  LOP3.LUT R0, R2, 0x20, RZ, 0x3c, !PT ;  /* 0x0000002002007812 */ /* 0x002fe400078e3cff */
[----:B------:R-:W-:Y:S01]  /*6990*/  ISETP.GE.U32.AND P4, PT, R4, 0x7fffff97, PT ;  /* 0x7fffff970400780c */ /* 0x000fe20003f86070 */
[----:B------:R-:W-:-:S04]  /*69a0*/  VIADD R4, R9, 0xffffffd5 ;  /* 0xffffffd509047836 */ /* 0x000fc80000000000 */
[----:B------:R-:W1:Y:S01]  /*69b0*/  LDC R243, c[0x0][0x230] ;  /* 0x00008c00fff37b82 */ /* 0x000e620000000800 */
[----:B------:R-:W-:-:S05]  /*69c0*/  VIADD R246, R0, UR8 ;  /* 0x0000000800f67c36 */ /* 0x000fca0008000000 */
[----:B------:R-:W-:Y:S02]  /*69d0*/  LDGSTS.E [R246], desc[UR16][R216.64], !P2 ;  /* 0x00000000d8f67fae */ /* 0x000fe4000d121850 */
        /* <DEDUP_REMOVED lines=32> */
[----:B------:R-:W-:Y:S02]  /*6be0*/  VIADD R4, R9, 0xffffffd1 ;  /* 0xffffffd109047836 */ /* 0x000fe40000000000 */
[----:B------:R-:W-:Y:S02]  /*6bf0*/  VIADD R247, R0, UR8 ;  /* 0x0000000800f77c36 */ /* 0x000fe40008000000 */
[----:B------:R-:W1:Y:S03]  /*6c00*/  LDC R9, c[0x0][0x230] ;  /* 0x00008c00ff097b82 */ /* 0x000e660000000800 */
[----:B------:R-:W-:Y:S01]  /*6c10*/  LDGSTS.E [R247], desc[UR16][R200.64], !P6 ;  /* 0x00000000c8f77fae */ /* 0x000fe2000f121850 */
[----:B------:R-:W-:Y:S01]  /*6c20*/  ISETP.GE.U32.AND P6, PT, R4, 0x7fffff92, PT ;  /* 0x7fffff920400780c */ /* 0x000fe20003fc6070 */
[----:B---3--:R-:W-:-:S03]  /*6c30*/  VIADD R4, R242, 0xffffffd0 ;  /* 0xffffffd0f2047836 */ /* 0x008fc60000000000 */
[----:B------:R-:W3:Y:S01]  /*6c40*/  LDC R242, c[0x0][0x230] ;  /* 0x00008c00fff27b82 */ /* 0x000ee20000000800 */
[----:B------:R-:W-:Y:S01]  /*6c50*/  LDGSTS.E [R247+0x4], desc[UR16][R198.64], !P0 ;  /* 0x00004000c6f77fae */ /* 0x000fe2000c121850 */
[----:B------:R-:W-:Y:S01]  /*6c60*/  ISETP.GE.U32.AND P0, PT, R4, 0x7fffff91, PT ;  /* 0x7fffff910400780c */ /* 0x000fe20003f06070 */
[----:B----4-:R-:W-:Y:S02]  /*6c70*/  VIADD R4, R5, 0xffffffef ;  /* 0xffffffef05047836 */ /* 0x010fe40000000000 */
[----:B------:R-:W-:Y:S03]  /*6c80*/  LDGSTS.E [R247+0x8], desc[UR16][R196.64], !P1 ;  /* 0x00008000c4f77fae */ /* 0x000fe6000c921850 */
        /* <DEDUP_REMOVED lines=42> */
[----:B------:R-:W-:Y:S04]  /*6f30*/  LDGSTS.E [R248+0x4000], desc[UR16][R176.64], !P6 ;  /* 0x04000000b0f87fae */ /* 0x000fe8000f121850 */
[----:B------:R-:W-:Y:S01]  /*6f40*/  ISETP.GE.U32.AND P6, PT, R4, 0x7fffffaa, PT ;  /* 0x7fffffaa0400780c */ /* 0x000fe20003fc6070 */
[----:B---3--:R-:W-:Y:S01]  /*6f50*/  VIADD R4, R242, 0xffffffe8 ;  /* 0xffffffe8f2047836 */ /* 0x008fe20000000000 */
[----:B------:R-:W1:Y:S01]  /*6f60*/  LDC R9, c[0x0][0x230] ;  /* 0x00008c00ff097b82 */ /* 0x000e620000000800 */
[----:B------:R-:W-:Y:S03]  /*6f70*/  LDGSTS.E [R248+0x4004], desc[UR16][R174.64], !P0 ;  /* 0x04004000aef87fae */ /* 0x000fe6000c121850 */
[----:B------:R-:W-:Y:S01]  /*6f80*/  ISETP.GE.U32.AND P0, PT, R4, 0x7fffffa9, PT ;  /* 0x7fffffa90400780c */ /* 0x000fe20003f06070 */
[----:B------:R-:W-:Y:S01]  /*6f90*/  LDGSTS.E [R248+0x4008], desc[UR16][R172.64], !P1 ;  /* 0x04008000acf87fae */ /* 0x000fe2000c921850 */
[----:B----4-:R-:W-:-:S02]  /*6fa0*/  VIADD R4, R5, 0xffffffcb ;  /* 0xffffffcb05047836 */ /* 0x010fc40000000000 */
[----:B------:R-:W3:Y:S01]  /*6fb0*/  LDC R242, c[0x0][0x230] ;  /* 0x00008c00fff27b82 */ /* 0x000ee20000000800 */
[----:B------:R4:W-:Y:S02]  /*6fc0*/  STL [R1+0x290], R0 ;  /* 0x0002900001007387 */ /* 0x0009e40000100800 */
[----:B------:R-:W-:Y:S02]  /*6fd0*/  ISETP.GE.U32.AND P1, PT, R4, 0x7fffff8c, PT ;  /* 0x7fffff8c0400780c */ /* 0x000fe40003f26070 */
[----:B------:R-:W-:Y:S01]  /*6fe0*/  LDGSTS.E [R248+0x400c], desc[UR16][R170.64], !P4 ;  /* 0x0400c000aaf87fae */ /* 0x000fe2000e121850 */
[----:B--2---:R-:W-:Y:S02]  /*6ff0*/  VIADD R4, R8, 0xffffffca ;  /* 0xffffffca08047836 */ /* 0x004fe40000000000 */
[----:B------:R-:W2:Y:S01]  /*7000*/  LDC R5, c[0x0][0x230] ;  /* 0x00008c00ff057b82 */ /* 0x000ea20000000800 */
[----:B----4-:R-:W-:-:S07]  /*7010*/  LOP3.LUT R0, R2, 0x50, RZ, 0x3c, !PT ;  /* 0x0000005002007812 */ /* 0x010fce00078e3cff */
[----:B------:R-:W4:Y:S01]  /*7020*/  LDC R8, c[0x0][0x230] ;  /* 0x00008c00ff087b82 */ /* 0x000f220000000800 */
[----:B------:R-:W-:Y:S01]  /*7030*/  ISETP.GE.U32.AND P4, PT, R4, 0x7fffff8b, PT ;  /* 0x7fffff8b0400780c */ /* 0x000fe20003f86070 */
[----:B------:R-:W-:Y:S02]  /*7040*/  VIADD R249, R0, UR8 ;  /* 0x0000000800f97c36 */ /* 0x000fe40008000000 */
[----:B-1----:R-:W-:-:S03]  /*7050*/  VIADD R4, R9, 0xffffffc9 ;  /* 0xffffffc909047836 */ /* 0x002fc60000000000 */
[----:B------:R-:W-:Y:S01]  /*7060*/  LDGSTS.E [R249], desc[UR16][R168.64], !P2 ;  /* 0x00000000a8f97fae */ /* 0x000fe2000d121850 */
[----:B------:R-:W1:Y:S01]  /*7070*/  LDC R9, c[0x0][0x230] ;  /* 0x00008c00ff097b82 */ /* 0x000e620000000800 */
[----:B------:R-:W-:Y:S01]  /*7080*/  ISETP.GE.U32.AND P2, PT, R4, 0x7fffff8a, PT ;  /* 0x7fffff8a0400780c */ /* 0x000fe20003f46070 */
[----:B---3--:R-:W-:Y:S01]  /*7090*/  VIADD R4, R242, 0xffffffc8 ;  /* 0xffffffc8f2047836 */ /* 0x008fe20000000000 */
[----:B------:R-:W-:Y:S05]  /*70a0*/  LDGSTS.E [R249+0x4], desc[UR16][R166.64], !P5 ;  /* 0x00004000a6f97fae */ /* 0x000fea000e921850 */
[----:B------:R-:W3:Y:S01]  /*70b0*/  LDC R242, c[0x0][0x230] ;  /* 0x00008c00fff27b82 */ /* 0x000ee20000000800 */
[----:B------:R-:W-:Y:S01]  /*70c0*/  ISETP.GE.U32.AND P5, PT, R4, 0x7fffff89, PT ;  /* 0x7fffff890400780c */ /* 0x000fe20003fa6070 */
[----:B------:R-:W-:Y:S04]  /*70d0*/  LDGSTS.E [R249+0x8], desc[UR16][R164.64], !P6 ;  /* 0x00008000a4f97fae */ /* 0x000fe8000f121850 */
[----:B------:R-:W-:Y:S01]  /*70e0*/  LDGSTS.E [R249+0xc], desc[UR16][R162.64], !P0 ;  /* 0x0000c000a2f97fae */ /* 0x000fe2000c121850 */
[----:B----4-:R-:W-:-:S02]  /*70f0*/  VIADD R4, R8, 0xffffffe7 ;  /* 0xffffffe708047836 */ /* 0x010fc40000000000 */
[----:B------:R-:W4:Y:S01]  /*7100*/  LDC R8, c[0x0][0x230] ;  /* 0x00008c00ff087b82 */ /* 0x000f220000000800 */
[----:B------:R-:W-:Y:S02]  /*7110*/  LDGSTS.E [R249+0x4000], desc[UR16][R160.64], !P1 ;  /* 0x04000000a0f97fae */ /* 0x000fe4000c921850 */
[----:B------:R-:W-:Y:S01]  /*7120*/  ISETP.GE.U32.AND P6, PT, R4, 0x7fffffa8, PT ;  /* 0x7fffffa80400780c */ /* 0x000fe20003fc6070 */
[----:B--2---:R-:W-:Y:S01]  /*7130*/  VIADD R4, R5, 0xffffffe6 ;  /* 0xffffffe605047836 */ /* 0x004fe20000000000 */
[----:B------:R-:W-:Y:S03]  /*7140*/  LDGSTS.E [R249+0x4004], desc[UR16][R158.64], !P4 ;  /* 0x040040009ef97fae */ /* 0x000fe6000e121850 */
[----:B------:R-:W2:Y:S01]  /*7150*/  LDC R5, c[0x0][0x230] ;  /* 0x00008c00ff057b82 */ /* 0x000ea20000000800 */
[----:B------:R-:W-:Y:S01]  /*7160*/  ISETP.GE.U32.AND P0, PT, R4, 0x7fffffa7, PT ;  /* 0x7fffffa70400780c */ /* 0x000fe20003f06070 */
[----:B------:R-:W-:Y:S01]  /*7170*/  LDGSTS.E [R249+0x4008], desc[UR16][R156.64], !P2 ;  /* 0x040080009cf97fae */ /* 0x000fe2000d121850 */
[----:B---3--:R-:W-:-:S03]  /*7180*/  VIADD R4, R242, 0xffffffe5 ;  /* 0xffffffe5f2047836 */ /* 0x008fc60000000000 */
[----:B------:R3:W-:Y:S02]  /*7190*/  STL [R1+0x28c], R0 ;  /* 0x00028c0001007387 */ /* 0x0007e40000100800 */
[----:B------:R-:W2:Y:S01]  /*71a0*/  LDC R242, c[0x0][0x230] ;  /* 0x00008c00fff27b82 */ /* 0x000ea20000000800 */
[----:B------:R-:W-:Y:S01]  /*71b0*/  ISETP.GE.U32.AND P1, PT, R4, 0x7fffffa6, PT ;  /* 0x7fffffa60400780c */ /* 0x000fe20003f26070 */
[----:B------:R-:W-:Y:S01]  /*71c0*/  LDGSTS.E [R249+0x400c], desc[UR16][R154.64], !P5 ;  /* 0x0400c0009af97fae */ /* 0x000fe2000e921850 */
[----:B----4-:R-:W-:-:S05]  /*71d0*/  VIADD R4, R8, 0xffffffe4 ;  /* 0xffffffe408047836 */ /* 0x010fca0000000000 */
[----:B------:R-:W4:Y:S01]  /*71e0*/  LDC R8, c[0x0][0x230] ;  /* 0x00008c00ff087b82 */ /* 0x000f220000000800 */
[----:B------:R-:W-:Y:S01]  /*71f0*/  ISETP.GE.U32.AND P4, PT, R4, 0x7fffffa5, PT ;  /* 0x7fffffa50400780c */ /* 0x000fe20003f86070 */
[----:B-1----:R-:W-:Y:S01]  /*7200*/  VIADD R4, R9, 0xffffffc7 ;  /* 0xffffffc709047836 */ /* 0x002fe20000000000 */
[----:B---3--:R-:W-:-:S05]  /*7210*/  LOP3.LUT R0, R2, 0x60, RZ, 0x3c, !PT ;  /* 0x0000006002007812 */ /* 0x008fca00078e3cff */
[----:B------:R-:W1:Y:S01]  /*7220*/  LDC R9, c[0x0][0x230] ;  /* 0x00008c00ff097b82 */ /* 0x000e620000000800 */
[----:B------:R-:W-:Y:S01]  /*7230*/  ISETP.GE.U32.AND P2, PT, R4, 0x7fffff88, PT ;  /* 0x7fffff880400780c */ /* 0x000fe20003f46070 */
[----:B------:R-:W-:Y:S02]  /*7240*/  VIADD R4, R243, 0xffffffc6 ;  /* 0xffffffc6f3047836 */ /* 0x000fe40000000000 */
[----:B------:R-:W-:-:S03]  /*7250*/  VIADD R250, R0, UR8 ;  /* 0x0000000800fa7c36 */ /* 0x000fc60008000000 */
[----:B------:R-:W-:Y:S01]  /*7260*/  ISETP.GE.U32.AND P5, PT, R4, 0x7fffff87, PT ;  /* 0x7fffff870400780c */ /* 0x000fe20003fa6070 */
[----:B--2---:R-:W-:Y:S01]  /*7270*/  VIADD R4, R242, 0xffffffc5 ;  /* 0xffffffc5f2047836 */ /* 0x004fe20000000000 */
[----:B------:R-:W2:Y:S01]  /*7280*/  LDC R243, c[0x0][0x230] ;  /* 0x00008c00fff37b82 */ /* 0x000ea20000000800 */
[----:B------:R-:W-:Y:S03]  /*7290*/  LDGSTS.E [R250], desc[UR16][R152.64], !P6 ;  /* 0x0000000098fa7fae */ /* 0x000fe6000f121850 */
[----:B------:R-:W-:Y:S01]  /*72a0*/  ISETP.GE.U32.AND P6, PT, R4, 0x7fffff86, PT ;  /* 0x7fffff860400780c */ /* 0x000fe20003fc6070 */
[----:B------:R-:W-:Y:S01]  /*72b0*/  VIADD R4, R5, 0xffffffc4 ;  /* 0xffffffc405047836 */ /* 0x000fe20000000000 */
[----:B------:R-:W-:Y:S02]  /*72c0*/  LDGSTS.E [R250+0x4], desc[UR16][R150.64], !P0 ;  /* 0x0000400096fa7fae */ /* 0x000fe4000c121850 */
[----:B------:R-:W3:Y:S02]  /*72d0*/  LDC R242, c[0x0][0x230] ;  /* 0x00008c00fff27b82 */ /* 0x000ee40000000800 */
[----:B------:R1:W-:Y:S01]  /*72e0*/  STL [R1+0x288], R0 ;  /* 0x0002880001007387 */ /* 0x0003e20000100800 */
[----:B------:R-:W-:Y:S01]  /*72f0*/  ISETP.GE.U32.AND P0, PT, R4, 0x7fffff85, PT ;  /* 0x7fffff850400780c */ /* 0x000fe20003f06070 */
[----:B----4-:R-:W-:-:S02]  /*7300*/  VIADD R4, R8, 0xffffffe3 ;  /* 0xffffffe308047836 */ /* 0x010fc40000000000 */
[----:B------:R-:W-:Y:S02]  /*7310*/  LDGSTS.E [R250+0x8], desc[UR16][R148.64], !P1 ;  /* 0x0000800094fa7fae */ /* 0x000fe4000c921850 */
[----:B------:R-:W4:Y:S01]  /*7320*/  LDC R5, c[0x0][0x230] ;  /* 0x00008c00ff057b82 */ /* 0x000f220000000800 */
[----:B------:R-:W-:Y:S01]  /*7330*/  ISETP.GE.U32.AND P1, PT, R4, 0x7fffffa4, PT ;  /* 0x7fffffa40400780c */ /* 0x000fe20003f26070 */
[----:B-1----:R-:W-:Y:S01]  /*7340*/  VIADD R4, R9, 0xffffffe2 ;  /* 0xffffffe209047836 */ /* 0x002fe20000000000 */
[----:B------:R-:W-:Y:S05]  /*7350*/  LDGSTS.E [R250+0xc], desc[UR16][R146.64], !P4 ;  /* 0x0000c00092fa7fae */ /* 0x000fea000e121850 */
[----:B------:R-:W1:Y:S01]  /*7360*/  LDC R0, c[0x0][0x230] ;  /* 0x00008c00ff007b82 */ /* 0x000e620000000800 */
[----:B------:R-:W-:Y:S01]  /*7370*/  ISETP.GE.U32.AND P4, PT, R4, 0x7fffffa3, PT ;  /* 0x7fffffa30400780c */ /* 0x000fe20003f86070 */
[----:B--2---:R-:W-:Y:S01]  /*7380*/  VIADD R4, R243, 0xffffffe1 ;  /* 0xffffffe1f3047836 */ /* 0x004fe20000000000 */
[----:B------:R-:W-:Y:S05]  /*7390*/  LDGSTS.E [R250+0x4000], desc[UR16][R144.64], !P2 ;  /* 0x0400000090fa7fae */ /* 0x000fea000d121850 */
[----:B------:R-:W2:Y:S01]  /*73a0*/  LDC R9, c[0x0][0x230] ;  /* 0x00008c00ff097b82 */ /* 0x000ea20000000800 */
[----:B------:R-:W-:Y:S01]  /*73b0*/  ISETP.GE.U32.AND P2, PT, R4, 0x7fffffa2, PT ;  /* 0x7fffffa20400780c */ /* 0x000fe20003f46070 */
[----:B---3--:R-:W-:Y:S01]  /*73c0*/  VIADD R4, R242, 0xffffffe0 ;  /* 0xffffffe0f2047836 */ /* 0x008fe20000000000 */
[----:B------:R-:W-:Y:S05]  /*73d0*/  LDGSTS.E [R250+0x4004], desc[UR16][R142.64], !P5 ;  /* 0x040040008efa7fae */ /* 0x000fea000e921850 */
[----:B------:R-:W3:Y:S01]  /*73e0*/  LDC R243, c[0x0][0x230] ;  /* 0x00008c00fff37b82 */ /* 0x000ee20000000800 */
[----:B------:R-:W-:Y:S01]  /*73f0*/  ISETP.GE.U32.AND P5, PT, R4, 0x7fffffa1, PT ;  /* 0x7fffffa10400780c */ /* 0x000fe20003fa6070 */
[----:B------:R-:W-:Y:S04]  /*7400*/  LDGSTS.E [R250+0x4008], desc[UR16][R140.64], !P6 ;  /* 0x040080008cfa7fae */ /* 0x000fe8000f121850 */
[----:B------:R-:W-:Y:S01]  /*7410*/  LDGSTS.E [R250+0x400c], desc[UR16][R138.64], !P0 ;  /* 0x0400c0008afa7fae */ /* 0x000fe2000c121850 */
[----:B-1----:R-:W-:Y:S01]  /*7420*/  VIADD R4, R0, 0xffffffc3 ;  /* 0xffffffc300047836 */ /* 0x002fe20000000000 */
[----:B------:R-:W1:Y:S01]  /*7430*/  LDC R8, c[0x0][0x230] ;  /* 0x00008c00ff087b82 */ /* 0x000e620000000800 */
[----:B------:R-:W-:-:S03]  /*7440*/  LOP3.LUT R0, R2, 0x70, RZ, 0x3c, !PT ;  /* 0x0000007002007812 */ /* 0x000fc600078e3cff */
[----:B------:R-:W-:Y:S01]  /*7450*/  ISETP.GE.U32.AND P6, PT, R4, 0x7fffff84, PT ;  /* 0x7fffff840400780c */ /* 0x000fe20003fc6070 */
[----:B----4-:R-:W-:-:S03]  /*7460*/  VIADD R4, R5, 0xffffffc2 ;  /* 0xffffffc205047836 */ /* 0x010fc60000000000 */
[----:B------:R-:W4:Y:S01]  /*7470*/  LDC R242, c[0x0][0x230] ;  /* 0x00008c00fff27b82 */ /* 0x000f220000000800 */
[----:B------:R-:W-:Y:S01]  /*7480*/  VIADD R5, R0, UR8 ;  /* 0x0000000800057c36 */ /* 0x000fe20008000000 */
[----:B------:R-:W-:Y:S01]  /*7490*/  ISETP.GE.U32.AND P0, PT, R4, 0x7fffff83, PT ;  /* 0x7fffff830400780c */ /* 0x000fe20003f06070 */
[----:B--2---:R-:W-:-:S03]  /*74a0*/  VIADD R4, R9, 0xffffffc1 ;  /* 0xffffffc109047836 */ /* 0x004fc60000000000 */
[----:B------:R-:W-:Y:S02]  /*74b0*/  LDGSTS.E [R5], desc[UR16][R136.64], !P1 ;  /* 0x0000000088057fae */ /* 0x000fe4000c921850 */
[----:B------:R-:W-:Y:S01]  /*74c0*/  ISETP.GE.U32.AND P1, PT, R4, 0x7fffff82, PT ;  /* 0x7fffff820400780c */ /* 0x000fe20003f26070 */
[----:B---3--:R-:W-:Y:S01]  /*74d0*/  VIADD R4, R243, 0xffffffc0 ;  /* 0xffffffc0f3047836 */ /* 0x008fe20000000000 */
[----:B------:R-:W-:Y:S01]  /*74e0*/  LDGSTS.E [R5+0x4], desc[UR16][R132.64], !P4 ;  /* 0x0000400084057fae */ /* 0x000fe2000e121850 */
[----:B------:R-:W2:Y:S03]  /*74f0*/  LDC R9, c[0x0][0x230] ;  /* 0x00008c00ff097b82 */ /* 0x000ea60000000800 */
[----:B------:R-:W-:Y:S01]  /*7500*/  LDGSTS.E [R5+0x8], desc[UR16][R120.64], !P2 ;  /* 0x0000800078057fae */ /* 0x000fe2000d121850 */
[----:B------:R-:W-:Y:S02]  /*7510*/  ISETP.GE.U32.AND P4, PT, R4, 0x7fffff81, PT ;  /* 0x7fffff810400780c */ /* 0x000fe40003f86070 */
[----:B------:R-:W-:Y:S01]  /*7520*/  ISETP.GE.AND P2, PT, R7, R4, PT ;  /* 0x000000040700720c */ /* 0x000fe20003f46270 */
[----:B-1----:R-:W-:Y:S01]  /*7530*/  VIADD R4, R8, 0xffffffbf ;  /* 0xffffffbf08047836 */ /* 0x002fe20000000000 */
[----:B------:R-:W-:Y:S01]  /*7540*/  LDGSTS.E [R5+0xc], desc[UR16][R134.64], !P5 ;  /* 0x0000c00086057fae */ /* 0x000fe2000e921850 */
[----:B------:R-:W1:Y:S03]  /*7550*/  LDC R8, c[0x0][0x230] ;  /* 0x00008c00ff087b82 */ /* 0x000e660000000800 */
[----:B------:R-:W-:Y:S01]  /*7560*/  ISETP.GE.U32.AND P5, PT, R4, 0x7fffff80, PT ;  /* 0x7fffff800400780c */ /* 0x000fe20003fa6070 */
[----:B----4-:R-:W-:Y:S01]  /*7570*/  VIADD R4, R242, 0xffffffbe ;  /* 0xffffffbef2047836 */ /* 0x010fe20000000000 */
[----:B------:R-:W-:Y:S03]  /*7580*/  LDGSTS.E [R5+0x4000], desc[UR16][R130.64], !P6 ;  /* 0x0400000082057fae */ /* 0x000fe6000f121850 */
[----:B------:R-:W3:Y:S01]  /*7590*/  LDC R242, c[0x0][0x230] ;  /* 0x00008c00fff27b82 */ /* 0x000ee20000000800 */
[----:B------:R-:W-:Y:S01]  /*75a0*/  ISETP.GE.U32.AND P6, PT, R4, 0x7fffff7f, PT ;  /* 0x7fffff7f0400780c */ /* 0x000fe20003fc6070 */
[----:B------:R-:W-:Y:S04]  /*75b0*/  STL.64 [R1+0x2a0], R2 ;  /* 0x0002a00201007387 */ /* 0x000fe80000100a00 */
[----:B------:R-:W-:Y:S02]  /*75c0*/  LDGSTS.E [R5+0x4004], desc[UR16][R122.64], !P0 ;  /* 0x040040007a057fae */ /* 0x000fe4000c121850 */
[----:B------:R-:W4:Y:S02]  /*75d0*/  LDC R4, c[0x0][0x230] ;  /* 0x00008c00ff047b82 */ /* 0x000f240000000800 */
[----:B------:R2:W-:Y:S04]  /*75e0*/  STL [R1+0x278], R0 ;  /* 0x0002780001007387 */ /* 0x0005e80000100800 */
[----:B------:R-:W3:Y:S02]  /*75f0*/  LDL.64 R10, [R1+0x60] ;  /* 0x00006000010a7983 */ /* 0x000ee40000100a00 */
[----:B------:R-:W3:Y:S02]  /*7600*/  LDC R243, c[0x0][0x230] ;  /* 0x00008c00fff37b82 */ /* 0x000ee40000000800 */
[----:B------:R-:W3:Y:S04]  /*7610*/  LDL.64 R18, [R1+0x38] ;  /* 0x0000380001127983 */ /* 0x000ee80000100a00 */
[----:B--2---:R-:W2:Y:S04]  /*7620*/  LDL R0, [R1+0x48] ;  /* 0x0000480001007983 */ /* 0x004ea80000100800 */
[----:B------:R-:W-:Y:S04]  /*7630*/  LDGSTS.E [R5+0x4008], desc[UR16][R128.64], !P1 ;  /* 0x0400800080057fae */ /* 0x000fe8000c921850 */
[----:B------:R-:W2:Y:S01]  /*7640*/  LDL.64 R20, [R1+0x18] ;  /* 0x0000180001147983 */ /* 0x000ea20000100a00 */
[----:B----4-:R-:W-:-:S03]  /*7650*/  VIADD R4, R4, 0xffffffbd ;  /* 0xffffffbd04047836 */ /* 0x010fc60000000000 */
[----:B------:R-:W-:Y:S02]  /*7660*/  LDGSTS.E [R5+0x400c], desc[UR16][R126.64], !P4 ;  /* 0x0400c0007e057fae */ /* 0x000fe4000e121850 */
[----:B------:R-:W-:Y:S01]  /*7670*/  ISETP.GE.U32.AND P0, PT, R4, 0x7fffff7e, PT ;  /* 0x7fffff7e0400780c */ /* 0x000fe20003f06070 */
[----:B-1----:R-:W-:Y:S01]  /*7680*/  VIADD R4, R8, 0xffffffbc ;  /* 0xffffffbc08047836 */ /* 0x002fe20000000000 */
[----:B------:R-:W-:Y:S01]  /*7690*/  SEL R7, RZ, 0x4, P2 ;  /* 0x00000004ff077807 */ /* 0x000fe20001000000 */
[----:B------:R-:W4:Y:S03]  /*76a0*/  LDL.64 R12, [R1+0x30] ;  /* 0x00003000010c7983 */ /* 0x000f260000100a00 */
[----:B------:R-:W-:Y:S01]  /*76b0*/  ISETP.GE.U32.AND P1, PT, R4, 0x7fffff7d, PT ;  /* 0x7fffff7d0400780c */ /* 0x000fe20003f26070 */
[----:B------:R-:W-:Y:S01]  /*76c0*/  VIADD R4, R9, 0xffffffbb ;  /* 0xffffffbb09047836 */ /* 0x000fe20000000000 */
[----:B------:R-:W4:Y:S04]  /*76d0*/  LDL.64 R22, [R1+0x10] ;  /* 0x0000100001167983 */ /* 0x000f280000100a00 */
[----:B------:R-:W-:Y:S01]  /*76e0*/  ISETP.GE.U32.AND P4, PT, R4, 0x7fffff7c, PT ;  /* 0x7fffff7c0400780c */ /* 0x000fe20003f86070 */
[----:B---3--:R-:W-:Y:S01]  /*76f0*/  VIADD R4, R242, 0xffffffba ;  /* 0xffffffbaf2047836 */ /* 0x008fe20000000000 */
[----:B------:R-:W0:Y:S04]  /*7700*/  LDGDEPBAR ;  /* 0x00000000000079af */ /* 0x000e280000000000 */
[----:B------:R-:W-:Y:S01]  /*7710*/  ISETP.GE.U32.AND P2, PT, R4, 0x7fffff7b, PT ;  /* 0x7fffff7b0400780c */ /* 0x000fe20003f46070 */
[----:B------:R-:W-:-:S02]  /*7720*/  VIADD R4, R243, 0xffffffb9 ;  /* 0xffffffb9f3047836 */ /* 0x000fc40000000000 */
[----:B------:R-:W3:Y:S01]  /*7730*/  LDL.64 R242, [R1+0x58] ;  /* 0x0000580001f27983 */ /* 0x000ee20000100a00 */
[----:B--2---:R-:W-:-:S05]  /*7740*/  VIADD R8, R0, UR8 ;  /* 0x0000000800087c36 */ /* 0x004fca0008000000 */
[----:B------:R-:W-:Y:S04]  /*7750*/  LDGSTS.E [R8+0x18000], desc[UR16][R10.64], P3 ;  /* 0x180000000a087fae */ /* 0x000fe80009921850 */
[----:B------:R-:W-:Y:S04]  /*7760*/  LDGSTS.E [R8+0x18400], desc[UR16][R18.64], P3 ;  /* 0x1840000012087fae */ /* 0x000fe80009921850 */
[----:B------:R-:W-:Y:S04]  /*7770*/  LDGSTS.E [R8+0x18800], desc[UR16][R20.64], P3 ;  /* 0x1880000014087fae */ /* 0x000fe80009921850 */
[----:B------:R-:W2:Y:S01]  /*7780*/  LDL.64 R10, [R1+0x50] ;  /* 0x00005000010a7983 */ /* 0x000ea20000100a00 */
[----:B------:R-:W-:-:S03]  /*7790*/  LOP3.LUT R2, R0, 0x20, RZ, 0x3c, !PT ;  /* 0x0000002000027812 */ /* 0x000fc600078e3cff */
[----:B------:R-:W2:Y:S04]  /*77a0*/  LDL.64 R18, [R1+0x28] ;  /* 0x0000280001127983 */ /* 0x000ea80000100a00 */
[----:B------:R-:W-:Y:S04]  /*77b0*/  LDGSTS.E [R8+0x18c00], desc[UR16][R112.64], P3 ;  /* 0x18c0000070087fae */ /* 0x000fe80009921850 */
[----:B------:R-:W2:Y:S04]  /*77c0*/  LDL.64 R20, [R1+0x8] ;  /* 0x0000080001147983 */ /* 0x000ea80000100a00 */
[----:B------:R-:W-:Y:S04]  /*77d0*/  LDGSTS.E [R8+0x19000], desc[UR16][R110.64], P3 ;  /* 0x190000006e087fae */ /* 0x000fe80009921850 */
[----:B------:R-:W-:Y:S04]  /*77e0*/  LDGSTS.E [R8+0x19400], desc[UR16][R108.64], P3 ;  /* 0x194000006c087fae */ /* 0x000fe80009921850 */
[----:B------:R-:W-:Y:S04]  /*77f0*/  LDGSTS.E [R8+0x19800], desc[UR16][R94.64], P3 ;  /* 0x198000005e087fae */ /* 0x000fe80009921850 */
[----:B------:R-:W-:Y:S01]  /*7800*/  LDGSTS.E [R8+0x19c00], desc[UR16][R104.64], P3 ;  /* 0x19c0000068087fae */ /* 0x000fe20009921850 */
[----:B------:R-:W-:-:S03]  /*7810*/  VIADD R9, R2, UR8 ;  /* 0x0000000802097c36 */ /* 0x000fc60008000000 */
[----:B------:R-:W-:Y:S04]  /*7820*/  LDGSTS.E [R8+0x1a000], desc[UR16][R106.64], P3 ;  /* 0x1a0000006a087fae */ /* 0x000fe80009921850 */
[----:B------:R-:W-:Y:S04]  /*7830*/  LDGSTS.E [R8+0x1a400], desc[UR16][R102.64], P3 ;  /* 0x1a40000066087fae */ /* 0x000fe80009921850 */
[----:B------:R-:W-:Y:S04]  /*7840*/  LDGSTS.E [R8+0x1a800], desc[UR16][R100.64], P3 ;  /* 0x1a80000064087fae */ /* 0x000fe80009921850 */
[----:B------:R-:W-:Y:S04]  /*7850*/  LDGSTS.E [R8+0x1ac00], desc[UR16][R88.64], P3 ;  /* 0x1ac0000058087fae */ /* 0x000fe80009921850 */
[----:B------:R-:W-:Y:S04]  /*7860*/  LDGSTS.E [R8+0x1b000], desc[UR16][R96.64], P3 ;  /* 0x1b00000060087fae */ /* 0x000fe80009921850 */
[----:B------:R-:W-:Y:S04]  /*7870*/  LDGSTS.E [R8+0x1b400], desc[UR16][R98.64], P3 ;  /* 0x1b40000062087fae */ /* 0x000fe80009921850 */
[----:B------:R-:W-:Y:S04]  /*7880*/  LDGSTS.E [R8+0x1b800], desc[UR16][R92.64], P3 ;  /* 0x1b8000005c087fae */ /* 0x000fe80009921850 */
[----:B------:R-:W-:Y:S04]  /*7890*/  LDGSTS.E [R8+0x1bc00], desc[UR16][R90.64], P3 ;  /* 0x1bc000005a087fae */ /* 0x000fe80009921850 */
[----:B------:R1:W-:Y:S04]  /*78a0*/  STL [R1+0x284], R2 ;  /* 0x0002840201007387 */ /* 0x0003e80000100800 */
[----:B---3--:R3:W-:Y:S04]  /*78b0*/  LDGSTS.E [R9+0x18100], desc[UR16][R242.64], P3 ;  /* 0x18100000f2097fae */ /* 0x0087e80009921850 */
[----:B----4-:R-:W-:Y:S04]  /*78c0*/  LDGSTS.E [R9+0x18500], desc[UR16][R12.64], P3 ;  /* 0x185000000c097fae */ /* 0x010fe80009921850 */
[----:B-1----:R-:W4:Y:S04]  /*78d0*/  LDL.LU.64 R2, [R1] ;  /* 0x0000000001027983 */ /* 0x002f280000300a00 */
[----:B------:R-:W-:Y:S04]  /*78e0*/  LDGSTS.E [R9+0x18900], desc[UR16][R22.64], P3 ;  /* 0x1890000016097fae */ /* 0x000fe80009921850 */
[----:B------:R-:W4:Y:S01]  /*78f0*/  LDL.64 R12, [R1+0x40] ;  /* 0x00004000010c7983 */ /* 0x000f220000100a00 */
[----:B---3--:R-:W-:-:S03]  /*7900*/  LOP3.LUT R242, R0, 0x40, RZ, 0x3c, !PT ;  /* 0x0000004000f27812 */ /* 0x008fc600078e3cff */
[----:B------:R-:W-:Y:S04]  /*7910*/  LDGSTS.E [R9+0x18d00], desc[UR16][R86.64], P3 ;  /* 0x18d0000056097fae */ /* 0x000fe80009921850 */
[----:B------:R-:W3:Y:S04]  /*7920*/  LDL.64 R22, [R1+0x20] ;  /* 0x0000200001167983 */ /* 0x000ee80000100a00 */
        /* <DEDUP_REMOVED lines=8> */
[----:B------:R-:W-:Y:S04]  /*79b0*/  LDGSTS.E [R9+0x1ad00], desc[UR16][R72.64], P3 ;  /* 0x1ad0000048097fae */ /* 0x000fe80009921850 */
[----:B------:R-:W-:Y:S01]  /*79c0*/  LDGSTS.E [R9+0x1b100], desc[UR16][R74.64], P3 ;  /* 0x1b1000004a097fae */ /* 0x000fe20009921850 */
[----:B-1----:R-:W-:-:S03]  /*79d0*/  VIADD R242, R242, UR8 ;  /* 0x00000008f2f27c36 */ /* 0x002fc60008000000 */
[----:B------:R-:W-:Y:S04]  /*79e0*/  LDGSTS.E [R9+0x1b500], desc[UR16][R68.64], P3 ;  /* 0x1b50000044097fae */ /* 0x000fe80009921850 */
[----:B------:R-:W-:Y:S04]  /*79f0*/  LDGSTS.E [R9+0x1b900], desc[UR16][R66.64], P3 ;  /* 0x1b90000042097fae */ /* 0x000fe80009921850 */
[----:B------:R-:W-:Y:S01]  /*7a00*/  LDGSTS.E [R9+0x1bd00], desc[UR16][R56.64], P3 ;  /* 0x1bd0000038097fae */ /* 0x000fe20009921850 */
[----:B------:R-:W-:-:S05]  /*7a10*/  LOP3.LUT R0, R0, 0x60, RZ, 0x3c, !PT ;  /* 0x0000006000007812 */ /* 0x000fca00078e3cff */
[----:B------:R-:W-:Y:S01]  /*7a20*/  VIADD R243, R0, UR8 ;  /* 0x0000000800f37c36 */ /* 0x000fe20008000000 */
[----:B--2---:R-:W-:Y:S04]  /*7a30*/  LDGSTS.E [R242+0x18200], desc[UR16][R10.64], P3 ;  /* 0x182000000af27fae */ /* 0x004fe80009921850 */
        /* <DEDUP_REMOVED lines=12> */
[----:B------:R-:W2:Y:S04]  /*7b00*/  LDL.LU.64 R10, [R1+0x2d8] ;  /* 0x0002d800010a7983 */ /* 0x000ea80000300a00 */
[----:B------:R-:W-:Y:S04]  /*7b10*/  LDGSTS.E [R242+0x1b600], desc[UR16][R42.64], P3 ;  /* 0x1b6000002af27fae */ /* 0x000fe80009921850 */
[----:B------:R-:W2:Y:S04]  /*7b20*/  LDL.LU.64 R18, [R1+0x2d0] ;  /* 0x0002d00001127983 */ /* 0x000ea80000300a00 */
[----:B------:R-:W-:Y:S04]  /*7b30*/  LDGSTS.E [R242+0x1ba00], desc[UR16][R32.64], P3 ;  /* 0x1ba0000020f27fae */ /* 0x000fe80009921850 */
[----:B------:R-:W2:Y:S04]  /*7b40*/  LDL.LU.64 R20, [R1+0x2c8] ;  /* 0x0002c80001147983 */ /* 0x000ea80000300a00 */
[----:B------:R-:W-:Y:S04]  /*7b50*/  LDGSTS.E [R242+0x1be00], desc[UR16][R40.64], P3 ;  /* 0x1be0000028f27fae */ /* 0x000fe80009921850 */
[----:B------:R1:W-:Y:S04]  /*7b60*/  STL [R1+0x274], R0 ;  /* 0x0002740001007387 */ /* 0x0003e80000100800 */
[----:B----4-:R-:W-:Y:S01]  /*7b70*/  LDGSTS.E [R243+0x18300], desc[UR16][R12.64], P3 ;  /* 0x183000000cf37fae */ /* 0x010fe20009921850 */
[----:B-1----:R-:W1:Y:S03]  /*7b80*/  LDC R0, c[0x0][0x230] ;  /* 0x00008c00ff007b82 */ /* 0x002e660000000800 */
[----:B---3--:R-:W-:Y:S04]  /*7b90*/  LDGSTS.E [R243+0x18700], desc[UR16][R22.64], P3 ;  /* 0x1870000016f37fae */ /* 0x008fe80009921850 */
[----:B------:R-:W3:Y:S04]  /*7ba0*/  LDL.LU.64 R12, [R1+0x2c0] ;  /* 0x0002c000010c7983 */ /* 0x000ee80000300a00 */
[----:B------:R-:W-:Y:S04]  /*7bb0*/  LDGSTS.E [R243+0x18b00], desc[UR16][R2.64], P3 ;  /* 0x18b0000002f37fae */ /* 0x000fe80009921850 */
[----:B------:R-:W4:Y:S04]  /*7bc0*/  LDL.LU.64 R22, [R1+0x2b8] ;  /* 0x0002b80001167983 */ /* 0x000f280000300a00 */
[----:B----4-:R-:W-:Y:S04]  /*7bd0*/  LDGSTS.E [R243+0x18f00], desc[UR16][R22.64], P3 ;  /* 0x18f0000016f37fae */ /* 0x010fe80009921850 */
[----:B------:R-:W-:Y:S04]  /*7be0*/  LDGSTS.E [R243+0x19300], desc[UR16][R34.64], P3 ;  /* 0x1930000022f37fae */ /* 0x000fe80009921850 */
[----:B------:R-:W-:Y:S04]  /*7bf0*/  LDGSTS.E [R243+0x19700], desc[UR16][R36.64], P3 ;  /* 0x1970000024f37fae */ /* 0x000fe80009921850 */
[----:B------:R-:W-:Y:S04]  /*7c00*/  LDGSTS.E [R243+0x19b00], desc[UR16][R30.64], P3 ;  /* 0x19b000001ef37fae */ /* 0x000fe80009921850 */
[----:B------:R-:W-:Y:S04]  /*7c10*/  LDGSTS.E [R243+0x19f00], desc[UR16][R28.64], P3 ;  /* 0x19f000001cf37fae */ /* 0x000fe80009921850 */
[----:B---3--:R-:W-:Y:S04]  /*7c20*/  LDGSTS.E [R243+0x1a300], desc[UR16][R12.64], P3 ;  /* 0x1a3000000cf37fae */ /* 0x008fe80009921850 */
[----:B------:R-:W-:Y:S04]  /*7c30*/  LDGSTS.E [R243+0x1a700], desc[UR16][R24.64], P3 ;  /* 0x1a70000018f37fae */ /* 0x000fe80009921850 */
[----:B------:R-:W-:Y:S04]  /*7c40*/  LDGSTS.E [R243+0x1ab00], desc[UR16][R26.64], P3 ;  /* 0x1ab000001af37fae */ /* 0x000fe80009921850 */
[----:B--2---:R-:W-:Y:S04]  /*7c50*/  LDGSTS.E [R243+0x1af00], desc[UR16][R20.64], P3 ;  /* 0x1af0000014f37fae */ /* 0x004fe80009921850 */
[----:B------:R-:W-:Y:S04]  /*7c60*/  LDGSTS.E [R243+0x1b300], desc[UR16][R18.64], P3 ;  /* 0x1b30000012f37fae */ /* 0x000fe80009921850 */
[----:B------:R-:W-:Y:S04]  /*7c70*/  LDGSTS.E [R243+0x1b700], desc[UR16][R10.64], P3 ;  /* 0x1b7000000af37fae */ /* 0x000fe80009921850 */
[----:B------:R-:W-:Y:S04]  /*7c80*/  LDGSTS.E [R243+0x1bb00], desc[UR16][R14.64], P3 ;  /* 0x1bb000000ef37fae */ /* 0x000fe80009921850 */
[----:B------:R-:W-:Y:S04]  /*7c90*/  LDGSTS.E [R243+0x1bf00], desc[UR16][R16.64], P3 ;  /* 0x1bf0000010f37fae */ /* 0x000fe80009921850 */
[----:B------:R-:W0:Y:S01]  /*7ca0*/  LDGDEPBAR ;  /* 0x00000000000079af */ /* 0x000e220000000000 */
[----:B------:R-:W-:Y:S01]  /*7cb0*/  BAR.SYNC.DEFER_BLOCKING 0x0 ;  /* 0x0000000000007b1d */ /* 0x000fe20000010000 */
[----:B------:R-:W-:Y:S01]  /*7cc0*/  ISETP.GE.U32.AND P3, PT, R4, 0x7fffff7a, PT ;  /* 0x7fffff7a0400780c */ /* 0x000fe20003f66070 */
[----:B------:R-:W-:-:S04]  /*7cd0*/  IMAD.SHL.U32 R4, R6, 0x40, RZ ;  /* 0x0000004006047824 */ /* 0x000fc800078e00ff */
[----:B------:R-:W-:-:S05]  /*7ce0*/  IMAD.WIDE R118, R4, 0x4, R118 ;  /* 0x0000000404767825 */ /* 0x000fca00078e0276 */
[----:B------:R-:W-:Y:S01]  /*7cf0*/  @!PT LDS RZ, [RZ] ;  /* 0x00000000fffff984 */ /* 0x000fe20000000800 */
[----:B------:R-:W-:Y:S01]  /*7d00*/  @!PT LDS RZ, [RZ] ;  /* 0x00000000fffff984 */ /* 0x000fe20000000800 */
[----:B------:R-:W-:Y:S01]  /*7d10*/  @!PT LDS RZ, [RZ] ;  /* 0x00000000fffff984 */ /* 0x000fe20000000800 */
[----:B------:R1:W-:Y:S02]  /*7d20*/  LDGSTS.E [R244+0x8000], desc[UR16][R118.64], !P5 ;  /* 0x0800000076f47fae */ /* 0x0003e4000e921850 */
[----:B-1----:R-:W-:Y:S02]  /*7d30*/  VIADD R118, R0, 0xffffffb8 ;  /* 0xffffffb800767836 */ /* 0x002fe40000000000 */
[----:B------:R-:W-:Y:S01]  /*7d40*/  IMAD.WIDE R116, R4, 0x4, R116 ;  /* 0x0000000404747825 */ /* 0x000fe200078e0274 */
[----:B------:R-:W2:Y:S02]  /*7d50*/  LDL.LU R0, [R1+0x2b0] ;  /* 0x0002b00001007983 */ /* 0x000ea40000300800 */
[----:B------:R-:W-:Y:S02]  /*7d60*/  ISETP.GE.U32.AND P5, PT, R118, 0x7fffff79, PT ;  /* 0x7fffff797600780c */ /* 0x000fe40003fa6070 */
[----:B------:R-:W1:Y:S01]  /*7d70*/  LDC R118, c[0x0][0x230] ;  /* 0x00008c00ff767b82 */ /* 0x000e620000000800 */
[----:B------:R1:W-:Y:S02]  /*7d80*/  LDGSTS.E [R244+0x8004], desc[UR16][R116.64], !P6 ;  /* 0x0800400074f47fae */ /* 0x0003e4000f121850 */
[----:B-1----:R-:W-:-:S05]  /*7d90*/  VIADD R116, R118, 0xffffffb7 ;  /* 0xffffffb776747836 */ /* 0x002fca0000000000 */
[----:B------:R-:W-:Y:S02]  /*7da0*/  ISETP.GE.U32.AND P6, PT, R116, 0x7fffff78, PT ;  /* 0x7fffff787400780c */ /* 0x000fe40003fc6070 */
[----:B------:R-:W1:Y:S01]  /*7db0*/  LDC R116, c[0x0][0x230] ;  /* 0x00008c00ff747b82 */ /* 0x000e620000000800 */
[----:B------:R-:W-:-:S05]  /*7dc0*/  IMAD.WIDE R124, R4, 0x4, R124 ;  /* 0x00000004047c7825 */ /* 0x000fca00078e027c */
[----:B------:R-:W-:Y:S01]  /*7dd0*/  LDGSTS.E [R244+0x8008], desc[UR16][R124.64], !P0 ;  /* 0x080080007cf47fae */ /* 0x000fe2000c121850 */
[----:B-1----:R-:W-:-:S05]  /*7de0*/  VIADD R116, R116, 0xffffffb6 ;  /* 0xffffffb674747836 */ /* 0x002fca0000000000 */
[----:B------:R-:W-:Y:S02]  /*7df0*/  ISETP.GE.U32.AND P0, PT, R116, 0x7fffff77, PT ;  /* 0x7fffff777400780c */ /* 0x000fe40003f06070 */
[----:B------:R-:W1:Y:S01]  /*7e00*/  LDC R116, c[0x0][0x230] ;  /* 0x00008c00ff747b82 */ /* 0x000e620000000800 */
[----:B------:R-:W-:-:S05]  /*7e10*/  IMAD.WIDE R114, R4, 0x4, R114 ;  /* 0x0000000404727825 */ /* 0x000fca00078e0272 */
[----:B------:R1:W-:Y:S02]  /*7e20*/  LDGSTS.E [R244+0x800c], desc[UR16][R114.64], !P1 ;  /* 0x0800c00072f47fae */ /* 0x0003e4000c921850 */
[----:B-1----:R-:W-:-:S05]  /*7e30*/  VIADD R114, R116, 0xffffff9f ;  /* 0xffffff9f74727836 */ /* 0x002fca0000000000 */
[----:B------:R-:W-:Y:S02]  /*7e40*/  ISETP.GE.U32.AND P1, PT, R114, 0x7fffff60, PT ;  /* 0x7fffff607200780c */ /* 0x000fe40003f26070 */
[----:B------:R-:W1:Y:S01]  /*7e50*/  LDC R114, c[0x0][0x230] ;  /* 0x00008c00ff727b82 */ /* 0x000e620000000800 */
[----:B------:R-:W-:-:S10]  /*7e60*/  IMAD.WIDE R240, R4, 0x4, R240 ;  /* 0x0000000404f07825 */ /* 0x000fd400078e02f0 */
[----:B------:R-:W-:Y:S01]  /*7e70*/  LDGSTS.E [R244+0xc000], desc[UR16][R240.64], !P1 ;  /* 0x0c000000f0f47fae */ /* 0x000fe2000c921850 */
[----:B------:R-:W-:-:S04]  /*7e80*/  IMAD.WIDE R238, R4, 0x4, R238 ;  /* 0x0000000404ee7825 */ /* 0x000fc800078e02ee */
[----:B------:R-:W-:-:S04]  /*7e90*/  IMAD.WIDE R236, R4, 0x4, R236 ;  /* 0x0000000404ec7825 */ /* 0x000fc800078e02ec */
[----:B------:R-:W-:Y:S01]  /*7ea0*/  IMAD.WIDE R234, R4, 0x4, R234 ;  /* 0x0000000404ea7825 */ /* 0x000fe200078e02ea */
[----:B------:R-:W3:Y:S03]  /*7eb0*/  LDL.LU.64 R240, [R1+0x18] ;  /* 0x0000180001f07983 */ /* 0x000ee60000300a00 */
[----:B-1----:R-:W-:-:S05]  /*7ec0*/  VIADD R114, R114, 0xffffff9e ;  /* 0xffffff9e72727836 */ /* 0x002fca0000000000 */
[----:B------:R-:W-:Y:S02]  /*7ed0*/  ISETP.GE.U32.AND P1, PT, R114, 0x7fffff5f, PT ;  /* 0x7fffff5f7200780c */ /* 0x000fe40003f26070 */
[----:B------:R-:W1:Y:S11]  /*7ee0*/  LDC R114, c[0x0][0x230] ;  /* 0x00008c00ff727b82 */ /* 0x000e760000000800 */
[----:B------:R-:W-:Y:S01]  /*7ef0*/  LDGSTS.E [R244+0xc004], desc[UR16][R238.64], !P1 ;  /* 0x0c004000eef47fae */ /* 0x000fe2000c921850 */
[----:B------:R-:W-:-:S04]  /*7f00*/  IMAD.WIDE R232, R4, 0x4, R232 ;  /* 0x0000000404e87825 */ /* 0x000fc800078e02e8 */
[----:B------:R-:W-:-:S04]  /*7f10*/  IMAD.WIDE R230, R4, 0x4, R230 ;  /* 0x0000000404e67825 */ /* 0x000fc800078e02e6 */
[----:B------:R-:W-:Y:S01]  /*7f20*/  IMAD.WIDE R228, R4, 0x4, R228 ;  /* 0x0000000404e47825 */ /* 0x000fe200078e02e4 */
[----:B------:R-:W4:Y:S03]  /*7f30*/  LDL.LU.64 R238, [R1+0x38] ;  /* 0x0000380001ee7983 */ /* 0x000f260000300a00 */
[----:B-1----:R-:W-:-:S05]  /*7f40*/  VIADD R114, R114, 0xffffff9d ;  /* 0xffffff9d72727836 */ /* 0x002fca0000000000 */
[----:B------:R-:W-:Y:S02]  /*7f50*/  ISETP.GE.U32.AND P1, PT, R114, 0x7fffff5e, PT ;  /* 0x7fffff5e7200780c */ /* 0x000fe40003f26070 */
[----:B------:R-:W1:Y:S11]  /*7f60*/  LDC R114, c[0x0][0x230] ;  /* 0x00008c00ff727b82 */ /* 0x000e760000000800 */
        /* <DEDUP_REMOVED lines=8> */
[----:B------:R-:W-:Y:S04]  /*7ff0*/  LDGSTS.E [R244+0xc00c], desc[UR16][R234.64], !P1 ;  /* 0x0c00c000eaf47fae */ /* 0x000fe8000c921850 */
[----:B------:R-:W-:Y:S04]  /*8000*/  LDGSTS.E [R245+0x8000], desc[UR16][R232.64], !P4 ;  /* 0x08000000e8f57fae */ /* 0x000fe8000e121850 */
[----:B------:R-:W-:Y:S04]  /*8010*/  LDGSTS.E [R245+0x8004], desc[UR16][R230.64], !P2 ;  /* 0x08004000e6f57fae */ /* 0x000fe8000d121850 */
[----:B------:R-:W-:Y:S01]  /*8020*/  LDGSTS.E [R245+0x8008], desc[UR16][R228.64], !P3 ;  /* 0x08008000e4f57fae */ /* 0x000fe2000d921850 */
[----:B-1----:R-:W-:-:S03]  /*8030*/  VIADD R114, R114, 0xffffffb5 ;  /* 0xffffffb572727836 */ /* 0x002fc60000000000 */
[----:B------:R-:W-:Y:S02]  /*8040*/  LDGSTS.E [R245+0x800c], desc[UR16][R226.64], !P5 ;  /* 0x0800c000e2f57fae */ /* 0x000fe4000e921850 */
[----:B------:R-:W-:Y:S02]  /*8050*/  ISETP.GE.U32.AND P1, PT, R114, 0x7fffff76, PT ;  /* 0x7fffff767200780c */ /* 0x000fe40003f26070 */
[----:B------:R-:W1:Y:S01]  /*8060*/  LDC R114, c[0x0][0x230] ;  /* 0x00008c00ff727b82 */ /* 0x000e620000000800 */
[----:B------:R-:W-:Y:S01]  /*8070*/  IMAD.WIDE R220, R4, 0x4, R220 ;  /* 0x0000000404dc7825 */ /* 0x000fe200078e02dc */
[----:B------:R-:W2:Y:S03]  /*8080*/  LDL.LU R235, [R1+0x248] ;  /* 0x0002480001eb7983 */ /* 0x000ea60000300800 */
[----:B-1----:R-:W-:-:S05]  /*8090*/  VIADD R114, R114, 0xffffffb4 ;  /* 0xffffffb472727836 */ /* 0x002fca0000000000 */
[----:B------:R-:W-:Y:S02]  /*80a0*/  ISETP.GE.U32.AND P4, PT, R114, 0x7fffff75, PT ;  /* 0x7fffff757200780c */ /* 0x000fe40003f86070 */
[----:B------:R-:W1:Y:S02]  /*80b0*/  LDC R114, c[0x0][0x230] ;  /* 0x00008c00ff727b82 */ /* 0x000e640000000800 */
        /* <DEDUP_REMOVED lines=8> */
[----:B------:R-:W1:Y:S11]  /*8140*/  LDC R114, c[0x0][0x230] ;  /* 0x00008c00ff727b82 */ /* 0x000e760000000800 */
[----:B------:R-:W-:Y:S01]  /*8150*/  LDGSTS.E [R245+0xc000], desc[UR16][R224.64], !P5 ;  /* 0x0c000000e0f57fae */ /* 0x000fe2000e921850 */
        /* <DEDUP_REMOVED lines=10> */
[----:B------:R-:W1:Y:S01]  /*8200*/  LDC R114, c[0x0][0x230] ;  /* 0x00008c00ff727b82 */ /* 0x000e620000000800 */
[----:B------:R-:W-:-:S10]  /*8210*/  IMAD.WIDE R218, R4, 0x4, R218 ;  /* 0x0000000404da7825 */ /* 0x000fd400078e02da */
[----:B------:R-:W-:Y:S01]  /*8220*/  LDGSTS.E [R245+0xc00c], desc[UR16][R218.64], !P5 ;  /* 0x0c00c000daf57fae */ /* 0x000fe2000e921850 */
        /* <DEDUP_REMOVED lines=89> */
[----:B------:R4:W-:Y:S01]  /*87c0*/  LDGSTS.E [R248+0x8004], desc[UR16][R182.64], !P1 ;  /* 0x08004000b6f87fae */ /* 0x0009e2000c921850 */
[----:B------:R-:W-:-:S05]  /*87d0*/  IMAD.WIDE R180, R4, 0x4, R180 ;  /* 0x0000000404b47825 */ /* 0x000fca00078e02b4 */
[----:B------:R-:W-:Y:S01]  /*87e0*/  LDGSTS.E [R248+0x8008], desc[UR16][R180.64], !P4 ;  /* 0x08008000b4f87fae */ /* 0x000fe2000e121850 */
[----:B------:R-:W-:-:S05]  /*87f0*/  IMAD.WIDE R178, R4, 0x4, R178 ;  /* 0x0000000404b27825 */ /* 0x000fca00078e02b2 */
[----:B------:R-:W-:Y:S01]  /*8800*/  LDGSTS.E [R248+0x800c], desc[UR16][R178.64], !P2 ;  /* 0x0800c000b2f87fae */ /* 0x000fe2000d121850 */
[----:B------:R-:W-:Y:S01]  /*8810*/  IMAD.WIDE R176, R4, 0x4, R176 ;  /* 0x0000000404b07825 */ /* 0x000fe200078e02b0 */
[----:B----4-:R-:W4:Y:S03]  /*8820*/  LDC R183, c[0x0][0x230] ;  /* 0x00008c00ffb77b82 */ /* 0x010f260000000800 */
        /* <DEDUP_REMOVED lines=103> */
[----:B------:R-:W-:-:S04]  /*8ea0*/  IMAD.WIDE R138, R4, 0x4, R138 ;  /* 0x00000004048a7825 */ /* 0x000fc800078e028a */
[----:B------:R-:W-:Y:S01]  /*8eb0*/  IMAD.WIDE R136, R4, 0x4, R136 ;  /* 0x0000000404887825 */ /* 0x000fe200078e0288 */
[----:B------:R-:W-:Y:S04]  /*8ec0*/  LDGSTS.E [R250+0xc00c], desc[UR16][R138.64], !P4 ;  /* 0x0c00c0008afa7fae */ /* 0x000fe8000e121850 */
[----:B------:R-:W-:Y:S01]  /*8ed0*/  LDGSTS.E [R5+0x8000], desc[UR16][R136.64], !P5 ;  /* 0x0800000088057fae */ /* 0x000fe2000e921850 */
[----:B------:R-:W-:Y:S01]  /*8ee0*/  ISETP.GT.AND P5, PT, R251, 0x7f, PT ;  /* 0x0000007ffb00780c */ /* 0x000fe20003fa4270 */
[----:B-1----:R-:W-:-:S05]  /*8ef0*/  VIADD R114, R114, 0xffffff81 ;  /* 0xffffff8172727836 */ /* 0x002fca0000000000 */
[----:B------:R-:W-:Y:S02]  /*8f00*/  ISETP.GE.U32.AND P4, PT, R114, 0x7fffff42, PT ;  /* 0x7fffff427200780c */ /* 0x000fe40003f86070 */
[----:B------:R-:W-:Y:S02]  /*8f10*/  SEL R114, R7, RZ, P5 ;  /* 0x000000ff07727207 */ /* 0x000fe40002800000 */
[----:B------:R-:W3:Y:S01]  /*8f20*/  LDL.LU R7, [R1+0x2ac] ;  /* 0x0002ac0001077983 */ /* 0x000ee20000300800 */
[----:B------:R-:W-:-:S04]  /*8f30*/  IMAD.WIDE R132, R4, 0x4, R132 ;  /* 0x0000000404847825 */ /* 0x000fc800078e0284 */
[----:B------:R-:W-:Y:S01]  /*8f40*/  IMAD.WIDE R120, R4, 0x4, R120 ;  /* 0x0000000404787825 */ /* 0x000fe200078e0278 */
[----:B------:R-:W-:Y:S04]  /*8f50*/  LDGSTS.E [R5+0x8004], desc[UR16][R132.64], !P6 ;  /* 0x0800400084057fae */ /* 0x000fe8000f121850 */
[----:B------:R-:W-:Y:S01]  /*8f60*/  LDGSTS.E [R5+0x8008], desc[UR16][R120.64], !P0 ;  /* 0x0800800078057fae */ /* 0x000fe2000c121850 */
[----:B--2---:R-:W-:-:S03]  /*8f70*/  ISETP.GE.AND P0, PT, R0, R235, PT ;  /* 0x000000eb0000720c */ /* 0x004fc60003f06270 */
[----:B------:R-:W5:Y:S01]  /*8f80*/  LDL.LU R0, [R1+0x2a8] ;  /* 0x0002a80001007983 */ /* 0x000f620000300800 */
[----:B----4-:R-:W-:Y:S01]  /*8f90*/  VIADD R183, R183, 0xffffff80 ;  /* 0xffffff80b7b77836 */ /* 0x010fe20000000000 */
[----:B------:R-:W-:Y:S01]  /*8fa0*/  ISETP.NE.U32.AND P6, PT, R114, RZ, PT ;  /* 0x000000ff7200720c */ /* 0x000fe20003fc5070 */
[----:B---3--:R-:W-:-:S04]  /*8fb0*/  IMAD.SHL.U32 R186, R7, 0x40, RZ ;  /* 0x0000004007ba7824 */ /* 0x008fc800078e00ff */
[C---:B------:R-:W-:Y:S02]  /*8fc0*/  IMAD.WIDE R118, R186.reuse, 0x4, R236 ;  /* 0x00000004ba767825 */ /* 0x040fe400078e02ec */
[----:B------:R-:W2:Y:S02]  /*8fd0*/  LDL.LU.64 R236, [R1+0x58] ;  /* 0x0000580001ec7983 */ /* 0x000ea40000300a00 */
[C---:B------:R-:W-:Y:S02]  /*8fe0*/  IMAD.WIDE R116, R186.reuse, 0x4, R238 ;  /* 0x00000004ba747825 */ /* 0x040fe400078e02ee */
[----:B------:R-:W3:Y:S01]  /*8ff0*/  LDL.LU.64 R238, [R1+0x30] ;  /* 0x0000300001ee7983 */ /* 0x000ee20000300a00 */
[----:B------:R-:W-:Y:S01]  /*9000*/  ISETP.GE.U32.AND P5, PT, R183, 0x7fffff41, PT ;  /* 0x7fffff41b700780c */ /* 0x000fe20003fa6070 */
[----:B------:R-:W-:Y:S02]  /*9010*/  IMAD.WIDE R114, R186, 0x4, R240 ;  /* 0x00000004ba727825 */ /* 0x000fe400078e02f0 */
[----:B------:R-:W4:Y:S02]  /*9020*/  LDL.LU.64 R240, [R1+0x10] ;  /* 0x0000100001f07983 */ /* 0x000f240000300a00 */
[----:B------:R-:W-:-:S04]  /*9030*/  IMAD.WIDE R134, R4, 0x4, R134 ;  /* 0x0000000404867825 */ /* 0x000fc800078e0286 */
[C---:B------:R-:W-:Y:S01]  /*9040*/  IMAD.WIDE R130, R4.reuse, 0x4, R130 ;  /* 0x0000000404827825 */ /* 0x040fe200078e0282 */
[----:B------:R-:W-:Y:S03]  /*9050*/  LDGSTS.E [R5+0x800c], desc[UR16][R134.64], !P1 ;  /* 0x0800c00086057fae */ /* 0x000fe6000c921850 */
[C---:B------:R-:W-:Y:S01]  /*9060*/  IMAD.WIDE R122, R4.reuse, 0x4, R122 ;  /* 0x00000004047a7825 */ /* 0x040fe200078e027a */
[----:B------:R-:W-:Y:S03]  /*9070*/  LDGSTS.E [R5+0xc000], desc[UR16][R130.64], !P2 ;  /* 0x0c00000082057fae */ /* 0x000fe6000d121850 */
[C---:B------:R-:W-:Y:S01]  /*9080*/  IMAD.WIDE R128, R4.reuse, 0x4, R128 ;  /* 0x0000000404807825 */ /* 0x040fe200078e0280 */
[----:B------:R-:W-:Y:S03]  /*9090*/  LDGSTS.E [R5+0xc004], desc[UR16][R122.64], !P3 ;  /* 0x0c0040007a057fae */ /* 0x000fe6000d921850 */
[----:B------:R-:W-:Y:S01]  /*90a0*/  IMAD.WIDE R126, R4, 0x4, R126 ;  /* 0x00000004047e7825 */ /* 0x000fe200078e027e */
[----:B------:R-:W-:Y:S03]  /*90b0*/  LDGSTS.E [R5+0xc008], desc[UR16][R128.64], !P4 ;  /* 0x0c00800080057fae */ /* 0x000fe6000e121850 */
[C---:B------:R-:W-:Y:S01]  /*90c0*/  IMAD.WIDE R112, R186.reuse, 0x4, R112 ;  /* 0x00000004ba707825 */ /* 0x040fe200078e0270 */
[----:B------:R-:W-:Y:S03]  /*90d0*/  LDGSTS.E [R5+0xc00c], desc[UR16][R126.64], !P5 ;  /* 0x0c00c0007e057fae */ /* 0x000fe6000e921850 */
[C---:B------:R-:W-:Y:S01]  /*90e0*/  IMAD.WIDE R110, R186.reuse, 0x4, R110 ;  /* 0x00000004ba6e7825 */ /* 0x040fe200078e026e */
[----:B------:R-:W0:Y:S03]  /*90f0*/  LDGDEPBAR ;  /* 0x00000000000079af */ /* 0x000e260000000000 */
[C---:B------:R-:W-:Y:S01]  /*9100*/  IMAD.WIDE R108, R186.reuse, 0x4, R108 ;  /* 0x00000004ba6c7825 */ /* 0x040fe200078e026c */
[----:B------:R-:W-:Y:S03]  /*9110*/  LDGSTS.E [R8+0x20000], desc[UR16][R118.64], P6 ;  /* 0x2000000076087fae */ /* 0x000fe6000b121850 */
[C---:B------:R-:W-:Y:S01]  /*9120*/  IMAD.WIDE R94, R186.reuse, 0x4, R94 ;  /* 0x00000004ba5e7825 */ /* 0x040fe200078e025e */
[----:B------:R-:W-:Y:S04]  /*9130*/  LDGSTS.E [R8+0x20400], desc[UR16][R116.64], P6 ;  /* 0x2040000074087fae */ /* 0x000fe8000b121850 */
[----:B------:R-:W-:Y:S04]  /*9140*/  LDGSTS.E [R8+0x20800], desc[UR16][R114.64], P6 ;  /* 0x2080000072087fae */ /* 0x000fe8000b121850 */
[----:B------:R-:W-:Y:S04]  /*9150*/  LDGSTS.E [R8+0x20c00], desc[UR16][R112.64], P6 ;  /* 0x20c0000070087fae */ /* 0x000fe8000b121850 */
[----:B------:R-:W-:Y:S04]  /*9160*/  LDGSTS.E [R8+0x21000], desc[UR16][R110.64], P6 ;  /* 0x210000006e087fae */ /* 0x000fe8000b121850 */
[----:B------:R-:W-:Y:S04]  /*9170*/  LDGSTS.E [R8+0x21400], desc[UR16][R108.64], P6 ;  /* 0x214000006c087fae */ /* 0x000fe8000b121850 */
[----:B------:R3:W-:Y:S02]  /*9180*/  LDGSTS.E [R8+0x21800], desc[UR16][R94.64], P6 ;  /* 0x218000005e087fae */ /* 0x0007e4000b121850 */
[----:B---3--:R-:W-:-:S02]  /*9190*/  IMAD.WIDE R94, R186, 0x4, R238 ;  /* 0x00000004ba5e7825 */ /* 0x008fc400078e02ee */
[----:B------:R-:W3:Y:S02]  /*91a0*/  LDL.LU.64 R238, [R1+0x50] ;  /* 0x0000500001ee7983 */ /* 0x000ee40000300a00 */
[----:B------:R-:W-:-:S04]  /*91b0*/  IMAD.WIDE R104, R186, 0x4, R104 ;  /* 0x00000004ba687825 */ /* 0x000fc800078e0268 */
[C---:B------:R-:W-:Y:S01]  /*91c0*/  IMAD.WIDE R106, R186.reuse, 0x4, R106 ;  /* 0x00000004ba6a7825 */ /* 0x040fe200078e026a */
[----:B------:R-:W-:Y:S03]  /*91d0*/  LDGSTS.E [R8+0x21c00], desc[UR16][R104.64], P6 ;  /* 0x21c0000068087fae */ /* 0x000fe6000b121850 */
[C---:B------:R-:W-:Y:S01]  /*91e0*/  IMAD.WIDE R102, R186.reuse, 0x4, R102 ;  /* 0x00000004ba667825 */ /* 0x040fe200078e0266 */
[----:B------:R-:W-:Y:S03]  /*91f0*/  LDGSTS.E [R8+0x22000], desc[UR16][R106.64], P6 ;  /* 0x220000006a087fae */ /* 0x000fe6000b121850 */
[C---:B------:R-:W-:Y:S01]  /*9200*/  IMAD.WIDE R100, R186.reuse, 0x4, R100 ;  /* 0x00000004ba647825 */ /* 0x040fe200078e0264 */
[----:B------:R-:W-:Y:S03]  /*9210*/  LDGSTS.E [R8+0x22400], desc[UR16][R102.64], P6 ;  /* 0x2240000066087fae */ /* 0x000fe6000b121850 */
[C---:B------:R-:W-:Y:S01]  /*9220*/  IMAD.WIDE R88, R186.reuse, 0x4, R88 ;  /* 0x00000004ba587825 */ /* 0x040fe200078e0258 */
[----:B------:R-:W-:Y:S03]  /*9230*/  LDGSTS.E [R8+0x22800], desc[UR16][R100.64], P6 ;  /* 0x2280000064087fae */ /* 0x000fe6000b121850 */
[C---:B------:R-:W-:Y:S01]  /*9240*/  IMAD.WIDE R96, R186.reuse, 0x4, R96 ;  /* 0x00000004ba607825 */ /* 0x040fe200078e0260 */
[----:B------:R2:W-:Y:S03]  /*9250*/  LDGSTS.E [R8+0x22c00], desc[UR16][R88.64], P6 ;  /* 0x22c0000058087fae */ /* 0x0005e6000b121850 */
[C---:B------:R-:W-:Y:S01]  /*9260*/  IMAD.WIDE R98, R186.reuse, 0x4, R98 ;  /* 0x00000004ba627825 */ /* 0x040fe200078e0262 */
[----:B------:R-:W-:Y:S03]  /*9270*/  LDGSTS.E [R8+0x23000], desc[UR16][R96.64], P6 ;  /* 0x2300000060087fae */ /* 0x000fe6000b121850 */
[C---:B------:R-:W-:Y:S01]  /*9280*/  IMAD.WIDE R92, R186.reuse, 0x4, R92 ;  /* 0x00000004ba5c7825 */ /* 0x040fe200078e025c */
[----:B------:R-:W-:Y:S04]  /*9290*/  LDGSTS.E [R8+0x23400], desc[UR16][R98.64], P6 ;  /* 0x2340000062087fae */ /* 0x000fe8000b121850 */
[----:B------:R4:W-:Y:S01]  /*92a0*/  LDGSTS.E [R8+0x23800], desc[UR16][R92.64], P6 ;  /* 0x238000005c087fae */ /* 0x0009e2000b121850 */
[----:B------:R-:W-:-:S04]  /*92b0*/  IMAD.WIDE R90, R186, 0x4, R90 ;  /* 0x00000004ba5a7825 */ /* 0x000fc800078e025a */
[C---:B--2---:R-:W-:Y:S01]  /*92c0*/  IMAD.WIDE R88, R186.reuse, 0x4, R236 ;  /* 0x00000004ba587825 */ /* 0x044fe200078e02ec */
[----:B------:R-:W-:Y:S03]  /*92d0*/  LDGSTS.E [R8+0x23c00], desc[UR16][R90.64], P6 ;  /* 0x23c000005a087fae */ /* 0x000fe6000b121850 */
[C---:B------:R-:W-:Y:S01]  /*92e0*/  IMAD.WIDE R86, R186.reuse, 0x4, R86 ;  /* 0x00000004ba567825 */ /* 0x040fe200078e0256 */
[----:B------:R-:W-:Y:S03]  /*92f0*/  LDGSTS.E [R9+0x20100], desc[UR16][R88.64], P6 ;  /* 0x2010000058097fae */ /* 0x000fe6000b121850 */
[C---:B----4-:R-:W-:Y:S01]  /*9300*/  IMAD.WIDE R92, R186.reuse, 0x4, R240 ;  /* 0x00000004ba5c7825 */ /* 0x050fe200078e02f0 */
[----:B------:R-:W-:Y:S04]  /*9310*/  LDGSTS.E [R9+0x20500], desc[UR16][R94.64], P6 ;  /* 0x205000005e097fae */ /* 0x000fe8000b121850 */
[----:B------:R-:W2:Y:S01]  /*9320*/  LDL.LU.64 R240, [R1+0x28] ;  /* 0x0000280001f07983 */ /* 0x000ea20000300a00 */
[----:B------:R-:W-:-:S03]  /*9330*/  IMAD.WIDE R84, R186, 0x4, R84 ;  /* 0x00000004ba547825 */ /* 0x000fc600078e0254 */
[----:B------:R-:W4:Y:S01]  /*9340*/  LDL.LU.64 R236, [R1+0x8] ;  /* 0x0000080001ec7983 */ /* 0x000f220000300a00 */
[----:B------:R-:W-:-:S03]  /*9350*/  IMAD.WIDE R70, R186, 0x4, R70 ;  /* 0x00000004ba467825 */ /* 0x000fc600078e0246 */
[----:B------:R-:W-:Y:S01]  /*9360*/  LDGSTS.E [R9+0x20900], desc[UR16][R92.64], P6 ;  /* 0x209000005c097fae */ /* 0x000fe2000b121850 */
        /* <DEDUP_REMOVED lines=21> */
[----:B------:R2:W-:Y:S03]  /*94c0*/  LDGSTS.E [R9+0x23500], desc[UR16][R68.64], P6 ;  /* 0x2350000044097fae */ /* 0x0005e6000b121850 */
[C---:B------:R-:W-:Y:S01]  /*94d0*/  IMAD.WIDE R56, R186.reuse, 0x4, R56 ;  /* 0x00000004ba387825 */ /* 0x040fe200078e0238 */
[----:B------:R-:W-:Y:S04]  /*94e0*/  LDGSTS.E [R9+0x23900], desc[UR16][R66.64], P6 ;  /* 0x2390000042097fae */ /* 0x000fe8000b121850 */
[----:B------:R4:W-:Y:S01]  /*94f0*/  LDGSTS.E [R9+0x23d00], desc[UR16][R56.64], P6 ;  /* 0x23d0000038097fae */ /* 0x0009e2000b121850 */
[----:B------:R-:W-:-:S03]  /*9500*/  IMAD.WIDE R62, R186, 0x4, R62 ;  /* 0x00000004ba3e7825 */ /* 0x000fc600078e023e */
[----:B------:R-:W-:Y:S01]  /*9510*/  LDGSTS.E [R242+0x20200], desc[UR16][R64.64], P6 ;  /* 0x2020000040f27fae */ /* 0x000fe2000b121850 */
[----:B------:R-:W-:-:S04]  /*9520*/  IMAD.WIDE R46, R186, 0x4, R46 ;  /* 0x00000004ba2e7825 */ /* 0x000fc800078e022e */
[----:B------:R-:W-:-:S04]  /*9530*/  IMAD.WIDE R58, R186, 0x4, R58 ;  /* 0x00000004ba3a7825 */ /* 0x000fc800078e023a */
[----:B------:R-:W-:-:S04]  /*9540*/  IMAD.WIDE R60, R186, 0x4, R60 ;  /* 0x00000004ba3c7825 */ /* 0x000fc800078e023c */
[C---:B--2---:R-:W-:Y:S02]  /*9550*/  IMAD.WIDE R68, R186.reuse, 0x4, R240 ;  /* 0x00000004ba447825 */ /* 0x044fe400078e02f0 */
[----:B------:R-:W2:Y:S02]  /*9560*/  LDL.LU.64 R240, [R1+0x20] ;  /* 0x0000200001f07983 */ /* 0x000ea40000300a00 */
[C---:B----4-:R-:W-:Y:S02]  /*9570*/  IMAD.WIDE R8, R186.reuse, 0x4, R236 ;  /* 0x00000004ba087825 */ /* 0x050fe400078e02ec */
[----:B------:R-:W-:Y:S02]  /*9580*/  LDGSTS.E [R242+0x20600], desc[UR16][R68.64], P6 ;  /* 0x2060000044f27fae */ /* 0x000fe4000b121850 */
[C---:B------:R-:W-:Y:S02]  /*9590*/  IMAD.WIDE R54, R186.reuse, 0x4, R54 ;  /* 0x00000004ba367825 */ /* 0x040fe400078e0236 */
[----:B------:R3:W-:Y:S02]  /*95a0*/  LDGSTS.E [R242+0x20a00], desc[UR16][R8.64], P6 ;  /* 0x20a0000008f27fae */ /* 0x0007e4000b121850 */
[----:B------:R-:W-:-:S02]  /*95b0*/  IMAD.WIDE R52, R186, 0x4, R52 ;  /* 0x00000004ba347825 */ /* 0x000fc400078e0234 */
[----:B------:R-:W-:Y:S02]  /*95c0*/  LDGSTS.E [R242+0x20e00], desc[UR16][R62.64], P6 ;  /* 0x20e000003ef27fae */ /* 0x000fe4000b121850 */
[C---:B------:R-:W-:Y:S02]  /*95d0*/  IMAD.WIDE R38, R186.reuse, 0x4, R38 ;  /* 0x00000004ba267825 */ /* 0x040fe400078e0226 */
[----:B------:R-:W-:Y:S02]  /*95e0*/  LDGSTS.E [R242+0x21200], desc[UR16][R46.64], P6 ;  /* 0x212000002ef27fae */ /* 0x000fe4000b121850 */
[C---:B------:R-:W-:Y:S02]  /*95f0*/  IMAD.WIDE R48, R186.reuse, 0x4, R48 ;  /* 0x00000004ba307825 */ /* 0x040fe400078e0230 */
[----:B------:R-:W-:Y:S02]  /*9600*/  LDGSTS.E [R242+0x21600], desc[UR16][R58.64], P6 ;  /* 0x216000003af27fae */ /* 0x000fe4000b121850 */
        /* <DEDUP_REMOVED lines=9> */
[----:B------:R-:W-:Y:S04]  /*96a0*/  LDGSTS.E [R242+0x22a00], desc[UR16][R48.64], P6 ;  /* 0x22a0000030f27fae */ /* 0x000fe8000b121850 */
[----:B------:R-:W-:Y:S04]  /*96b0*/  LDGSTS.E [R242+0x22e00], desc[UR16][R50.64], P6 ;  /* 0x22e0000032f27fae */ /* 0x000fe8000b121850 */
[----:B------:R-:W-:Y:S04]  /*96c0*/  LDGSTS.E [R242+0x23200], desc[UR16][R44.64], P6 ;  /* 0x232000002cf27fae */ /* 0x000fe8000b121850 */
[----:B------:R-:W-:Y:S04]  /*96d0*/  LDGSTS.E [R242+0x23600], desc[UR16][R42.64], P6 ;  /* 0x236000002af27fae */ /* 0x000fe8000b121850 */
[----:B------:R-:W-:Y:S04]  /*96e0*/  LDGSTS.E [R242+0x23a00], desc[UR16][R32.64], P6 ;  /* 0x23a0000020f27fae */ /* 0x000fe8000b121850 */
[----:B------:R-:W-:Y:S01]  /*96f0*/  LDGSTS.E [R242+0x23e00], desc[UR16][R40.64], P6 ;  /* 0x23e0000028f27fae */ /* 0x000fe2000b121850 */
[----:B---3--:R-:W-:-:S05]  /*9700*/  IMAD.WIDE R8, R186, 0x4, R238 ;  /* 0x00000004ba087825 */ /* 0x008fca00078e02ee */
[----:B------:R1:W-:Y:S02]  /*9710*/  LDGSTS.E [R243+0x20300], desc[UR16][R8.64], P6 ;  /* 0x2030000008f37fae */ /* 0x0003e4000b121850 */
[C---:B-1----:R-:W-:Y:S02]  /*9720*/  IMAD.WIDE R8, R186.reuse, 0x4, R2 ;  /* 0x00000004ba087825 */ /* 0x042fe400078e0202 */
[----:B------:R-:W5:Y:S02]  /*9730*/  LDL.LU.64 R2, [R1+0x2a0] ;  /* 0x0002a00001027983 */ /* 0x000f640000300a00 */
[----:B------:R-:W-:-:S04]  /*9740*/  IMAD.WIDE R22, R186, 0x4, R22 ;  /* 0x00000004ba167825 */ /* 0x000fc800078e0216 */
[----:B------:R-:W-:-:S04]  /*9750*/  IMAD.WIDE R34, R186, 0x4, R34 ;  /* 0x00000004ba227825 */ /* 0x000fc800078e0222 */
[----:B------:R-:W-:Y:S01]  /*9760*/  IMAD.WIDE R36, R186, 0x4, R36 ;  /* 0x00000004ba247825 */ /* 0x000fe200078e0224 */
[----:B------:R-:W-:-:S03]  /*9770*/  ISETP.GE.AND P1, PT, R251, 0x40, PT ;  /* 0x00000040fb00780c */ /* 0x000fc60003f26270 */
[----:B------:R-:W-:-:S04]  /*9780*/  IMAD.WIDE R30, R186, 0x4, R30 ;  /* 0x00000004ba1e7825 */ /* 0x000fc800078e021e */
[----:B------:R-:W-:-:S04]  /*9790*/  IMAD.WIDE R28, R186, 0x4, R28 ;  /* 0x00000004ba1c7825 */ /* 0x000fc800078e021c */
[----:B------:R-:W-:-:S04]  /*97a0*/  IMAD.WIDE R12, R186, 0x4, R12 ;  /* 0x00000004ba0c7825 */ /* 0x000fc800078e020c */
[----:B------:R-:W-:-:S04]  /*97b0*/  IMAD.WIDE R24, R186, 0x4, R24 ;  /* 0x00000004ba187825 */ /* 0x000fc800078e0218 */
[----:B--2---:R-:W-:-:S05]  /*97c0*/  IMAD.WIDE R32, R186, 0x4, R240 ;  /* 0x00000004ba207825 */ /* 0x004fca00078e02f0 */
        /* <DEDUP_REMOVED lines=14> */
[----:B------:R1:W-:Y:S04]  /*98b0*/  LDGSTS.E [R243+0x22700], desc[UR16][R24.64], P6 ;  /* 0x2270000018f37fae */ /* 0x0003e8000b121850 */
[----:B------:R2:W-:Y:S04]  /*98c0*/  LDGSTS.E [R243+0x22b00], desc[UR16][R26.64], P6 ;  /* 0x22b000001af37fae */ /* 0x0005e8000b121850 */
[----:B------:R3:W-:Y:S04]  /*98d0*/  LDGSTS.E [R243+0x22f00], desc[UR16][R20.64], P6 ;  /* 0x22f0000014f37fae */ /* 0x0007e8000b121850 */
[----:B------:R3:W-:Y:S04]  /*98e0*/  LDGSTS.E [R243+0x23300], desc[UR16][R18.64], P6 ;  /* 0x2330000012f37fae */ /* 0x0007e8000b121850 */
[----:B------:R3:W-:Y:S04]  /*98f0*/  LDGSTS.E [R243+0x23700], desc[UR16][R10.64], P6 ;  /* 0x237000000af37fae */ /* 0x0007e8000b121850 */
[----:B------:R3:W-:Y:S04]  /*9900*/  LDGSTS.E [R243+0x23b00], desc[UR16][R14.64], P6 ;  /* 0x23b000000ef37fae */ /* 0x0007e8000b121850 */
[----:B------:R3:W-:Y:S01]  /*9910*/  LDGSTS.E [R243+0x23f00], desc[UR16][R16.64], P6 ;  /* 0x23f0000010f37fae */ /* 0x0007e2000b121850 */
[----:B------:R-:W-:-:S03]  /*9920*/  CS2R R88, SRZ ;  /* 0x0000000000587805 */ /* 0x000fc6000001ff00 */
[----:B------:R-:W0:Y:S01]  /*9930*/  LDGDEPBAR ;  /* 0x00000000000079af */ /* 0x000e220000000000 */
[----:B------:R-:W-:Y:S02]  /*9940*/  CS2R R90, SRZ ;  /* 0x00000000005a7805 */ /* 0x000fe4000001ff00 */
[----:B------:R-:W-:Y:S02]  /*9950*/  CS2R R92, SRZ ;  /* 0x00000000005c7805 */ /* 0x000fe4000001ff00 */
[----:B------:R-:W-:Y:S02]  /*9960*/  CS2R R94, SRZ ;  /* 0x00000000005e7805 */ /* 0x000fe4000001ff00 */
[----:B------:R-:W-:Y:S02]  /*9970*/  CS2R R96, SRZ ;  /* 0x0000000000607805 */ /* 0x000fe4000001ff00 */
[----:B------:R-:W-:Y:S02]  /*9980*/  CS2R R98, SRZ ;  /* 0x0000000000627805 */ /* 0x000fe4000001ff00 */
[----:B------:R-:W-:-:S02]  /*9990*/  CS2R R100, SRZ ;  /* 0x0000000000647805 */ /* 0x000fc4000001ff00 */
        /* <DEDUP_REMOVED lines=25> */
[----:B-1----:R-:W-:Y:S02]  /*9b30*/  CS2R R24, SRZ ;  /* 0x0000000000187805 */ /* 0x002fe4000001ff00 */
[----:B--2---:R-:W-:Y:S02]  /*9b40*/  CS2R R26, SRZ ;  /* 0x00000000001a7805 */ /* 0x004fe4000001ff00 */
        /* <DEDUP_REMOVED lines=29> */
[----:B------:R-:W-:Y:S01]  /*9d20*/  CS2R R86, SRZ ;  /* 0x0000000000567805 */ /* 0x000fe2000001ff00 */
[----:B---3--:R-:W-:Y:S06]  /*9d30*/  @!P1 BRA `(.L_x_0) ;  /* 0x0000007c00789947 */ /* 0x008fec0003800000 */
[----:B------:R-:W2:Y:S04]  /*9d40*/  LDL.LU R240, [R1+0x150] ;  /* 0x0001500001f07983 */ /* 0x000ea80000300800 */
[----:B------:R-:W3:Y:S04]  /*9d50*/  LDL.LU R239, [R1+0x68] ;  /* 0x0000680001ef7983 */ /* 0x000ee80000300800 */
[----:B------:R-:W4:Y:S04]  /*9d60*/  LDL.LU R231, [R1+0x6c] ;  /* 0x00006c0001e77983 */ /* 0x000f280000300800 */
[----:B------:R-:W4:Y:S04]  /*9d70*/  LDL.LU R232, [R1+0x70] ;  /* 0x0000700001e87983 */ /* 0x000f280000300800 */
[----:B------:R-:W4:Y:S04]  /*9d80*/  LDL.LU R233, [R1+0x74] ;  /* 0x0000740001e97983 */ /* 0x000f280000300800 */
[----:B------:R-:W4:Y:S01]  /*9d90*/  LDL.LU R241, [R1+0x78] ;  /* 0x0000780001f17983 */ /* 0x000f220000300800 */
[----:B------:R-:W-:Y:S01]  /*9da0*/  SHF.R.S32.HI R5, RZ, 0x1f, R6 ;  /* 0x0000001fff057819 */ /* 0x000fe20000011406 */
[----:B------:R-:W-:Y:S01]  /*9db0*/  IMAD.SHL.U32 R29, R186, 0x8, RZ ;  /* 0x00000008ba1d7824 */ /* 0x000fe200078e00ff */
[----:B------:R-:W-:Y:S01]  /*9dc0*/  SHF.R.S32.HI R7, RZ, 0x1f, R252 ;  /* 0x0000001fff077819 */ /* 0x000fe200000114fc */
[----:B-----5:R-:W-:Y:S01]  /*9dd0*/  STL [R1+0x2a8], R3 ;  /* 0x0002a80301007387 */ /* 0x020fe20000100800 */
[----:B------:R-:W-:-:S03]  /*9de0*/  SHF.R.S32.HI R185, RZ, 0x1f, R186 ;  /* 0x0000001fffb97819 */ /* 0x000fc600000114ba */
[----:B------:R-:W-:Y:S04]  /*9df0*/  STL [R1+0x2a4], R2 ;  /* 0x0002a40201007387 */ /* 0x000fe80000100800 */
[----:B------:R1:W-:Y:S01]  /*9e00*/  STL [R1+0x2a0], R0 ;  /* 0x0002a00001007387 */ /* 0x0003e20000100800 */
[----:B------:R-:W-:-:S03]  /*9e10*/  SHF.L.U64.HI R25, R186, 0x3, R185 ;  /* 0x00000003ba197819 */ /* 0x000fc600000102b9 */
[----:B------:R-:W4:Y:S04]  /*9e20*/  LDL.LU R234, [R1+0x7c] ;  /* 0x00007c0001ea7983 */ /* 0x000f280000300800 */
[----:B------:R-:W4:Y:S01]  /*9e30*/  LDL.LU R236, [R1+0x80] ;  /* 0x0000800001ec7983 */ /* 0x000f220000300800 */
[----:B-1----:R-:W-:Y:S02]  /*9e40*/  SHF.L.U64.HI R0, R6, 0x2, R5 ;  /* 0x0000000206007819 */ /* 0x002fe40000010205 */
[----:B------:R-:W-:Y:S01]  /*9e50*/  SHF.L.U64.HI R5, R252, 0x2, R7 ;  /* 0x00000002fc057819 */ /* 0x000fe20000010207 */
[----:B------:R-:W4:Y:S01]  /*9e60*/  LDL.LU R238, [R1+0x84] ;  /* 0x0000840001ee7983 */ /* 0x000f220000300800 */
[----:B--2---:R-:W-:-:S04]  /*9e70*/  SHF.R.S32.HI R24, RZ, 0x1f, R240 ;  /* 0x0000001fff187819 */ /* 0x004fc800000114f0 */
[----:B------:R-:W-:Y:S02]  /*9e80*/  SHF.L.U64.HI R24, R240, 0x2, R24 ;  /* 0x00000002f0187819 */ /* 0x000fe40000010218 */
[----:B------:R-:W2:Y:S01]  /*9e90*/  LDL.LU R240, [R1+0x88] ;  /* 0x0000880001f07983 */ /* 0x000ea20000300800 */
[----:B---3--:R-:W-:Y:S02]  /*9ea0*/  SHF.R.S32.HI R8, RZ, 0x1f, R239 ;  /* 0x0000001fff087819 */ /* 0x008fe400000114ef */
[C---:B------:R-:W-:Y:S01]  /*9eb0*/  LEA R187, P1, R239.reuse, R29, 0x2 ;  /* 0x0000001defbb7211 */ /* 0x040fe200078210ff */
[----:B------:R1:W-:Y:S01]  /*9ec0*/  STL [R1+0x2ac], R5 ;  /* 0x0002ac0501007387 */ /* 0x0003e20000100800 */
[----:B----4-:R-:W-:Y:S02]  /*9ed0*/  SHF.R.S32.HI R16, RZ, 0x1f, R231 ;  /* 0x0000001fff107819 */ /* 0x010fe400000114e7 */
[----:B------:R-:W-:Y:S01]  /*9ee0*/  LEA.HI.X R13, R239, R25, R8, 0x2, P1 ;  /* 0x00000019ef0d7211 */ /* 0x000fe200008f1408 */
[----:B------:R3:W-:Y:S01]  /*9ef0*/  STL [R1+0x150], R0 ;  /* 0x0001500001007387 */ /* 0x0007e20000100800 */
[----:B------:R-:W-:-:S02]  /*9f00*/  LEA R6, P1, R231, R29, 0x2 ;  /* 0x0000001de7067211 */ /* 0x000fc400078210ff */
[----:B------:R-:W-:Y:S01]  /*9f10*/  SHF.R.S32.HI R14, RZ, 0x1f, R232 ;  /* 0x0000001fff0e7819 */ /* 0x000fe200000114e8 */
[----:B------:R-:W4:Y:S01]  /*9f20*/  LDL.LU R244, [R1+0x8c] ;  /* 0x00008c0001f47983 */ /* 0x000f220000300800 */
[-C--:B------:R-:W-:Y:S02]  /*9f30*/  LEA R7, P2, R232, R29.reuse, 0x2 ;  /* 0x0000001de8077211 */ /* 0x080fe400078410ff */
[----:B------:R-:W-:Y:S01]  /*9f40*/  SHF.R.S32.HI R12, RZ, 0x1f, R233 ;  /* 0x0000001fff0c7819 */ /* 0x000fe200000114e9 */
[----:B------:R-:W3:Y:S01]  /*9f50*/  LDL.LU R235, [R1+0x90] ;  /* 0x0000900001eb7983 */ /* 0x000ee20000300800 */
[-C--:B------:R-:W-:Y:S02]  /*9f60*/  LEA R8, P3, R233, R29.reuse, 0x2 ;  /* 0x0000001de9087211 */ /* 0x080fe400078610ff */
[----:B------:R-:W-:Y:S01]  /*9f70*/  SHF.R.S32.HI R10, RZ, 0x1f, R241 ;  /* 0x0000001fff0a7819 */ /* 0x000fe200000114f1 */
[----:B------:R-:W3:Y:S01]  /*9f80*/  LDL.LU R237, [R1+0x94] ;  /* 0x0000940001ed7983 */ /* 0x000ee20000300800 */
[----:B------:R-:W-:-:S02]  /*9f90*/  LEA R9, P4, R241, R29, 0x2 ;  /* 0x0000001df1097211 */ /* 0x000fc400078810ff */
[-C--:B------:R-:W-:Y:S01]  /*9fa0*/  LEA.HI.X R15, R231, R25.reuse, R16, 0x2, P1 ;  /* 0x00000019e70f7211 */ /* 0x080fe200008f1410 */
[----:B------:R-:W3:Y:S01]  /*9fb0*/  LDL.LU R239, [R1+0x98] ;  /* 0x0000980001ef7983 */ /* 0x000ee20000300800 */
[-C--:B------:R-:W-:Y:S02]  /*9fc0*/  LEA.HI.X R17, R232, R25.reuse, R14, 0x2, P2 ;  /* 0x00000019e8117211 */ /* 0x080fe400010f140e */
[-C--:B------:R-:W-:Y:S01]  /*9fd0*/  LEA.HI.X R19, R233, R25.reuse, R12, 0x2, P3 ;  /* 0x00000019e9137211 */ /* 0x080fe200018f140c */
[----:B------:R-:W3:Y:S01]  /*9fe0*/  LDL.LU R231, [R1+0x9c] ;  /* 0x00009c0001e77983 */ /* 0x000ee20000300800 */
[----:B------:R-:W-:-:S03]  /*9ff0*/  LEA.HI.X R21, R241, R25, R10, 0x2, P4 ;  /* 0x00000019f1157211 */ /* 0x000fc600020f140a */
[----:B------:R-:W3:Y:S04]  /*a000*/  LDL.LU R232, [R1+0xa0] ;  /* 0x0000a00001e87983 */ /* 0x000ee80000300800 */
[----:B------:R-:W3:Y:S04]  /*a010*/  LDL.LU R233, [R1+0xa4] ;  /* 0x0000a40001e97983 */ /* 0x000ee80000300800 */
[----:B------:R-:W3:Y:S01]  /*a020*/  LDL.LU R241, [R1+0xa8] ;  /* 0x0000a80001f17983 */ /* 0x000ee20000300800 */
[----:B------:R-:W-:Y:S02]  /*a030*/  SHF.R.S32.HI R22, RZ, 0x1f, R234 ;  /* 0x0000001fff167819 */ /* 0x000fe400000114ea */
[----:B------:R-:W-:-:S02]  /*a040*/  LEA R11, P1, R234, R29, 0x2 ;  /* 0x0000001dea0b7211 */ /* 0x000fc400078210ff */
[----:B------:R-:W-:Y:S02]  /*a050*/  SHF.R.S32.HI R20, RZ, 0x1f, R236 ;  /* 0x0000001fff147819 */ /* 0x000fe400000114ec */
[----:B------:R-:W-:Y:S02]  /*a060*/  SHF.R.S32.HI R18, RZ, 0x1f, R238 ;  /* 0x0000001fff127819 */ /* 0x000fe400000114ee */
[-C--:B------:R-:W-:Y:S02]  /*a070*/  LEA R10, P2, R236, R29.reuse, 0x2 ;  /* 0x0000001dec0a7211 */ /* 0x080fe400078410ff */
[----:B------:R-:W-:Y:S02]  /*a080*/  LEA R12, P3, R238, R29, 0x2 ;  /* 0x0000001dee0c7211 */ /* 0x000fe400078610ff */
[-C--:B------:R-:W-:Y:S02]  /*a090*/  LEA.HI.X R23, R234, R25.reuse, R22, 0x2, P1 ;  /* 0x00000019ea177211 */ /* 0x080fe400008f1416 */
[-C--:B------:R-:W-:Y:S01]  /*a0a0*/  LEA.HI.X R153, R236, R25.reuse, R20, 0x2, P2 ;  /* 0x00000019ec997211 */ /* 0x080fe200010f1414 */
[----:B------:R-:W3:Y:S01]  /*a0b0*/  LDL.LU R234, [R1+0xac] ;  /* 0x0000ac0001ea7983 */ /* 0x000ee20000300800 */
[----:B------:R-:W-:-:S03]  /*a0c0*/  LEA.HI.X R155, R238, R25, R18, 0x2, P3 ;  /* 0x00000019ee9b7211 */ /* 0x000fc600018f1412 */
[----:B------:R-:W3:Y:S04]  /*a0d0*/  LDL.LU R236, [R1+0xb0] ;  /* 0x0000b00001ec7983 */ /* 0x000ee80000300800 */
[----:B------:R-:W3:Y:S01]  /*a0e0*/  LDL.LU R238, [R1+0xb4] ;  /* 0x0000b40001ee7983 */ /* 0x000ee20000300800 */
[----:B--2---:R-:W-:Y:S02]  /*a0f0*/  SHF.R.S32.HI R16, RZ, 0x1f, R240 ;  /* 0x0000001fff107819 */ /* 0x004fe400000114f0 */
[----:B------:R-:W-:-:S04]  /*a100*/  LEA R14, P4, R240, R29, 0x2 ;  /* 0x0000001df00e7211 */ /* 0x000fc800078810ff */
[----:B------:R-:W-:Y:S02]  /*a110*/  LEA.HI.X R157, R240, R25, R16, 0x2, P4 ;  /* 0x00000019f09d7211 */ /* 0x000fe400020f1410 */
[----:B------:R-:W2:Y:S01]  /*a120*/  LDL.LU R240, [R1+0xb8] ;  /* 0x0000b80001f07983 */ /* 0x000ea20000300800 */
[----:B----4-:R-:W-:Y:S02]  /*a130*/  SHF.R.S32.HI R32, RZ, 0x1f, R244 ;  /* 0x0000001fff207819 */ /* 0x010fe400000114f4 */
[-C--:B------:R-:W-:Y:S02]  /*a140*/  LEA R16, P1, R244, R29.reuse, 0x2 ;  /* 0x0000001df4107211 */ /* 0x080fe400078210ff */
[----:B---3--:R-:W-:Y:S02]  /*a150*/  SHF.R.S32.HI R30, RZ, 0x1f, R235 ;  /* 0x0000001fff1e7819 */ /* 0x008fe400000114eb */
[----:B------:R-:W-:Y:S02]  /*a160*/  LEA R18, P2, R235, R29, 0x2 ;  /* 0x0000001deb127211 */ /* 0x000fe400078410ff */
[----:B------:R-:W-:-:S02]  /*a170*/  SHF.R.S32.HI R28, RZ, 0x1f, R237 ;  /* 0x0000001fff1c7819 */ /* 0x000fc400000114ed */
[-C--:B------:R-:W-:Y:S02]  /*a180*/  LEA R20, P3, R237, R29.reuse, 0x2 ;  /* 0x0000001ded147211 */ /* 0x080fe400078610ff */
[----:B------:R-:W-:Y:S02]  /*a190*/  SHF.R.S32.HI R26, RZ, 0x1f, R239 ;  /* 0x0000001fff1a7819 */ /* 0x000fe400000114ef */
[----:B------:R-:W-:Y:S02]  /*a1a0*/  LEA R22, P4, R239, R29, 0x2 ;  /* 0x0000001def167211 */ /* 0x000fe400078810ff */
[-C--:B------:R-:W-:Y:S02]  /*a1b0*/  LEA.HI.X R159, R244, R25.reuse, R32, 0x2, P1 ;  /* 0x00000019f49f7211 */ /* 0x080fe400008f1420 */
[----:B------:R-:W-:Y:S01]  /*a1c0*/  LEA.HI.X R161, R235, R25, R30, 0x2, P2 ;  /* 0x00000019eba17211 */ /* 0x000fe200010f141e */
[----:B------:R-:W3:Y:S01]  /*a1d0*/  LDL.LU R244, [R1+0xbc] ;  /* 0x0000bc0001f47983 */ /* 0x000ee20000300800 */
[----:B------:R-:W-:-:S02]  /*a1e0*/  SHF.R.S32.HI R32, RZ, 0x1f, R231 ;  /* 0x0000001fff207819 */ /* 0x000fc400000114e7 */
[----:B------:R-:W-:Y:S01]  /*a1f0*/  LEA R152, P1, R231, R29, 0x2 ;  /* 0x0000001de7987211 */ /* 0x000fe200078210ff */
[----:B------:R-:W4:Y:S01]  /*a200*/  LDL.LU R235, [R1+0xc0] ;  /* 0x0000c00001eb7983 */ /* 0x000f220000300800 */
[----:B------:R-:W-:Y:S02]  /*a210*/  LEA.HI.X R163, R237, R25, R28, 0x2, P3 ;  /* 0x00000019eda37211 */ /* 0x000fe400018f141c */
[----:B------:R-:W-:Y:S01]  /*a220*/  SHF.R.S32.HI R30, RZ, 0x1f, R232 ;  /* 0x0000001fff1e7819 */ /* 0x000fe200000114e8 */
[----:B------:R-:W4:Y:S01]  /*a230*/  LDL.LU R237, [R1+0xc4] ;  /* 0x0000c40001ed7983 */ /* 0x000f220000300800 */
[----:B------:R-:W-:Y:S02]  /*a240*/  LEA R154, P2, R232, R29, 0x2 ;  /* 0x0000001de89a7211 */ /* 0x000fe400078410ff */
[----:B------:R-:W-:Y:S02]  /*a250*/  LEA.HI.X R165, R239, R25, R26, 0x2, P4 ;  /* 0x00000019efa57211 */ /* 0x000fe400020f141a */
[----:B------:R-:W-:Y:S01]  /*a260*/  SHF.R.S32.HI R28, RZ, 0x1f, R233 ;  /* 0x0000001fff1c7819 */ /* 0x000fe200000114e9 */
[----:B------:R-:W4:Y:S01]  /*a270*/  LDL.LU R239, [R1+0xc8] ;  /* 0x0000c80001ef7983 */ /* 0x000f220000300800 */
[----:B------:R-:W-:-:S02]  /*a280*/  LEA R156, P3, R233, R29, 0x2 ;  /* 0x0000001de99c7211 */ /* 0x000fc400078610ff */
[----:B------:R-:W-:Y:S02]  /*a290*/  SHF.R.S32.HI R26, RZ, 0x1f, R241 ;  /* 0x0000001fff1a7819 */ /* 0x000fe400000114f1 */
[----:B------:R-:W-:Y:S02]  /*a2a0*/  LEA R158, P4, R241, R29, 0x2 ;  /* 0x0000001df19e7211 */ /* 0x000fe400078810ff */
[-C--:B------:R-:W-:Y:S02]  /*a2b0*/  LEA.HI.X R167, R231, R25.reuse, R32, 0x2, P1 ;  /* 0x00000019e7a77211 */ /* 0x080fe400008f1420 */
[-C--:B------:R-:W-:Y:S01]  /*a2c0*/  LEA.HI.X R169, R232, R25.reuse, R30, 0x2, P2 ;  /* 0x00000019e8a97211 */ /* 0x080fe200010f141e */
[----:B------:R-:W4:Y:S01]  /*a2d0*/  LDL.LU R231, [R1+0xcc] ;  /* 0x0000cc0001e77983 */ /* 0x000f220000300800 */
[-C--:B------:R-:W-:Y:S02]  /*a2e0*/  LEA.HI.X R171, R233, R25.reuse, R28, 0x2, P3 ;  /* 0x00000019e9ab7211 */ /* 0x080fe400018f141c */
[----:B------:R-:W-:Y:S01]  /*a2f0*/  LEA.HI.X R173, R241, R25, R26, 0x2, P4 ;  /* 0x00000019f1ad7211 */ /* 0x000fe200020f141a */
[----:B------:R-:W4:Y:S04]  /*a300*/  LDL.LU R232, [R1+0xd0] ;  /* 0x0000d00001e87983 */ /* 0x000f280000300800 */
[----:B------:R-:W4:Y:S04]  /*a310*/  LDL.LU R233, [R1+0xd4] ;  /* 0x0000d40001e97983 */ /* 0x000f280000300800 */
[----:B------:R-:W4:Y:S01]  /*a320*/  LDL.LU R241, [R1+0xd8] ;  /* 0x0000d80001f17983 */ /* 0x000f220000300800 */
[----:B------:R-:W-:-:S02]  /*a330*/  SHF.R.S32.HI R174, RZ, 0x1f, R234 ;  /* 0x0000001fffae7819 */ /* 0x000fc400000114ea */
[-C--:B------:R-:W-:Y:S02]  /*a340*/  LEA R160, P1, R234, R29.reuse, 0x2 ;  /* 0x0000001deaa07211 */ /* 0x080fe400078210ff */
[----:B------:R-:W-:Y:S02]  /*a350*/  SHF.R.S32.HI R28, RZ, 0x1f, R236 ;  /* 0x0000001fff1c7819 */ /* 0x000fe400000114ec */
[-C--:B------:R-:W-:Y:S02]  /*a360*/  LEA R162, P2, R236, R29.reuse, 0x2 ;  /* 0x0000001deca27211 */ /* 0x080fe400078410ff */
[----:B------:R-:W-:Y:S02]  /*a370*/  SHF.R.S32.HI R176, RZ, 0x1f, R238 ;  /* 0x0000001fffb07819 */ /* 0x000fe400000114ee */
[----:B------:R-:W-:Y:S02]  /*a380*/  LEA R164, P3, R238, R29, 0x2 ;  /* 0x0000001deea47211 */ /* 0x000fe400078610ff */
[----:B------:R-:W-:-:S02]  /*a390*/  LEA.HI.X R174, R234, R25, R174, 0x2, P1 ;  /* 0x00000019eaae7211 */ /* 0x000fc400008f14ae */
[-C--:B------:R-:W-:Y:S01]  /*a3a0*/  LEA.HI.X R175, R236, R25.reuse, R28, 0x2, P2 ;  /* 0x00000019ecaf7211 */ /* 0x080fe200010f141c */
[----:B------:R-:W4:Y:S01]  /*a3b0*/  LDL.LU R234, [R1+0xdc] ;  /* 0x0000dc0001ea7983 */ /* 0x000f220000300800 */
[----:B------:R-:W-:-:S03]  /*a3c0*/  LEA.HI.X R176, R238, R25, R176, 0x2, P3 ;  /* 0x00000019eeb07211 */ /* 0x000fc600018f14b0 */
[----:B------:R-:W4:Y:S04]  /*a3d0*/  LDL.LU R236, [R1+0xe0] ;  /* 0x0000e00001ec7983 */ /* 0x000f280000300800 */
[----:B------:R-:W4:Y:S01]  /*a3e0*/  LDL.LU R238, [R1+0xe4] ;  /* 0x0000e40001ee7983 */ /* 0x000f220000300800 */
[----:B--2---:R-:W-:Y:S02]  /*a3f0*/  SHF.R.S32.HI R26, RZ, 0x1f, R240 ;  /* 0x0000001fff1a7819 */ /* 0x004fe400000114f0 */
[----:B------:R-:W-:-:S04]  /*a400*/  LEA R166, P4, R240, R29, 0x2 ;  /* 0x0000001df0a67211 */ /* 0x000fc800078810ff */
[----:B------:R-:W-:Y:S02]  /*a410*/  LEA.HI.X R177, R240, R25, R26, 0x2, P4 ;  /* 0x00000019f0b17211 */ /* 0x000fe400020f141a */
[----:B------:R-:W2:Y:S01]  /*a420*/  LDL.LU R240, [R1+0xe8] ;  /* 0x0000e80001f07983 */ /* 0x000ea20000300800 */
[----:B---3--:R-:W-:Y:S02]  /*a430*/  SHF.R.S32.HI R178, RZ, 0x1f, R244 ;  /* 0x0000001fffb27819 */ /* 0x008fe400000114f4 */
[-C--:B------:R-:W-:Y:S02]  /*a440*/  LEA R168, P1, R244, R29.reuse, 0x2 ;  /* 0x0000001df4a87211 */ /* 0x080fe400078210ff */
[----:B----4-:R-:W-:Y:S02]  /*a450*/  SHF.R.S32.HI R28, RZ, 0x1f, R235 ;  /* 0x0000001fff1c7819 */ /* 0x010fe400000114eb */
[----:B------:R-:W-:Y:S02]  /*a460*/  LEA R170, P2, R235, R29, 0x2 ;  /* 0x0000001debaa7211 */ /* 0x000fe400078410ff */
[----:B------:R-:W-:-:S02]  /*a470*/  SHF.R.S32.HI R180, RZ, 0x1f, R237 ;  /* 0x0000001fffb47819 */ /* 0x000fc400000114ed */
[----:B------:R-:W-:Y:S02]  /*a480*/  LEA R172, P3, R237, R29, 0x2 ;  /* 0x0000001dedac7211 */ /* 0x000fe400078610ff */
[----:B------:R-:W-:Y:S02]  /*a490*/  LEA.HI.X R178, R244, R25, R178, 0x2, P1 ;  /* 0x00000019f4b27211 */ /* 0x000fe400008f14b2 */
[----:B------:R-:W-:Y:S01]  /*a4a0*/  SHF.R.S32.HI R26, RZ, 0x1f, R239 ;  /* 0x0000001fff1a7819 */ /* 0x000fe200000114ef */
[----:B------:R-:W3:Y:S01]  /*a4b0*/  LDL.LU R244, [R1+0xec] ;  /* 0x0000ec0001f47983 */ /* 0x000ee20000300800 */
[----:B------:R-:W-:Y:S02]  /*a4c0*/  LEA R189, P4, R239, R29, 0x2 ;  /* 0x0000001defbd7211 */ /* 0x000fe400078810ff */
[-C--:B------:R-:W-:Y:S02]  /*a4d0*/  LEA.HI.X R179, R235, R25.reuse, R28, 0x2, P2 ;  /* 0x00000019ebb37211 */ /* 0x080fe400010f141c */
[-C--:B------:R-:W-:Y:S01]  /*a4e0*/  LEA.HI.X R180, R237, R25.reuse, R180, 0x2, P3 ;  /* 0x00000019edb47211 */ /* 0x080fe200018f14b4 */
[----:B------:R-:W4:Y:S01]  /*a4f0*/  LDL.LU R235, [R1+0xf0] ;  /* 0x0000f00001eb7983 */ /* 0x000f220000300800 */
[----:B------:R-:W-:-:S02]  /*a500*/  LEA.HI.X R181, R239, R25, R26, 0x2, P4 ;  /* 0x00000019efb57211 */ /* 0x000fc400020f141a */
[----:B------:R-:W-:Y:S01]  /*a510*/  SHF.R.S32.HI R192, RZ, 0x1f, R231 ;  /* 0x0000001fffc07819 */ /* 0x000fe200000114e7 */
[----:B------:R-:W4:Y:S01]  /*a520*/  LDL.LU R237, [R1+0xf4] ;  /* 0x0000f40001ed7983 */ /* 0x000f220000300800 */
[-C--:B------:R-:W-:Y:S02]  /*a530*/  LEA R193, P1, R231, R29.reuse, 0x2 ;  /* 0x0000001de7c17211 */ /* 0x080fe400078210ff */
[----:B------:R-:W-:Y:S01]  /*a540*/  SHF.R.S32.HI R194, RZ, 0x1f, R232 ;  /* 0x0000001fffc27819 */ /* 0x000fe200000114e8 */
[----:B------:R-:W4:Y:S01]  /*a550*/  LDL.LU R239, [R1+0xf8] ;  /* 0x0000f80001ef7983 */ /* 0x000f220000300800 */
[-C--:B------:R-:W-:Y:S02]  /*a560*/  LEA R195, P2, R232, R29.reuse, 0x2 ;  /* 0x0000001de8c37211 */ /* 0x080fe400078410ff */
[----:B------:R-:W-:Y:S02]  /*a570*/  SHF.R.S32.HI R196, RZ, 0x1f, R233 ;  /* 0x0000001fffc47819 */ /* 0x000fe400000114e9 */
        /* <DEDUP_REMOVED lines=32> */
[-C--:B------:R-:W-:Y:S02]  /*a780*/  LEA R213, P3, R237, R29.reuse, 0x2 ;  /* 0x0000001dedd57211 */ /* 0x080fe400078610ff */
[----:B------:R-:W-:Y:S02]  /*a790*/  SHF.R.S32.HI R214, RZ, 0x1f, R239 ;  /* 0x0000001fffd67819 */ /* 0x000fe400000114ef */
[C---:B------:R-:W-:Y:S02]  /*a7a0*/  LEA R215, P4, R239.reuse, R29, 0x2 ;  /* 0x0000001defd77211 */ /* 0x040fe400078810ff */
[-C--:B------:R-:W-:Y:S02]  /*a7b0*/  LEA.HI.X R208, R244, R25.reuse, R208, 0x2, P1 ;  /* 0x00000019f4d07211 */ /* 0x080fe400008f14d0 */
[-C--:B------:R-:W-:Y:S01]  /*a7c0*/  LEA.HI.X R214, R239, R25.reuse, R214, 0x2, P4 ;  /* 0x00000019efd67211 */ /* 0x080fe200020f14d6 */
[----:B------:R-:W3:Y:S01]  /*a7d0*/  LDL.LU R244, [R1+0x11c] ;  /* 0x00011c0001f47983 */ /* 0x000ee20000300800 */
[----:B------:R-:W-:-:S02]  /*a7e0*/  LEA.HI.X R210, R235, R25, R210, 0x2, P2 ;  /* 0x00000019ebd27211 */ /* 0x000fc400010f14d2 */
[----:B------:R-:W-:Y:S01]  /*a7f0*/  LEA.HI.X R212, R237, R25, R212, 0x2, P3 ;  /* 0x00000019edd47211 */ /* 0x000fe200018f14d4 */
[----:B------:R-:W4:Y:S04]  /*a800*/  LDL.LU R235, [R1+0x120] ;  /* 0x0001200001eb7983 */ /* 0x000f280000300800 */
[----:B------:R-:W4:Y:S04]  /*a810*/  LDL.LU R237, [R1+0x124] ;  /* 0x0001240001ed7983 */ /* 0x000f280000300800 */
[----:B------:R-:W4:Y:S01]  /*a820*/  LDL.LU R239, [R1+0x128] ;  /* 0x0001280001ef7983 */ /* 0x000f220000300800 */
[----:B------:R-:W-:-:S02]  /*a830*/  SHF.R.S32.HI R26, RZ, 0x1f, R241 ;  /* 0x0000001fff1a7819 */ /* 0x000fc400000114f1 */
[----:B------:R-:W-:-:S04]  /*a840*/  LEA R224, P4, R241, R29, 0x2 ;  /* 0x0000001df1e07211 */ /* 0x000fc800078810ff */
[----:B------:R-:W-:Y:S02]  /*a850*/  LEA.HI.X R223, R241, R25, R26, 0x2, P4 ;  /* 0x00000019f1df7211 */ /* 0x000fe400020f141a */
[----:B------:R-:W4:Y:S04]  /*a860*/  LDL.LU R241, [R1+0x130] ;  /* 0x0001300001f17983 */ /* 0x000f280000300800 */
[----:B------:R-:W4:Y:S04]  /*a870*/  LDL.LU R247, [R1+0x134] ;  /* 0x0001340001f77983 */ /* 0x000f280000300800 */
[----:B------:R-:W4:Y:S04]  /*a880*/  LDL.LU R245, [R1+0x138] ;  /* 0x0001380001f57983 */ /* 0x000f280000300800 */
[----:B------:R-:W4:Y:S01]  /*a890*/  LDL.LU R190, [R1+0x13c] ;  /* 0x00013c0001be7983 */ /* 0x000f220000300800 */
[----:B------:R-:W-:-:S02]  /*a8a0*/  SHF.R.S32.HI R216, RZ, 0x1f, R231 ;  /* 0x0000001fffd87819 */ /* 0x000fc400000114e7 */
[----:B------:R-:W-:Y:S01]  /*a8b0*/  SHF.R.S32.HI R218, RZ, 0x1f, R232 ;  /* 0x0000001fffda7819 */ /* 0x000fe200000114e8 */
[----:B------:R-:W4:Y:S01]  /*a8c0*/  LDL.LU R249, [R1+0x140] ;  /* 0x0001400001f97983 */ /* 0x000f220000300800 */
[CC--:B------:R-:W-:Y:S02]  /*a8d0*/  LEA R217, P1, R231.reuse, R29.reuse, 0x2 ;  /* 0x0000001de7d97211 */ /* 0x0c0fe400078210ff */
[C---:B------:R-:W-:Y:S02]  /*a8e0*/  LEA R219, P2, R232.reuse, R29, 0x2 ;  /* 0x0000001de8db7211 */ /* 0x040fe400078410ff */
[-C--:B------:R-:W-:Y:S02]  /*a8f0*/  LEA.HI.X R216, R231, R25.reuse, R216, 0x2, P1 ;  /* 0x00000019e7d87211 */ /* 0x080fe400008f14d8 */
[----:B------:R-:W-:Y:S02]  /*a900*/  LEA.HI.X R218, R232, R25, R218, 0x2, P2 ;  /* 0x00000019e8da7211 */ /* 0x000fe400010f14da */
[----:B------:R-:W-:-:S02]  /*a910*/  SHF.R.S32.HI R62, RZ, 0x1f, R251 ;  /* 0x0000001fff3e7819 */ /* 0x000fc400000114fb */
[----:B------:R-:W-:Y:S02]  /*a920*/  SHF.R.S32.HI R32, RZ, 0x1f, R234 ;  /* 0x0000001fff207819 */ /* 0x000fe400000114ea */
[----:B------:R-:W-:Y:S02]  /*a930*/  SHF.R.S32.HI R30, RZ, 0x1f, R236 ;  /* 0x0000001fff1e7819 */ /* 0x000fe400000114ec */
[-C--:B------:R-:W-:Y:S02]  /*a940*/  LEA R226, P1, R234, R29.reuse, 0x2 ;  /* 0x0000001deae27211 */ /* 0x080fe400078210ff */
[----:B------:R-:W-:Y:S02]  /*a950*/  LEA R228, P2, R236, R29, 0x2 ;  /* 0x0000001dece47211 */ /* 0x000fe400078410ff */
[----:B------:R-:W-:Y:S02]  /*a960*/  LEA.HI R62, R62, R251, RZ, 0x6 ;  /* 0x000000fb3e3e7211 */ /* 0x000fe400078f30ff */
[----:B------:R-:W-:Y:S01]  /*a970*/  SHF.R.S32.HI R220, RZ, 0x1f, R233 ;  /* 0x0000001fffdc7819 */ /* 0x000fe200000114e9 */
[----:B------:R-:W4:Y:S01]  /*a980*/  LDL.LU R251, [R1+0x144] ;  /* 0x0001440001fb7983 */ /* 0x000f220000300800 */
[----:B------:R-:W-:-:S02]  /*a990*/  LEA R221, P3, R233, R29, 0x2 ;  /* 0x0000001de9dd7211 */ /* 0x000fc400078610ff */
[-C--:B------:R-:W-:Y:S01]  /*a9a0*/  LEA.HI.X R225, R234, R25.reuse, R32, 0x2, P1 ;  /* 0x00000019eae17211 */ /* 0x080fe200008f1420 */
[----:B-1----:R-:W4:Y:S01]  /*a9b0*/  LDL.LU R5, [R1+0x148] ;  /* 0x0001480001057983 */ /* 0x002f220000300800 */
[-C--:B------:R-:W-:Y:S02]  /*a9c0*/  LEA.HI.X R227, R236, R25.reuse, R30, 0x2, P2 ;  /* 0x00000019ece37211 */ /* 0x080fe400010f141e */
[----:B------:R-:W-:Y:S01]  /*a9d0*/  LEA.HI.X R220, R233, R25, R220, 0x2, P3 ;  /* 0x00000019e9dc7211 */ /* 0x000fe200018f14dc */
[----:B------:R-:W4:Y:S04]  /*a9e0*/  LDL.LU R0, [R1+0x14c] ;  /* 0x00014c0001007983 */ /* 0x000f280000300800 */
[----:B------:R-:W4:Y:S04]  /*a9f0*/  LDL.LU R2, [R1+0x250] ;  /* 0x0002500001027983 */ /* 0x000f280000300800 */
[----:B------:R-:W4:Y:S04]  /*aa00*/  LDL.LU R3, [R1+0x254] ;  /* 0x0002540001037983 */ /* 0x000f280000300800 */
[----:B------:R-:W4:Y:S04]  /*aa10*/  LDL.LU R182, [R1+0x258] ;  /* 0x0002580001b67983 */ /* 0x000f280000300800 */
[----:B------:R-:W4:Y:S04]  /*aa20*/  LDL.LU R184, [R1+0x25c] ;  /* 0x00025c0001b87983 */ /* 0x000f280000300800 */
[----:B------:R-:W4:Y:S04]  /*aa30*/  LDL.LU R188, [R1+0x260] ;  /* 0x0002600001bc7983 */ /* 0x000f280000300800 */
[----:B------:R-:W4:Y:S04]  /*aa40*/  LDL.LU R191, [R1+0x264] ;  /* 0x0002640001bf7983 */ /* 0x000f280000300800 */
[----:B------:R-:W4:Y:S01]  /*aa50*/  LDL.LU R222, [R1+0x268] ;  /* 0x0002680001de7983 */ /* 0x000f220000300800 */
[----:B--2---:R-:W-:-:S02]  /*aa60*/  SHF.R.S32.HI R26, RZ, 0x1f, R240 ;  /* 0x0000001fff1a7819 */ /* 0x004fc400000114f0 */
[----:B------:R-:W-:-:S04]  /*aa70*/  LEA R232, P4, R240, R29, 0x2 ;  /* 0x0000001df0e87211 */ /* 0x000fc800078810ff */
[----:B------:R-:W-:Y:S02]  /*aa80*/  LEA.HI.X R231, R240, R25, R26, 0x2, P4 ;  /* 0x00000019f0e77211 */ /* 0x000fe400020f141a */
[----:B---3--:R-:W-:Y:S02]  /*aa90*/  SHF.R.S32.HI R32, RZ, 0x1f, R244 ;  /* 0x0000001fff207819 */ /* 0x008fe400000114f4 */
[CC--:B------:R-:W-:Y:S02]  /*aaa0*/  LEA R234, P1, R244.reuse, R29.reuse, 0x2 ;  /* 0x0000001df4ea7211 */ /* 0x0c0fe400078210ff */
[----:B----4-:R-:W-:Y:S02]  /*aab0*/  SHF.R.S32.HI R30, RZ, 0x1f, R235 ;  /* 0x0000001fff1e7819 */ /* 0x010fe400000114eb */
[----:B------:R-:W-:Y:S02]  /*aac0*/  LEA R236, P2, R235, R29, 0x2 ;  /* 0x0000001debec7211 */ /* 0x000fe400078410ff */
[----:B------:R-:W-:-:S02]  /*aad0*/  LEA.HI.X R233, R244, R25, R32, 0x2, P1 ;  /* 0x00000019f4e97211 */ /* 0x000fc400008f1420 */
[----:B------:R-:W-:Y:S02]  /*aae0*/  SHF.R.S32.HI R26, RZ, 0x1f, R239 ;  /* 0x0000001fff1a7819 */ /* 0x000fe400000114ef */
[----:B------:R-:W-:Y:S02]  /*aaf0*/  LEA R240, P4, R239, R29, 0x2 ;  /* 0x0000001deff07211 */ /* 0x000fe400078810ff */
[-C--:B------:R-:W-:Y:S02]  /*ab00*/  LEA.HI.X R235, R235, R25.reuse, R30, 0x2, P2 ;  /* 0x00000019ebeb7211 */ /* 0x080fe400010f141e */
[----:B------:R-:W-:Y:S02]  /*ab10*/  LEA.HI.X R239, R239, R25, R26, 0x2, P4 ;  /* 0x00000019efef7211 */ /* 0x000fe400020f141a */
[----:B------:R-:W-:Y:S02]  /*ab20*/  SHF.R.S32.HI R30, RZ, 0x1f, R247 ;  /* 0x0000001fff1e7819 */ /* 0x000fe400000114f7 */
[----:B------:R-:W-:-:S02]  /*ab30*/  LEA R244, P2, R247, R29, 0x2 ;  /* 0x0000001df7f47211 */ /* 0x000fc400078410ff */
[----:B------:R-:W-:Y:S02]  /*ab40*/  SHF.R.S32.HI R26, RZ, 0x1f, R190 ;  /* 0x0000001fff1a7819 */ /* 0x000fe400000114be */
[C---:B------:R-:W-:Y:S02]  /*ab50*/  LEA R248, P4, R190.reuse, R29, 0x2 ;  /* 0x0000001dbef87211 */ /* 0x040fe400078810ff */
[-C--:B------:R-:W-:Y:S02]  /*ab60*/  LEA.HI.X R243, R247, R25.reuse, R30, 0x2, P2 ;  /* 0x00000019f7f37211 */ /* 0x080fe400010f141e */
[----:B------:R-:W-:Y:S02]  /*ab70*/  LEA.HI.X R247, R190, R25, R26, 0x2, P4 ;  /* 0x00000019bef77211 */ /* 0x000fe400020f141a */
[----:B------:R-:W2:Y:S01]  /*ab80*/  LDL.LU R190, [R1+0x270] ;  /* 0x0002700001be7983 */ /* 0x000ea20000300800 */
[----:B------:R-:W-:Y:S02]  /*ab90*/  SHF.R.S32.HI R28, RZ, 0x1f, R238 ;  /* 0x0000001fff1c7819 */ /* 0x000fe400000114ee */
[----:B------:R-:W-:-:S04]  /*aba0*/  LEA R230, P3, R238, R29, 0x2 ;  /* 0x0000001deee67211 */ /* 0x000fc800078610ff */
[----:B------:R-:W-:Y:S02]  /*abb0*/  LEA.HI.X R229, R238, R25, R28, 0x2, P3 ;  /* 0x00000019eee57211 */ /* 0x000fe400018f141c */
[----:B------:R-:W-:Y:S02]  /*abc0*/  SHF.R.S32.HI R28, RZ, 0x1f, R237 ;  /* 0x0000001fff1c7819 */ /* 0x000fe400000114ed */
[C---:B------:R-:W-:Y:S02]  /*abd0*/  LEA R238, P3, R237.reuse, R29, 0x2 ;  /* 0x0000001dedee7211 */ /* 0x040fe400078610ff */
[----:B------:R-:W-:Y:S02]  /*abe0*/  SHF.R.S32.HI R32, RZ, 0x1f, R241 ;  /* 0x0000001fff207819 */ /* 0x000fe400000114f1 */
[----:B------:R-:W-:Y:S02]  /*abf0*/  LEA.HI.X R237, R237, R25, R28, 0x2, P3 ;  /* 0x00000019eded7211 */ /* 0x000fe400018f141c */
[----:B------:R-:W-:-:S02]  /*ac00*/  SHF.R.S32.HI R28, RZ, 0x1f, R245 ;  /* 0x0000001fff1c7819 */ /* 0x000fc400000114f5 */
[-C--:B------:R-:W-:Y:S02]  /*ac10*/  LEA R242, P1, R241, R29.reuse, 0x2 ;  /* 0x0000001df1f27211 */ /* 0x080fe400078210ff */
[----:B------:R-:W-:Y:S02]  /*ac20*/  LEA R246, P3, R245, R29, 0x2 ;  /* 0x0000001df5f67211 */ /* 0x000fe400078610ff */
[-C--:B------:R-:W-:Y:S02]  /*ac30*/  LEA.HI.X R241, R241, R25.reuse, R32, 0x2, P1 ;  /* 0x00000019f1f17211 */ /* 0x080fe400008f1420 */
[----:B------:R-:W-:Y:S02]  /*ac40*/  LEA.HI.X R245, R245, R25, R28, 0x2, P3 ;  /* 0x00000019f5f57211 */ /* 0x000fe400018f141c */
[----:B------:R-:W-:Y:S02]  /*ac50*/  SHF.R.S32.HI R28, RZ, 0x1f, R249 ;  /* 0x0000001fff1c7819 */ /* 0x000fe400000114f9 */
[----:B------:R-:W-:-:S02]  /*ac60*/  LEA R250, P1, R249, R29, 0x2 ;  /* 0x0000001df9fa7211 */ /* 0x000fc400078210ff */
[----:B------:R-:W-:Y:S02]  /*ac70*/  SHF.R.S32.HI R26, RZ, 0x1f, R251 ;  /* 0x0000001fff1a7819 */ /* 0x000fe400000114fb */
[----:B------:R-:W-:Y:S02]  /*ac80*/  SHF.R.S32.HI R38, RZ, 0x1f, R5 ;  /* 0x0000001fff267819 */ /* 0x000fe40000011405 */
[-C--:B------:R-:W-:Y:S02]  /*ac90*/  LEA R252, P2, R251, R29.reuse, 0x2 ;  /* 0x0000001dfbfc7211 */ /* 0x080fe400078410ff */
[-C--:B------:R-:W-:Y:S02]  /*aca0*/  LEA R42, P3, R5, R29.reuse, 0x2 ;  /* 0x0000001d052a7211 */ /* 0x080fe400078610ff */
[----:B------:R-:W-:Y:S02]  /*acb0*/  SHF.R.S32.HI R36, RZ, 0x1f, R0 ;  /* 0x0000001fff247819 */ /* 0x000fe40000011400 */
[----:B------:R-:W-:-:S02]  /*acc0*/  LEA R41, P4, R0, R29, 0x2 ;  /* 0x0000001d00297211 */ /* 0x000fc400078810ff */
[-C--:B------:R-:W-:Y:S02]  /*acd0*/  LEA.HI.X R249, R249, R25.reuse, R28, 0x2, P1 ;  /* 0x00000019f9f97211 */ /* 0x080fe400008f141c */
[-C--:B------:R-:W-:Y:S02]  /*ace0*/  LEA.HI.X R251, R251, R25.reuse, R26, 0x2, P2 ;  /* 0x00000019fbfb7211 */ /* 0x080fe400010f141a */
[----:B------:R-:W-:Y:S02]  /*acf0*/  LEA.HI.X R38, R5, R25, R38, 0x2, P3 ;  /* 0x0000001905267211 */ /* 0x000fe400018f1426 */
[----:B------:R-:W-:Y:S02]  /*ad00*/  SHF.R.S32.HI R34, RZ, 0x1f, R2 ;  /* 0x0000001fff227819 */ /* 0x000fe40000011402 */
[----:B------:R-:W-:Y:S02]  /*ad10*/  LEA R40, P1, R2, R29, 0x2 ;  /* 0x0000001d02287211 */ /* 0x000fe400078210ff */
[----:B------:R-:W-:-:S02]  /*ad20*/  SHF.R.S32.HI R32, RZ, 0x1f, R3 ;  /* 0x0000001fff207819 */ /* 0x000fc40000011403 */
[----:B------:R-:W-:Y:S02]  /*ad30*/  SHF.R.S32.HI R30, RZ, 0x1f, R182 ;  /* 0x0000001fff1e7819 */ /* 0x000fe400000114b6 */
[-C--:B------:R-:W-:Y:S02]  /*ad40*/  LEA R39, P2, R3, R29.reuse, 0x2 ;  /* 0x0000001d03277211 */ /* 0x080fe400078410ff */
[----:B------:R-:W-:Y:S02]  /*ad50*/  LEA R37, P3, R182, R29, 0x2 ;  /* 0x0000001db6257211 */ /* 0x000fe400078610ff */
[----:B------:R-:W-:Y:S02]  /*ad60*/  LEA.HI.X R36, R0, R25, R36, 0x2, P4 ;  /* 0x0000001900247211 */ /* 0x000fe400020f1424 */
[----:B------:R-:W-:Y:S02]  /*ad70*/  SHF.R.S32.HI R28, RZ, 0x1f, R184 ;  /* 0x0000001fff1c7819 */ /* 0x000fe400000114b8 */
[----:B------:R-:W-:-:S02]  /*ad80*/  LEA R35, P4, R184, R29, 0x2 ;  /* 0x0000001db8237211 */ /* 0x000fc400078810ff */
[-C--:B------:R-:W-:Y:S02]  /*ad90*/  LEA.HI.X R34, R2, R25.reuse, R34, 0x2, P1 ;  /* 0x0000001902227211 */ /* 0x080fe400008f1422 */
[-C--:B------:R-:W-:Y:S02]  /*ada0*/  LEA.HI.X R32, R3, R25.reuse, R32, 0x2, P2 ;  /* 0x0000001903207211 */ /* 0x080fe400010f1420 */
[----:B------:R-:W-:Y:S02]  /*adb0*/  LEA.HI.X R30, R182, R25, R30, 0x2, P3 ;  /* 0x00000019b61e7211 */ /* 0x000fe400018f141e */
[----:B------:R-:W-:Y:S02]  /*adc0*/  SHF.R.S32.HI R46, RZ, 0x1f, R188 ;  /* 0x0000001fff2e7819 */ /* 0x000fe400000114bc */
[----:B------:R-:W-:Y:S02]  /*add0*/  LEA R33, P1, R188, R29, 0x2 ;  /* 0x0000001dbc217211 */ /* 0x000fe400078210ff */
[----:B------:R-:W-:-:S02]  /*ade0*/  LEA.HI.X R28, R184, R25, R28, 0x2, P4 ;  /* 0x00000019b81c7211 */ /* 0x000fc400020f141c */
[----:B------:R-:W-:Y:S02]  /*adf0*/  SHF.R.S32.HI R26, RZ, 0x1f, R191 ;  /* 0x0000001fff1a7819 */ /* 0x000fe400000114bf */
[-C--:B------:R-:W-:Y:S02]  /*ae00*/  LEA R31, P3, R191, R29.reuse, 0x2 ;  /* 0x0000001dbf1f7211 */ /* 0x080fe400078610ff */
[----:B------:R-:W-:Y:S02]  /*ae10*/  SHF.R.S32.HI R44, RZ, 0x1f, R222 ;  /* 0x0000001fff2c7819 */ /* 0x000fe400000114de */
[----:B------:R-:W-:Y:S02]  /*ae20*/  LEA R29, P4, R222, R29, 0x2 ;  /* 0x0000001dde1d7211 */ /* 0x000fe400078810ff */
[----:B------:R-:W-:Y:S02]  /*ae30*/  LEA.HI.X R27, R188, R25, R46, 0x2, P1 ;  /* 0x00000019bc1b7211 */ /* 0x000fe400008f142e */
[----:B------:R-:W-:-:S02]  /*ae40*/  IADD3 R187, P5, R187, UR10, RZ ;  /* 0x0000000abbbb7c10 */ /* 0x000fc4000ffbe0ff */
[-C--:B------:R-:W-:Y:S02]  /*ae50*/  LEA.HI.X R26, R191, R25.reuse, R26, 0x2, P3 ;  /* 0x00000019bf1a7211 */ /* 0x080fe400018f141a */
[----:B------:R-:W-:Y:S02]  /*ae60*/  IADD3 R6, P6, R6, UR10, RZ ;  /* 0x0000000a06067c10 */ /* 0x000fe4000ffde0ff */
[----:B------:R-:W-:Y:S02]  /*ae70*/  LEA.HI.X R25, R222, R25, R44, 0x2, P4 ;  /* 0x00000019de197211 */ /* 0x000fe400020f142c */
[----:B------:R-:W-:Y:S02]  /*ae80*/  IADD3 R7, P3, R7, UR10, RZ ;  /* 0x0000000a07077c10 */ /* 0x000fe4000ff7e0ff */
[----:B------:R-:W-:Y:S02]  /*ae90*/  IADD3 R8, P4, R8, UR10, RZ ;  /* 0x0000000a08087c10 */ /* 0x000fe4000ff9e0ff */
[----:B------:R-:W-:-:S02]  /*aea0*/  IADD3.X R13, R13, UR11, RZ, P5, !PT ;  /* 0x0000000b0d0d7c10 */ /* 0x000fc4000affe4ff */
[----:B------:R-:W-:Y:S02]  /*aeb0*/  IADD3 R9, P5, R9, UR10, RZ ;  /* 0x0000000a09097c10 */ /* 0x000fe4000ffbe0ff */
[----:B------:R-:W-:Y:S02]  /*aec0*/  IADD3.X R15, R15, UR11, RZ, P6, !PT ;  /* 0x0000000b0f0f7c10 */ /* 0x000fe4000b7fe4ff */
[----:B------:R-:W-:Y:S02]  /*aed0*/  IADD3 R11, P6, R11, UR10, RZ ;  /* 0x0000000a0b0b7c10 */ /* 0x000fe4000ffde0ff */
[----:B------:R-:W-:Y:S02]  /*aee0*/  IADD3.X R17, R17, UR11, RZ, P3, !PT ;  /* 0x0000000b11117c10 */ /* 0x000fe40009ffe4ff */
        /* <DEDUP_REMOVED lines=59> */
[----:B--2---:R-:W-:-:S04]  /*b2a0*/  LEA R182, P2, R4, R190, 0x3 ;  /* 0x000000be04b67211 */ /* 0x004fc800078418ff */
[----:B------:R-:W-:-:S05]  /*b2b0*/  IADD3 R182, P1, R182, UR4, RZ ;  /* 0x00000004b6b67c10 */ /* 0x000fca000ff3e0ff */
        /* <DEDUP_REMOVED lines=60> */
[----:B------:R-:W-:Y:S01]  /*b680*/  STL [R1+0x3a0], R205 ;  /* 0x0003a0cd01007387 */ /* 0x000fe20000100800 */
[----:B------:R-:W-:-:S03]  /*b690*/  IADD3.X R206, R206, UR11, RZ, P5, !PT ;  /* 0x0000000bcece7c10 */ /* 0x000fc6000affe4ff */
[----:B------:R-:W-:Y:S01]  /*b6a0*/  STL [R1+0x3a4], R198 ;  /* 0x0003a4c601007387 */ /* 0x000fe20000100800 */
[----:B------:R-:W-:-:S03]  /*b6b0*/  IADD3 R215, P5, R215, UR10, RZ ;  /* 0x0000000ad7d77c10 */ /* 0x000fc6000ffbe0ff */
[----:B------:R-:W-:Y:S01]  /*b6c0*/  STL [R1+0x3a8], R207 ;  /* 0x0003a8cf01007387 */ /* 0x000fe20000100800 */
[----:B------:R-:W-:-:S03]  /*b6d0*/  IADD3.X R208, R208, UR11, RZ, P6, !PT ;  /* 0x0000000bd0d07c10 */ /* 0x000fc6000b7fe4ff */
[----:B------:R-:W-:Y:S01]  /*b6e0*/  STL [R1+0x3ac], R200 ;  /* 0x0003acc801007387 */ /* 0x000fe20000100800 */
[----:B------:R-:W-:-:S03]  /*b6f0*/  IADD3 R217, P6, R217, UR10, RZ ;  /* 0x0000000ad9d97c10 */ /* 0x000fc6000ffde0ff */
[----:B------:R-:W-:Y:S01]  /*b700*/  STL [R1+0x3b0], R209 ;  /* 0x0003b0d101007387 */ /* 0x000fe20000100800 */
[----:B------:R-:W-:-:S03]  /*b710*/  IADD3.X R212, R212, UR11, RZ, P4, !PT ;  /* 0x0000000bd4d47c10 */ /* 0x000fc6000a7fe4ff */
[----:B------:R-:W-:Y:S01]  /*b720*/  STL [R1+0x3b4], R202 ;  /* 0x0003b4ca01007387 */ /* 0x000fe20000100800 */
[----:B------:R-:W-:-:S03]  /*b730*/  IADD3.X R210, R210, UR11, RZ, P3, !PT ;  /* 0x0000000bd2d27c10 */ /* 0x000fc60009ffe4ff */
[----:B------:R-:W-:Y:S01]  /*b740*/  STL [R1+0x3b8], R211 ;  /* 0x0003b8d301007387 */ /* 0x000fe20000100800 */
[----:B------:R-:W-:-:S03]  /*b750*/  IADD3 R221, P4, R221, UR10, RZ ;  /* 0x0000000adddd7c10 */ /* 0x000fc6000ff9e0ff */
        /* <DEDUP_REMOVED lines=9> */
[----:B------:R-:W-:Y:S02]  /*b7f0*/  IADD3.X R216, R216, UR11, RZ, P6, !PT ;  /* 0x0000000bd8d87c10 */ /* 0x000fe4000b7fe4ff */
[----:B------:R-:W-:Y:S01]  /*b800*/  IADD3 R230, P4, R230, UR10, RZ ;  /* 0x0000000ae6e67c10 */ /* 0x000fe2000ff9e0ff */
[----:B------:R-:W-:Y:S01]  /*b810*/  STL [R1+0x3d0], R217 ;  /* 0x0003d0d901007387 */ /* 0x000fe20000100800 */
[----:B------:R-:W-:-:S03]  /*b820*/  IADD3 R226, P6, R226, UR10, RZ ;  /* 0x0000000ae2e27c10 */ /* 0x000fc6000ffde0ff */
[----:B------:R-:W-:Y:S01]  /*b830*/  STL [R1+0x3d4], R210 ;  /* 0x0003d4d201007387 */ /* 0x000fe20000100800 */
[----:B------:R-:W-:-:S03]  /*b840*/  IADD3.X R218, R218, UR11, RZ, P3, !PT ;  /* 0x0000000bdada7c10 */ /* 0x000fc60009ffe4ff */
[----:B------:R-:W-:Y:S01]  /*b850*/  STL [R1+0x3d8], R219 ;  /* 0x0003d8db01007387 */ /* 0x000fe20000100800 */
[----:B------:R-:W-:-:S03]  /*b860*/  IADD3 R228, P3, R228, UR10, RZ ;  /* 0x0000000ae4e47c10 */ /* 0x000fc6000ff7e0ff */
[----:B------:R-:W-:Y:S01]  /*b870*/  STL [R1+0x3dc], R212 ;  /* 0x0003dcd401007387 */ /* 0x000fe20000100800 */
[----:B------:R-:W-:Y:S02]  /*b880*/  IADD3.X R223, R223, UR11, RZ, P5, !PT ;  /* 0x0000000bdfdf7c10 */ /* 0x000fe4000affe4ff */
[----:B------:R-:W-:Y:S01]  /*b890*/  IADD3.X R229, R229, UR11, RZ, P4, !PT ;  /* 0x0000000be5e57c10 */ /* 0x000fe2000a7fe4ff */
[----:B------:R-:W-:Y:S01]  /*b8a0*/  STL [R1+0x3e0], R221 ;  /* 0x0003e0dd01007387 */ /* 0x000fe20000100800 */
[----:B------:R-:W-:Y:S02]  /*b8b0*/  IADD3 R232, P5, R232, UR10, RZ ;  /* 0x0000000ae8e87c10 */ /* 0x000fe4000ffbe0ff */
[----:B------:R-:W-:Y:S01]  /*b8c0*/  IADD3.X R225, R225, UR11, RZ, P6, !PT ;  /* 0x0000000be1e17c10 */ /* 0x000fe2000b7fe4ff */
[----:B------:R-:W-:Y:S01]  /*b8d0*/  STL [R1+0x3e4], R214 ;  /* 0x0003e4d601007387 */ /* 0x000fe20000100800 */
[----:B------:R-:W-:Y:S02]  /*b8e0*/  IADD3 R238, P4, R238, UR10, RZ ;  /* 0x0000000aeeee7c10 */ /* 0x000fe4000ff9e0ff */
[----:B------:R-:W-:Y:S01]  /*b8f0*/  IADD3 R234, P6, R234, UR10, RZ ;  /* 0x0000000aeaea7c10 */ /* 0x000fe2000ffde0ff */
[----:B------:R-:W-:Y:S01]  /*b900*/  STL [R1+0x3e8], R224 ;  /* 0x0003e8e001007387 */ /* 0x000fe20000100800 */
[----:B------:R-:W-:-:S03]  /*b910*/  IADD3.X R231, R231, UR11, RZ, P5, !PT ;  /* 0x0000000be7e77c10 */ /* 0x000fc6000affe4ff */
[----:B------:R-:W-:Y:S01]  /*b920*/  STL [R1+0x3ec], R216 ;  /* 0x0003ecd801007387 */ /* 0x000fe20000100800 */
[----:B------:R-:W-:-:S03]  /*b930*/  IADD3.X R237, R237, UR11, RZ, P4, !PT ;  /* 0x0000000beded7c10 */ /* 0x000fc6000a7fe4ff */
[----:B------:R-:W-:Y:S01]  /*b940*/  STL [R1+0x3f0], R226 ;  /* 0x0003f0e201007387 */ /* 0x000fe20000100800 */
[----:B------:R-:W-:-:S03]  /*b950*/  IADD3.X R227, R227, UR11, RZ, P3, !PT ;  /* 0x0000000be3e37c10 */ /* 0x000fc60009ffe4ff */
[----:B------:R-:W-:Y:S01]  /*b960*/  STL [R1+0x3f4], R218 ;  /* 0x0003f4da01007387 */ /* 0x000fe20000100800 */
[----:B------:R-:W-:Y:S02]  /*b970*/  IADD3 R240, P5, R240, UR10, RZ ;  /* 0x0000000af0f07c10 */ /* 0x000fe4000ffbe0ff */
[----:B------:R-:W-:Y:S01]  /*b980*/  IADD3.X R233, R233, UR11, RZ, P6, !PT ;  /* 0x0000000be9e97c10 */ /* 0x000fe2000b7fe4ff */
[----:B------:R-:W-:Y:S01]  /*b990*/  STL [R1+0x3f8], R228 ;  /* 0x0003f8e401007387 */ /* 0x000fe20000100800 */
[----:B------:R-:W-:Y:S02]  /*b9a0*/  IADD3 R246, P4, R246, UR10, RZ ;  /* 0x0000000af6f67c10 */ /* 0x000fe4000ff9e0ff */
[----:B------:R-:W-:Y:S01]  /*b9b0*/  IADD3 R236, P3, R236, UR10, RZ ;  /* 0x0000000aecec7c10 */ /* 0x000fe2000ff7e0ff */
[----:B------:R-:W-:Y:S01]  /*b9c0*/  STL [R1+0x3fc], R220 ;  /* 0x0003fcdc01007387 */ /* 0x000fe20000100800 */
[----:B------:R-:W-:-:S03]  /*b9d0*/  IADD3 R242, P6, R242, UR10, RZ ;  /* 0x0000000af2f27c10 */ /* 0x000fc6000ffde0ff */
[----:B------:R-:W-:Y:S01]  /*b9e0*/  STL [R1+0x400], R230 ;  /* 0x000400e601007387 */ /* 0x000fe20000100800 */
[----:B------:R-:W-:-:S03]  /*b9f0*/  IADD3.X R239, R239, UR11, RZ, P5, !PT ;  /* 0x0000000befef7c10 */ /* 0x000fc6000affe4ff */
[----:B------:R-:W-:Y:S01]  /*ba00*/  STL [R1+0x404], R223 ;  /* 0x000404df01007387 */ /* 0x000fe20000100800 */
[----:B------:R-:W-:-:S03]  /*ba10*/  IADD3.X R245, R245, UR11, RZ, P4, !PT ;  /* 0x0000000bf5f57c10 */ /* 0x000fc6000a7fe4ff */
[----:B------:R-:W-:Y:S01]  /*ba20*/  STL [R1+0x408], R232 ;  /* 0x000408e801007387 */ /* 0x000fe20000100800 */
[----:B------:R-:W-:Y:S02]  /*ba30*/  IADD3.X R235, R235, UR11, RZ, P3, !PT ;  /* 0x0000000bebeb7c10 */ /* 0x000fe40009ffe4ff */
[----:B------:R-:W-:Y:S01]  /*ba40*/  IADD3 R248, P5, R248, UR10, RZ ;  /* 0x0000000af8f87c10 */ /* 0x000fe2000ffbe0ff */
[----:B------:R-:W-:Y:S01]  /*ba50*/  STL [R1+0x40c], R225 ;  /* 0x00040ce101007387 */ /* 0x000fe20000100800 */
[----:B------:R-:W-:Y:S02]  /*ba60*/  IADD3.X R241, R241, UR11, RZ, P6, !PT ;  /* 0x0000000bf1f17c10 */ /* 0x000fe4000b7fe4ff */
[----:B------:R-:W-:Y:S01]  /*ba70*/  IADD3 R0, P4, R42, UR10, RZ ;  /* 0x0000000a2a007c10 */ /* 0x000fe2000ff9e0ff */
        /* <DEDUP_REMOVED lines=11> */
[----:B------:R-:W-:-:S03]  /*bb30*/  IADD3 R252, P3, R252, UR10, RZ ;  /* 0x0000000afcfc7c10 */ /* 0x000fc6000ff7e0ff */
[----:B------:R1:W-:Y:S01]  /*bb40*/  STL [R1+0x4], R0 ;  /* 0x0000040001007387 */ /* 0x0003e20000100800 */
[----:B------:R-:W-:-:S03]  /*bb50*/  IADD3.X R251, R251, UR11, RZ, P3, !PT ;  /* 0x0000000bfbfb7c10 */ /* 0x000fc60009ffe4ff */
[----:B------:R2:W-:Y:S01]  /*bb60*/  STL [R1+0xc], R2 ;  /* 0x00000c0201007387 */ /* 0x0005e20000100800 */
[----:B-1----:R-:W-:Y:S02]  /*bb70*/  IADD3 R0, P6, R40, UR10, RZ ;  /* 0x0000000a28007c10 */ /* 0x002fe4000ffde0ff */
[----:B--2---:R-:W-:-:S03]  /*bb80*/  IADD3 R2, P3, R39, UR10, RZ ;  /* 0x0000000a27027c10 */ /* 0x004fc6000ff7e0ff */
[----:B------:R1:W-:Y:S04]  /*bb90*/  STL [R1+0x14], R0 ;  /* 0x0000140001007387 */ /* 0x0003e80000100800 */
[----:B------:R2:W-:Y:S01]  /*bba0*/  STL [R1+0x1c], R2 ;  /* 0x00001c0201007387 */ /* 0x0005e20000100800 */
[----:B-1----:R-:W-:Y:S02]  /*bbb0*/  IADD3.X R0, R38, UR11, RZ, P4, !PT ;  /* 0x0000000b26007c10 */ /* 0x002fe4000a7fe4ff */
[----:B------:R-:W-:Y:S02]  /*bbc0*/  IADD3 R3, P4, R37, UR10, RZ ;  /* 0x0000000a25037c10 */ /* 0x000fe4000ff9e0ff */
[----:B--2---:R-:W-:Y:S01]  /*bbd0*/  IADD3.X R2, R36, UR11, RZ, P5, !PT ;  /* 0x0000000b24027c10 */ /* 0x004fe2000affe4ff */
[----:B------:R1:W-:Y:S04]  /*bbe0*/  STL [R1], R0 ;  /* 0x0000000001007387 */ /* 0x0003e80000100800 */
[----:B------:R2:W-:Y:S01]  /*bbf0*/  STL [R1+0x24], R3 ;  /* 0x0000240301007387 */ /* 0x0005e20000100800 */
[----:B-1----:R-:W-:-:S03]  /*bc00*/  IADD3 R0, P5, R35, UR10, RZ ;  /* 0x0000000a23007c10 */ /* 0x002fc6000ffbe0ff */
[----:B------:R1:W-:Y:S01]  /*bc10*/  STL [R1+0x8], R2 ;  /* 0x0000080201007387 */ /* 0x0003e20000100800 */
[----:B--2---:R-:W-:-:S03]  /*bc20*/  IADD3.X R3, R34, UR11, RZ, P6, !PT ;  /* 0x0000000b22037c10 */ /* 0x004fc6000b7fe4ff */
[----:B------:R2:W-:Y:S01]  /*bc30*/  STL [R1+0x2c], R0 ;  /* 0x00002c0001007387 */ /* 0x0005e20000100800 */
[----:B-1----:R-:W-:-:S03]  /*bc40*/  IADD3 R2, P6, R33, UR10, RZ ;  /* 0x0000000a21027c10 */ /* 0x002fc6000ffde0ff */
[----:B------:R1:W-:Y:S01]  /*bc50*/  STL [R1+0x10], R3 ;  /* 0x0000100301007387 */ /* 0x0003e20000100800 */
[----:B--2---:R-:W-:-:S03]  /*bc60*/  IADD3.X R0, R32, UR11, RZ, P3, !PT ;  /* 0x0000000b20007c10 */ /* 0x004fc60009ffe4ff */
[----:B------:R-:W-:Y:S04]  /*bc70*/  STL [R1+0x34], R2 ;  /* 0x0000340201007387 */ /* 0x000fe80000100800 */
[----:B------:R2:W-:Y:S01]  /*bc80*/  STL [R1+0x18], R0 ;  /* 0x0000180001007387 */ /* 0x0005e20000100800 */
[----:B-1----:R-:W-:Y:S02]  /*bc90*/  IADD3 R3, P3, R31, UR10, RZ ;  /* 0x0000000a1f037c10 */ /* 0x002fe4000ff7e0ff */
[----:B--2---:R-:W-:-:S03]  /*bca0*/  IADD3.X R0, R30, UR11, RZ, P4, !PT ;  /* 0x0000000b1e007c10 */ /* 0x004fc6000a7fe4ff */
[----:B------:R1:W-:Y:S01]  /*bcb0*/  STL [R1+0x3c], R3 ;  /* 0x00003c0301007387 */ /* 0x0003e20000100800 */
[----:B------:R-:W-:-:S03]  /*bcc0*/  IADD3 R2, P4, R29, UR10, RZ ;  /* 0x0000000a1d027c10 */ /* 0x000fc6000ff9e0ff */
[----:B------:R2:W-:Y:S04]  /*bcd0*/  STL [R1+0x20], R0 ;  /* 0x0000200001007387 */ /* 0x0005e80000100800 */
[----:B------:R3:W-:Y:S01]  /*bce0*/  STL [R1+0x44], R2 ;  /* 0x0000440201007387 */ /* 0x0007e20000100800 */
[----:B-1----:R-:W-:Y:S02]  /*bcf0*/  IADD3.X R3, R27, UR11, RZ, P6, !PT ;  /* 0x0000000b1b037c10 */ /* 0x002fe4000b7fe4ff */
[----:B--2---:R-:W-:Y:S02]  /*bd00*/  IADD3.X R0, R28, UR11, RZ, P5, !PT ;  /* 0x0000000b1c007c10 */ /* 0x004fe4000affe4ff */
[----:B---3--:R-:W-:-:S03]  /*bd10*/  IADD3.X R2, R26, UR11, RZ, P3, !PT ;  /* 0x0000000b1a027c10 */ /* 0x008fc60009ffe4ff */
[----:B------:R1:W-:Y:S04]  /*bd20*/  STL [R1+0x28], R0 ;  /* 0x0000280001007387 */ /* 0x0003e80000100800 */
[----:B------:R2:W-:Y:S04]  /*bd30*/  STL [R1+0x30], R3 ;  /* 0x0000300301007387 */ /* 0x0005e80000100800 */
[----:B------:R-:W3:Y:S01]  /*bd40*/  LDL R229, [R1+0x180] ;  /* 0x0001800001e57983 */ /* 0x000ee20000100800 */
[----:B-1----:R-:W-:-:S03]  /*bd50*/  IADD3.X R0, R25, UR11, RZ, P4, !PT ;  /* 0x0000000b19007c10 */ /* 0x002fc6000a7fe4ff */
[----:B------:R-:W-:Y:S04]  /*bd60*/  STL [R1+0x38], R2 ;  /* 0x0000380201007387 */ /* 0x000fe80000100800 */
[----:B------:R-:W4:Y:S04]  /*bd70*/  LDL R236, [R1+0x184] ;  /* 0x0001840001ec7983 */ /* 0x000f280000100800 */
[----:B------:R1:W-:Y:S04]  /*bd80*/  STL [R1+0x40], R0 ;  /* 0x0000400001007387 */ /* 0x0003e80000100800 */
[----:B------:R-:W4:Y:S04]  /*bd90*/  LDL R227, [R1+0x188] ;  /* 0x0001880001e37983 */ /* 0x000f280000100800 */
        /* <DEDUP_REMOVED lines=57> */
[----:B--2---:R-:W2:Y:S04]  /*c130*/  LDL R3, [R1+0x240] ;  /* 0x0002400001037983 */ /* 0x004ea80000100800 */
[----:B-1----:R-:W2:Y:S01]  /*c140*/  LDL R0, [R1+0x244] ;  /* 0x0002440001007983 */ /* 0x002ea20000100800 */
[----:B------:R-:W-:-:S04]  /*c150*/  SHF.R.S32.HI R238, RZ, 0x1f, R4 ;  /* 0x0000001fffee7819 */ /* 0x000fc80000011404 */
[C-C-:B------:R-:W-:Y:S02]  /*c160*/  LEA.HI.X R24, R4.reuse, R24, R238.reuse, 0x3, P2 ;  /* 0x0000001804187211 */ /* 0x140fe400010f1cee */
[----:B------:R-:W-:-:S06]  /*c170*/  SHF.L.U64.HI R238, R4, 0x2, R238 ;  /* 0x0000000204ee7819 */ /* 0x000fcc00000102ee */
[----:B------:R1:W5:Y:S01]  /*c180*/  LDL.LU R238, [R1+0x420] ;  /* 0x0004200001ee7983 */ /* 0x0003620000300800 */
[----:B---3--:R-:W-:-:S04]  /*c190*/  SHF.R.S32.HI R63, RZ, 0x1f, R229 ;  /* 0x0000001fff3f7819 */ /* 0x008fc800000114e5 */
[----:B------:R-:W-:Y:S02]  /*c1a0*/  SHF.L.U64.HI R229, R229, 0x2, R63 ;  /* 0x00000002e5e57819 */ /* 0x000fe4000001023f */
[----:B----4-:R-:W-:-:S03]  /*c1b0*/  SHF.R.S32.HI R64, RZ, 0x1f, R236 ;  /* 0x0000001fff407819 */ /* 0x010fc600000114ec */
[----:B------:R3:W-:Y:S01]  /*c1c0*/  STL [R1+0x54], R229 ;  /* 0x000054e501007387 */ /* 0x0007e20000100800 */
[----:B------:R-:W-:Y:S02]  /*c1d0*/  SHF.L.U64.HI R236, R236, 0x2, R64 ;  /* 0x00000002ecec7819 */ /* 0x000fe40000010240 */
[----:B------:R-:W-:Y:S01]  /*c1e0*/  SHF.R.S32.HI R65, RZ, 0x1f, R227 ;  /* 0x0000001fff417819 */ /* 0x000fe200000114e3 */
[----:B---3--:R1:W5:Y:S01]  /*c1f0*/  LDL.LU R229, [R1+0x41c] ;  /* 0x00041c0001e57983 */ /* 0x0083620000300800 */
[----:B------:R-:W-:Y:S02]  /*c200*/  SHF.R.S32.HI R66, RZ, 0x1f, R234 ;  /* 0x0000001fff427819 */ /* 0x000fe400000114ea */
[----:B------:R-:W-:Y:S02]  /*c210*/  SHF.L.U64.HI R227, R227, 0x2, R65 ;  /* 0x00000002e3e37819 */ /* 0x000fe40000010241 */
[----:B------:R-:W-:Y:S01]  /*c220*/  SHF.R.S32.HI R67, RZ, 0x1f, R225 ;  /* 0x0000001fff437819 */ /* 0x000fe200000114e1 */
[----:B------:R3:W-:Y:S01]  /*c230*/  STL [R1+0x5c], R236 ;  /* 0x00005cec01007387 */ /* 0x0007e20000100800 */
[----:B------:R-:W-:-:S02]  /*c240*/  SHF.L.U64.HI R234, R234, 0x2, R66 ;  /* 0x00000002eaea7819 */ /* 0x000fc40000010242 */
[----:B------:R-:W-:Y:S02]  /*c250*/  SHF.R.S32.HI R68, RZ, 0x1f, R232 ;  /* 0x0000001fff447819 */ /* 0x000fe400000114e8 */
[----:B------:R-:W-:Y:S02]  /*c260*/  SHF.L.U64.HI R225, R225, 0x2, R67 ;  /* 0x00000002e1e17819 */ /* 0x000fe40000010243 */
[----:B------:R-:W-:Y:S01]  /*c270*/  SHF.R.S32.HI R69, RZ, 0x1f, R223 ;  /* 0x0000001fff457819 */ /* 0x000fe200000114df */
[----:B---3--:R1:W5:Y:S01]  /*c280*/  LDL.LU R236, [R1+0x418] ;  /* 0x0004180001ec7983 */ /* 0x0083620000300800 */
[----:B------:R-:W-:Y:S02]  /*c290*/  SHF.R.S32.HI R70, RZ, 0x1f, R230 ;  /* 0x0000001fff467819 */ /* 0x000fe400000114e6 */
[----:B------:R-:W-:Y:S01]  /*c2a0*/  SHF.L.U64.HI R232, R232, 0x2, R68 ;  /* 0x00000002e8e87819 */ /* 0x000fe20000010244 */
[----:B------:R3:W-:Y:S01]  /*c2b0*/  STL [R1+0x60], R227 ;  /* 0x000060e301007387 */ /* 0x0007e20000100800 */
[----:B------:R-:W-:-:S02]  /*c2c0*/  SHF.R.S32.HI R71, RZ, 0x1f, R220 ;  /* 0x0000001fff477819 */ /* 0x000fc400000114dc */
[----:B------:R-:W-:Y:S02]  /*c2d0*/  SHF.L.U64.HI R223, R223, 0x2, R69 ;  /* 0x00000002dfdf7819 */ /* 0x000fe40000010245 */
[----:B------:R-:W-:Y:S01]  /*c2e0*/  SHF.R.S32.HI R72, RZ, 0x1f, R228 ;  /* 0x0000001fff487819 */ /* 0x000fe200000114e4 */
[----:B---3--:R1:W5:Y:S01]  /*c2f0*/  LDL.LU R227, [R1+0x414] ;  /* 0x0004140001e37983 */ /* 0x0083620000300800 */
[----:B------:R-:W-:-:S03]  /*c300*/  SHF.L.U64.HI R230, R230, 0x2, R70 ;  /* 0x00000002e6e67819 */ /* 0x000fc60000010246 */
[----:B------:R3:W-:Y:S01]  /*c310*/  STL [R1+0x64], R234 ;  /* 0x000064ea01007387 */ /* 0x0007e20000100800 */
[----:B------:R-:W-:Y:S02]  /*c320*/  SHF.R.S32.HI R73, RZ, 0x1f, R218 ;  /* 0x0000001fff497819 */ /* 0x000fe400000114da */
[----:B------:R-:W-:Y:S01]  /*c330*/  SHF.L.U64.HI R220, R220, 0x2, R71 ;  /* 0x00000002dcdc7819 */ /* 0x000fe20000010247 */
[----:B---3--:R1:W5:Y:S04]  /*c340*/  LDL.LU R234, [R1+0x410] ;  /* 0x0004100001ea7983 */ /* 0x0083680000300800 */
[----:B------:R3:W-:Y:S01]  /*c350*/  STL [R1+0x68], R225 ;  /* 0x000068e101007387 */ /* 0x0007e20000100800 */
[----:B------:R-:W-:Y:S02]  /*c360*/  SHF.R.S32.HI R74, RZ, 0x1f, R226 ;  /* 0x0000001fff4a7819 */ /* 0x000fe400000114e2 */
[----:B------:R-:W-:Y:S01]  /*c370*/  SHF.L.U64.HI R228, R228, 0x2, R72 ;  /* 0x00000002e4e47819 */ /* 0x000fe20000010248 */
[----:B---3--:R1:W5:Y:S04]  /*c380*/  LDL.LU R225, [R1+0x40c] ;  /* 0x00040c0001e17983 */ /* 0x0083680000300800 */
[----:B------:R3:W-:Y:S01]  /*c390*/  STL [R1+0x6c], R232 ;  /* 0x00006ce801007387 */ /* 0x0007e20000100800 */
[----:B------:R-:W-:-:S02]  /*c3a0*/  SHF.R.S32.HI R75, RZ, 0x1f, R216 ;  /* 0x0000001fff4b7819 */ /* 0x000fc400000114d8 */
        /* <DEDUP_REMOVED lines=51> */
[----:B------:R-:W-:Y:S02]  /*c6e0*/  SHF.L.U64.HI R213, R213, 0x2, R86 ;  /* 0x00000002d5d57819 */ /* 0x000fe40000010256 */
[----:B------:R-:W-:Y:S01]  /*c6f0*/  SHF.R.S32.HI R190, RZ, 0x1f, R211 ;  /* 0x0000001fffbe7819 */ /* 0x000fe200000114d3 */
[----:B---3--:R1:W5:Y:S04]  /*c700*/  LDL.LU R210, [R1+0x3d4] ;  /* 0x0003d40001d27983 */ /* 0x0083680000300800 */
[----:B------:R3:W-:Y:S01]  /*c710*/  STL [R1+0xa4], R217 ;  /* 0x0000a4d901007387 */ /* 0x0007e20000100800 */
[----:B------:R-:W-:-:S02]  /*c720*/  SHF.L.U64.HI R204, R204, 0x2, R87 ;  /* 0x00000002cccc7819 */ /* 0x000fc40000010257 */
[----:B------:R-:W-:Y:S01]  /*c730*/  SHF.L.U64.HI R190, R211, 0x2, R190 ;  /* 0x00000002d3be7819 */ /* 0x000fe200000102be */
[----:B---3--:R1:W5:Y:S04]  /*c740*/  LDL.LU R217, [R1+0x3d0] ;  /* 0x0003d00001d97983 */ /* 0x0083680000300800 */
[----:B------:R3:W-:Y:S01]  /*c750*/  STL [R1+0xa8], R208 ;  /* 0x0000a8d001007387 */ /* 0x0007e20000100800 */
[----:B------:R-:W-:-:S03]  /*c760*/  SHF.R.S32.HI R191, RZ, 0x1f, R202 ;  /* 0x0000001fffbf7819 */ /* 0x000fc600000114ca */
        /* <DEDUP_REMOVED lines=10> */
[----:B------:R3:W-:Y:S04]  /*c810*/  STL [R1+0xb8], R204 ;  /* 0x0000b8cc01007387 */ /* 0x0007e80000100800 */
[----:B---3--:R1:W5:Y:S04]  /*c820*/  LDL.LU R204, [R1+0x3bc] ;  /* 0x0003bc0001cc7983 */ /* 0x0083680000300800 */
[----:B------:R1:W5:Y:S04]  /*c830*/  LDL.LU R211, [R1+0x3b8] ;  /* 0x0003b80001d37983 */ /* 0x0003680000300800 */
[----:B------:R3:W-:Y:S01]  /*c840*/  STL [R1+0xbc], R190 ;  /* 0x0000bcbe01007387 */ /* 0x0007e20000100800 */
[----:B------:R-:W-:-:S02]  /*c850*/  SHF.R.S32.HI R196, RZ, 0x1f, R203 ;  /* 0x0000001fffc47819 */ /* 0x000fc400000114cb */
[----:B---3--:R-:W-:Y:S02]  /*c860*/  SHF.L.U64.HI R190, R202, 0x2, R191 ;  /* 0x00000002cabe7819 */ /* 0x008fe400000102bf */
[----:B------:R1:W5:Y:S01]  /*c870*/  LDL.LU R202, [R1+0x3b4] ;  /* 0x0003b40001ca7983 */ /* 0x0003620000300800 */
[----:B------:R-:W-:-:S03]  /*c880*/  SHF.L.U64.HI R191, R209, 0x2, R222 ;  /* 0x00000002d1bf7819 */ /* 0x000fc600000102de */
[----:B------:R1:W5:Y:S04]  /*c890*/  LDL.LU R209, [R1+0x3b0] ;  /* 0x0003b00001d17983 */ /* 0x0003680000300800 */
[----:B------:R3:W-:Y:S01]  /*c8a0*/  STL [R1+0xc0], R190 ;  /* 0x0000c0be01007387 */ /* 0x0007e20000100800 */
[----:B------:R-:W-:Y:S02]  /*c8b0*/  SHF.R.S32.HI R194, RZ, 0x1f, R201 ;  /* 0x0000001fffc27819 */ /* 0x000fe400000114c9 */
[----:B------:R-:W-:Y:S02]  /*c8c0*/  SHF.R.S32.HI R192, RZ, 0x1f, R199 ;  /* 0x0000001fffc07819 */ /* 0x000fe400000114c7 */
[----:B---3--:R-:W-:Y:S02]  /*c8d0*/  SHF.L.U64.HI R190, R207, 0x2, R200 ;  /* 0x00000002cfbe7819 */ /* 0x008fe400000102c8 */
[----:B------:R1:W5:Y:S04]  /*c8e0*/  LDL.LU R200, [R1+0x3ac] ;  /* 0x0003ac0001c87983 */ /* 0x0003680000300800 */
[----:B------:R3:W-:Y:S04]  /*c8f0*/  STL [R1+0xc4], R191 ;  /* 0x0000c4bf01007387 */ /* 0x0007e80000100800 */
[----:B------:R1:W5:Y:S01]  /*c900*/  LDL.LU R207, [R1+0x3a8] ;  /* 0x0003a80001cf7983 */ /* 0x0003620000300800 */
[----:B---3--:R-:W-:-:S03]  /*c910*/  SHF.L.U64.HI R191, R205, 0x2, R198 ;  /* 0x00000002cdbf7819 */ /* 0x008fc600000102c6 */
[----:B------:R1:W5:Y:S04]  /*c920*/  LDL.LU R198, [R1+0x3a4] ;  /* 0x0003a40001c67983 */ /* 0x0003680000300800 */
[----:B------:R3:W-:Y:S04]  /*c930*/  STL [R1+0xc8], R190 ;  /* 0x0000c8be01007387 */ /* 0x0007e80000100800 */
[----:B------:R1:W5:Y:S01]  /*c940*/  LDL.LU R205, [R1+0x3a0] ;  /* 0x0003a00001cd7983 */ /* 0x0003620000300800 */
[----:B------:R-:W-:Y:S02]  /*c950*/  SHF.R.S32.HI R181, RZ, 0x1f, R197 ;  /* 0x0000001fffb57819 */ /* 0x000fe400000114c5 */
[----:B---3--:R-:W-:-:S02]  /*c960*/  SHF.L.U64.HI R190, R203, 0x2, R196 ;  /* 0x00000002cbbe7819 */ /* 0x008fc400000102c4 */
        /* <DEDUP_REMOVED lines=133> */
[----:B--2---:R-:W-:Y:S02]  /*d1c0*/  SHF.R.S32.HI R5, RZ, 0x1f, R3 ;  /* 0x0000001fff057819 */ /* 0x004fe40000011403 */
[----:B---3--:R-:W-:-:S02]  /*d1d0*/  SHF.L.U64.HI R191, R8, 0x2, R13 ;  /* 0x0000000208bf7819 */ /* 0x008fc4000001020d */
[----:B------:R1:W5:Y:S04]  /*d1e0*/  LDL.LU R13, [R1+0x2c4] ;  /* 0x0002c400010d7983 */ /* 0x0003680000300800 */
[----:B------:R2:W-:Y:S04]  /*d1f0*/  STL [R1+0x138], R190 ;  /* 0x000138be01007387 */ /* 0x0005e80000100800 */
[----:B------:R1:W5:Y:S01]  /*d200*/  LDL.LU R8, [R1+0x2c0] ;  /* 0x0002c00001087983 */ /* 0x0003620000300800 */
[----:B------:R-:W-:Y:S02]  /*d210*/  SHF.R.S32.HI R2, RZ, 0x1f, R0 ;  /* 0x0000001fff027819 */ /* 0x000fe40000011400 */
[----:B--2---:R-:W-:-:S02]  /*d220*/  SHF.L.U64.HI R190, R6, 0x2, R7 ;  /* 0x0000000206be7819 */ /* 0x004fc40000010207 */
[----:B------:R1:W5:Y:S04]  /*d230*/  LDL.LU R7, [R1+0x2bc] ;  /* 0x0002bc0001077983 */ /* 0x0003680000300800 */
[----:B------:R2:W-:Y:S04]  /*d240*/  STL [R1+0x13c], R191 ;  /* 0x00013cbf01007387 */ /* 0x0005e80000100800 */
[----:B------:R1:W5:Y:S01]  /*d250*/  LDL.LU R6, [R1+0x2b8] ;  /* 0x0002b80001067983 */ /* 0x0003620000300800 */
[----:B--2---:R-:W-:-:S03]  /*d260*/  SHF.L.U64.HI R191, R182, 0x2, R187 ;  /* 0x00000002b6bf7819 */ /* 0x004fc600000102bb */
        /* <DEDUP_REMOVED lines=11> */
[----:B--2---:R-:W-:-:S03]  /*d320*/  SHF.R.S32.HI R190, RZ, 0x6, R62 ;  /* 0x00000006ffbe7819 */ /* 0x004fc6000001143e */
[----:B------:R-:W-:Y:S04]  /*d330*/  STL [R1+0x14c], R191 ;  /* 0x00014cbf01007387 */ /* 0x000fe80000100800 */
[----:B------:R2:W-:Y:S02]  /*d340*/  STL [R1+0x50], R190 ;  /* 0x000050be01007387 */ /* 0x0005e40000100800 */
[----:B--2---:R-:W-:-:S05]  /*d350*/  VIADD R190, R190, 0xfffffffe ;  /* 0xfffffffebebe7836 */ /* 0x004fca0000000000 */
[----:B------:R1:W-:Y:S01]  /*d360*/  STL [R1+0x248], R190 ;  /* 0x000248be01007387 */ /* 0x0003e20000100800 */
[----:B------:R-:W-:Y:S01]  /*d370*/  IADD3.X R184, R24, UR5, RZ, P1, !PT ;  /* 0x0000000518b87c10 */ /* 0x000fe20008ffe4ff */
[----:B------:R-:W-:Y:S01]  /*d380*/  IMAD.MOV.U32 R188, RZ, RZ, RZ ;  /* 0x000000ffffbc7224 */ /* 0x000fe200078e00ff */
[C---:B------:R-:W-:Y:S01]  /*d390*/  SHF.L.U64.HI R185, R186.reuse, 0x2, R185 ;  /* 0x00000002bab97819 */ /* 0x040fe200000102b9 */
[----:B------:R-:W-:Y:S01]  /*d3a0*/  IMAD.SHL.U32 R186, R186, 0x4, RZ ;  /* 0x00000004baba7824 */ /* 0x000fe200078e00ff */
        /* <DEDUP_REMOVED lines=63> */
[----:B------:R-:W-:Y:S01]  /*d7a0*/  CS2R R86, SRZ ;  /* 0x0000000000567805 */ /* 0x000fe2000001ff00 */
[----:B------:R-:W-:Y:S01]  /*d7b0*/  UMOV UR10, 0x1 ;  /* 0x00000001000a7882 */ /* 0x000fe20000000000 */
[----:B-1----:R-:W-:-:S05]  /*d7c0*/  UMOV UR9, 0xffffffff ;  /* 0xffffffff00097882 */ /* 0x002fca0000000000 */
.L_x_1:
[----:B------:R-:W-:Y:S01]  /*d7d0*/  UIADD3 UR9, UR9, 0x1, URZ ;  /* 0x0000000109097890 */ /* 0x000fe2000fffe03f */
[----:B------:R-:W-:-:S04]  /*d7e0*/  DEPBAR.LE SB0, 0x2 ;  /* 0x000080800000791a */ /* 0x000fc80000000000 */
[----:B------:R-:W-:Y:S01]  /*d7f0*/  BAR.SYNC.DEFER_BLOCKING 0x0 ;  /* 0x0000000000007b1d */ /* 0x000fe20000010000 */
[----:B------:R-:W-:-:S04]  /*d800*/  UISETP.GT.AND UP0, UPT, UR9, 0x2, UPT ;  /* 0x000000020900788c */ /* 0x000fc8000bf04270 */
[----:B------:R-:W-:Y:S01]  /*d810*/  USEL UR9, UR9, URZ, !UP0 ;  /* 0x0000003f09097287 */ /* 0x000fe2000c000000 */
[----:B------:R-:W2:Y:S03]  /*d820*/  LDL R190, [R1+0x248] ;  /* 0x0002480001be7983 */ /* 0x000ea60000100800 */
[----:B------:R-:W-:Y:S01]  /*d830*/  ULEA UR4, UR9, UR8, 0xf ;  /* 0x0000000809047291 */ /* 0x000fe2000f8e783f */
[----:B------:R-:W-:Y:S01]  /*d840*/  ISETP.GT.AND P2, PT, R183, RZ, PT ;  /* 0x000000ffb700720c */ /* 0x000fe20003f44270 */
[----:B------:R-:W-:Y:S01]  /*d850*/  UMOV UR7, 0x40000040 ;  /* 0x4000004000077882 */ /* 0x000fe20000000000 */
[----:B------:R-:W-:Y:S01]  /*d860*/  UIADD3 UR10, UR10, 0x1, URZ ;  /* 0x000000010a0a7890 */ /* 0x000fe2000fffe03f */
[----:B------:R1:W-:Y:S01]  /*d870*/  STL [R1+0x2b4], R4 ;  /* 0x0002b40401007387 */ /* 0x0003e20000100800 */
[----:B------:R-:W-:Y:S02]  /*d880*/  UIADD3 UR5, UR4, 0x18000, URZ ;  /* 0x0001800004057890 */ /* 0x000fe4000fffe03f */
[----:B------:R-:W-:Y:S01]  /*d890*/  USHF.R.U32.HI UR4, URZ, 0x4, UR4 ;  /* 0x000000043f047899 */ /* 0x000fe20008011604 */
[----:B-----5:R3:W-:Y:S01]  /*d8a0*/  STL [R1+0x2a0], R0 ;  /* 0x0002a00001007387 */ /* 0x0207e20000100800 */
[----:B------:R-:W-:-:S02]  /*d8b0*/  USHF.R.U32.HI UR5, URZ, 0x4, UR5 ;  /* 0x000000043f057899 */ /* 0x000fc40008011605 */
[----:B------:R-:W-:Y:S02]  /*d8c0*/  USGXT.U32 UR4, UR4, 0xe ;  /* 0x0000000e0404789a */ /* 0x000fe40008000000 */
[----:B------:R-:W-:Y:S01]  /*d8d0*/  USGXT.U32 UR6, UR5, 0xe ;  /* 0x0000000e0506789a */ /* 0x000fe20008000000 */
[----:B-1----:R-:W4:Y:S01]  /*d8e0*/  LDL R4, [R1+0x150] ;  /* 0x0001500001047983 */ /* 0x002f220000100800 */
[----:B------:R-:W-:Y:S01]  /*d8f0*/  WARPGROUP.ARRIVE ;  /* 0x00000000000079c5 */ /* 0x000fe20000000000 */
[----:B------:R-:W-:Y:S01]  /*d900*/  UMOV UR5, 0x40000040 ;  /* 0x4000004000057882 */ /* 0x000fe20000000000 */
[----:B------:R-:W-:Y:S01]  /*d910*/  UIADD3 UR12, UP0, UR4, 0x2, URZ ;  /* 0x00000002040c7890 */ /* 0x000fe2000ff1e03f */
[----:B---3--:R-:W3:Y:S01]  /*d920*/  LDL R0, [R1+0x148] ;  /* 0x0001480001007983 */ /* 0x008ee20000100800 */
[----:B------:R-:W-:-:S03]  /*d930*/  UIADD3 UR14, UP1, UR6, 0x2, URZ ;  /* 0x00000002060e7890 */ /* 0x000fc6000ff3e03f */
[----:B------:R-:W-:Y:S01]  /*d940*/  HGMMA.64x128x8.F32.TF32 R88, gdesc[UR4], R88 ;  /* 0x05e00000045879f0 */ /* 0x000fe20008702858 */
[----:B------:R-:W-:Y:S01]  /*d950*/  UMOV UR4, URZ ;  /* 0x0000003f00047c82 */ /* 0x000fe20008000000 */
[----:B------:R-:W-:Y:S01]  /*d960*/  UMOV UR5, URZ ;  /* 0x0000003f00057c82 */ /* 0x000fe20008000000 */
[----:B------:R-:W-:Y:S02]  /*d970*/  UIADD3.X UR13, UR4, 0x40000040, URZ, UP0, !UPT ;  /* 0x40000040040d7890 */ /* 0x000fe400087fe43f */
[----:B------:R-:W-:Y:S02]  /*d980*/  UIADD3.X UR15, UR5, 0x40000040, URZ, UP1, !UPT ;  /* 0x40000040050f7890 */ /* 0x000fe40008ffe43f */
[----:B------:R-:W-:Y:S02]  /*d990*/  UIADD3.64 UR40, UR12, 0x2, URZ ;  /* 0x000000020c287897 */ /* 0x000fe4000fffe03f */
[----:B------:R-:W-:Y:S02]  /*d9a0*/  UIADD3.64 UR42, UR14, 0x2, URZ ;  /* 0x000000020e2a7897 */ /* 0x000fe4000fffe03f */
[----:B------:R-:W-:-:S02]  /*d9b0*/  UIADD3.64 UR36, UR12, 0x4, URZ ;  /* 0x000000040c247897 */ /* 0x000fc4000fffe03f */
[----:B------:R-:W-:Y:S02]  /*d9c0*/  UIADD3.64 UR38, UR14, 0x4, URZ ;  /* 0x000000040e267897 */ /* 0x000fe4000fffe03f */
[----:B------:R-:W-:Y:S02]  /*d9d0*/  UIADD3.64 UR32, UR12, 0x3fe, URZ ;  /* 0x000003fe0c207897 */ /* 0x000fe4000fffe03f */
[----:B------:R-:W-:Y:S02]  /*d9e0*/  UIADD3.64 UR34, UR14, 0x3fe, URZ ;  /* 0x000003fe0e227897 */ /* 0x000fe4000fffe03f */
[----:B------:R-:W-:Y:S02]  /*d9f0*/  UIADD3.64 UR28, UR12, 0x400, URZ ;  /* 0x000004000c1c7897 */ /* 0x000fe4000fffe03f */
[----:B------:R-:W-:Y:S02]  /*da00*/  UIADD3.64 UR30, UR14, 0x400, URZ ;  /* 0x000004000e1e7897 */ /* 0x000fe4000fffe03f */
[----:B------:R-:W-:-:S02]  /*da10*/  UIADD3.64 UR24, UR12, 0x402, URZ ;  /* 0x000004020c187897 */ /* 0x000fc4000fffe03f */
[----:B------:R-:W-:Y:S02]  /*da20*/  UIADD3.64 UR26, UR14, 0x402, URZ ;  /* 0x000004020e1a7897 */ /* 0x000fe4000fffe03f */
[----:B------:R-:W-:Y:S02]  /*da30*/  UIADD3.64 UR20, UR12, 0x404, URZ ;  /* 0x000004040c147897 */ /* 0x000fe4000fffe03f */
[----:B------:R-:W-:Y:S02]  /*da40*/  UIADD3.64 UR22, UR14, 0x404, URZ ;  /* 0x000004040e167897 */ /* 0x000fe4000fffe03f */
[----:B------:R-:W-:Y:S02]  /*da50*/  UIADD3.64 UR4, UR12, 0x1fe, URZ ;  /* 0x000001fe0c047897 */ /* 0x000fe4000fffe03f */
[----:B------:R-:W-:-:S12]  /*da60*/  HGMMA.64x128x8.F32.TF32 R88, gdesc[UR12], R88 ;  /* 0x05e000000c5879f0 */ /* 0x000fd80008702858 */
[----:B------:R-:W-:Y:S01]  /*da70*/  HGMMA.64x128x8.F32.TF32 R88, gdesc[UR40], R88 ;  /* 0x05e00000285879f0 */ /* 0x000fe20008702858 */
[----:B------:R-:W-:Y:S01]  /*da80*/  UIADD3.64 UR40, UR12, 0x202, URZ ;  /* 0x000002020c287897 */ /* 0x000fe2000fffe03f */
[----:B------:R-:W-:Y:S01]  /*da90*/  IMAD.MOV.U32 R191, RZ, RZ, R184 ;  /* 0x000000ffffbf7224 */ /* 0x000fe200078e00b8 */
[----:B--2---:R-:W-:-:S09]  /*daa0*/  ISETP.GE.AND P1, PT, R188, R190, PT ;  /* 0x000000bebc00720c */ /* 0x004fd20003f26270 */
[----:B------:R-:W-:Y:S01]  /*dab0*/  HGMMA.64x128x8.F32.TF32 R88, gdesc[UR36], R88 ;  /* 0x05e00000245879f0 */ /* 0x000fe20008702858 */
[----:B------:R-:W-:-:S11]  /*dac0*/  UIADD3.64 UR36, UR12, 0x204, URZ ;  /* 0x000002040c247897 */ /* 0x000fd6000fffe03f */
[----:B------:R-:W-:Y:S01]  /*dad0*/  HGMMA.64x128x8.F32.TF32 R88, gdesc[UR32], R88 ;  /* 0x05e00000205879f0 */ /* 0x000fe20008702858 */
[----:B------:R-:W-:-:S11]  /*dae0*/  UIADD3.64 UR32, UR12, 0x5fe, URZ ;  /* 0x000005fe0c207897 */ /* 0x000fd6000fffe03f */
[----:B------:R-:W-:Y:S01]  /*daf0*/  HGMMA.64x128x8.F32.TF32 R88, gdesc[UR28], R88 ;  /* 0x05e000001c5879f0 */ /* 0x000fe20008702858 */
[----:B------:R-:W-:-:S11]  /*db00*/  UIADD3.64 UR28, UR12, 0x600, URZ ;  /* 0x000006000c1c7897 */ /* 0x000fd6000fffe03f */
[----:B------:R-:W-:Y:S01]  /*db10*/  HGMMA.64x128x8.F32.TF32 R88, gdesc[UR24], R88 ;  /* 0x05e00000185879f0 */ /* 0x000fe20008702858 */
[----:B------:R-:W-:Y:S01]  /*db20*/  UISETP.GT.AND UP0, UPT, UR10, 0x2, UPT ;  /* 0x000000020a00788c */ /* 0x000fe2000bf04270 */
[----:B------:R1:W-:Y:S01]  /*db30*/  STL [R1+0x2a4], R2 ;  /* 0x0002a40201007387 */ /* 0x0003e20000100800 */
[----:B------:R-:W-:-:S09]  /*db40*/  UIADD3.64 UR24, UR12, 0x602, URZ ;  /* 0x000006020c187897 */ /* 0x000fd2000fffe03f */
[----:B------:R-:W-:-:S12]  /*db50*/  HGMMA.64x128x8.F32.TF32 R88, gdesc[UR20], R88 ;  /* 0x05e00000145879f0 */ /* 0x000fd80008702858 */
[----:B------:R-:W-:Y:S01]  /*db60*/  HGMMA.64x128x8.F32.TF32 R24, gdesc[UR4], R24 ;  /* 0x05e00000041879f0 */ /* 0x000fe20008702818 */
[----:B------:R-:W-:Y:S01]  /*db70*/  UIADD3.64 UR4, UR12, 0x200, URZ ;  /* 0x000002000c047897 */ /* 0x000fe2000fffe03f */
[----:B------:R-:W-:Y:S01]  /*db80*/  UMOV UR6, UR14 ;  /* 0x0000000e00067c82 */ /* 0x000fe20008000000 */
[----:B------:R-:W-:Y:S01]  /*db90*/  UMOV UR7, UR15 ;  /* 0x0000000f00077c82 */ /* 0x000fe20008000000 */
[----:B------:R-:W-:Y:S02]  /*dba0*/  USEL UR10, UR10, URZ, !UP0 ;  /* 0x0000003f0a0a7287 */ /* 0x000fe4000c000000 */
[----:B------:R-:W-:Y:S01]  /*dbb0*/  UIADD3.64 UR12, UR12, 0x604, URZ ;  /* 0x000006040c0c7897 */ /* 0x000fe2000fffe03f */
[----:B------:R-:W-:Y:S01]  /*dbc0*/  UMOV UR14, UR22 ;  /* 0x00000016000e7c82 */ /* 0x000fe20008000000 */
[----:B------:R-:W-:-:S04]  /*dbd0*/  UMOV UR15, UR23 ;  /* 0x00000017000f7c82 */ /* 0x000fc80008000000 */
[----:B------:R-:W-:-:S12]  /*dbe0*/  HGMMA.64x128x8.F32.TF32 R24, gdesc[UR4], R24 ;  /* 0x05e00000041879f0 */ /* 0x000fd80008702818 */
[----:B------:R-:W-:-:S12]  /*dbf0*/  HGMMA.64x128x8.F32.TF32 R24, gdesc[UR40], R24 ;  /* 0x05e00000281879f0 */ /* 0x000fd80008702818 */
[----:B------:R-:W-:-:S12]  /*dc00*/  HGMMA.64x128x8.F32.TF32 R24, gdesc[UR36], R24 ;  /* 0x05e00000241879f0 */ /* 0x000fd80008702818 */
[----:B------:R-:W-:Y:S01]  /*dc10*/  HGMMA.64x128x8.F32.TF32 R24, gdesc[UR32], R24 ;  /* 0x05e00000201879f0 */ /* 0x000fe20008702818 */
[----:B------:R-:W-:-:S06]  /*dc20*/  ULEA UR4, UR10, UR8, 0xf ;  /* 0x000000080a047291 */ /* 0x000fcc000f8e783f */
[----:B------:R-:W-:Y:S02]  /*dc30*/  VIADD R222, R2, UR4 ;  /* 0x0000000402de7c36 */ /* 0x000fe40008000000 */
[----:B-1----:R-:W2:Y:S03]  /*dc40*/  LDL R2, [R1+0x4c] ;  /* 0x00004c0001027983 */ /* 0x002ea60000100800 */
[----:B------:R-:W-:-:S12]  /*dc50*/  HGMMA.64x128x8.F32.TF32 R24, gdesc[UR28], R24 ;  /* 0x05e000001c1879f0 */ /* 0x000fd80008702818 */
[----:B------:R-:W-:-:S12]  /*dc60*/  HGMMA.64x128x8.F32.TF32 R24, gdesc[UR24], R24 ;  /* 0x05e00000181879f0 */ /* 0x000fd80008702818 */
[----:B------:R-:W-:Y:S01]  /*dc70*/  HGMMA.64x128x8.F32.TF32 R24, gdesc[UR12], R24, gsb0 ;  /* 0x05e000000c1879f0 */ /* 0x000fe20008002818 */
[----:B------:R-:W-:-:S04]  /*dc80*/  SEL R190, RZ, 0x4, !P2 ;  /* 0x00000004ffbe7807 */ /* 0x000fc80005000000 */
[----:B------:R-:W-:-:S04]  /*dc90*/  SEL R190, R190, RZ, !P1 ;  /* 0x000000ffbebe7207 */ /* 0x000fc80004800000 */
[----:B------:R-:W-:Y:S01]  /*dca0*/  ISETP.NE.U32.AND P2, PT, R190, RZ, PT ;  /* 0x000000ffbe00720c */ /* 0x000fe20003f45070 */
[----:B------:R-:W-:Y:S01]  /*dcb0*/  IMAD.MOV.U32 R190, RZ, RZ, R182 ;  /* 0x000000ffffbe7224 */ /* 0x000fe200078e00b6 */
[----:B------:R-:W-:Y:S02]  /*dcc0*/  WARPGROUP.DEPBAR.LE gsb0, 0x1 ;  /* 0x00008000000079c5 */ /* 0x000fe40000010100 */
[----:B------:R-:W-:Y:S09]  /*dcd0*/  BAR.SYNC.DEFER_BLOCKING 0x0 ;  /* 0x0000000000007b1d */ /* 0x000ff20000010000 */
[----:B------:R-:W-:Y:S01]  /*dce0*/  @!PT LDS RZ, [RZ] ;  /* 0x00000000fffff984 */ /* 0x000fe20000000800 */
[----:B------:R-:W-:Y:S01]  /*dcf0*/  @!PT LDS RZ, [RZ] ;  /* 0x00000000fffff984 */ /* 0x000fe20000000800 */
[----:B------:R-:W-:Y:S01]  /*dd00*/  @!PT LDS RZ, [RZ] ;  /* 0x00000000fffff984 */ /* 0x000fe20000000800 */
[----:B------:R1:W-:Y:S01]  /*dd10*/  LDGSTS.E [R222], desc[UR16][R190.64], P2 ;  /* 0x00000000bede7fae */ /* 0x0003e20009121850 */
[----:B------:R-:W-:-:S04]  /*dd20*/  ISETP.GT.AND P2, PT, R183, 0x1, PT ;  /* 0x00000001b700780c */ /* 0x000fc80003f44270 */
[----:B-1----:R-:W-:-:S04]  /*dd30*/  SEL R190, RZ, 0x4, !P2 ;  /* 0x00000004ffbe7807 */ /* 0x002fc80005000000 */
[----:B------:R-:W-:-:S04]  /*dd40*/  SEL R190, R190, RZ, !P1 ;  /* 0x000000ffbebe7207 */ /* 0x000fc80004800000 */
[----:B------:R-:W-:Y:S02]  /*dd50*/  ISETP.NE.U32.AND P2, PT, R190, RZ, PT ;  /* 0x000000ffbe00720c */ /* 0x000fe40003f45070 */
[----:B--2---:R-:W-:-:S05]  /*dd60*/  IADD3 R190, P3, R2, R182, RZ ;  /* 0x000000b602be7210 */ /* 0x004fca0007f7e0ff */
[----:B----4-:R-:W-:Y:S02]  /*dd70*/  IMAD.X R191, R184, 0x1, R4, P3 ;  /* 0x00000001b8bf7824 */ /* 0x010fe400018e0604 */
[----:B------:R-:W2:Y:S04]  /*dd80*/  LDL R4, [R1+0xd4] ;  /* 0x0000d40001047983 */ /* 0x000ea80000100800 */
[----:B------:R1:W-:Y:S04]  /*dd90*/  LDGSTS.E [R222+0x4], desc[UR16][R190.64], P2 ;  /* 0x00004000bede7fae */ /* 0x0003e80009121850 */
[----:B------:R-:W4:Y:S01]  /*dda0*/  LDL R191, [R1+0x244] ;  /* 0x0002440001bf7983 */ /* 0x000f220000100800 */
[----:B------:R-:W-:-:S04]  /*ddb0*/  ISETP.GT.AND P2, PT, R183, 0x2, PT ;  /* 0x00000002b700780c */ /* 0x000fc80003f44270 */
[----:B-1----:R-:W-:-:S04]  /*ddc0*/  SEL R190, RZ, 0x4, !P2 ;  /* 0x00000004ffbe7807 */ /* 0x002fc80005000000 */
[----:B------:R-:W-:-:S04]  /*ddd0*/  SEL R190, R190, RZ, !P1 ;  /* 0x000000ffbebe7207 */ /* 0x000fc80004800000 */
[----:B------:R-:W-:Y:S02]  /*dde0*/  ISETP.NE.U32.AND P2, PT, R190, RZ, PT ;  /* 0x000000ffbe00720c */ /* 0x000fe40003f45070 */
[----:B----4-:R-:W-:Y:S02]  /*ddf0*/  LEA R190, P3, R191, R182, 0x2 ;  /* 0x000000b6bfbe7211 */ /* 0x010fe400078610ff */
[----:B------:R-:W4:Y:S03]  /*de00*/  LDL R191, [R1+0x14c] ;  /* 0x00014c0001bf7983 */ /* 0x000f260000100800 */
[----:B----4-:R-:W-:-:S06]  /*de10*/  IMAD.X R191, R184, 0x1, R191, P3 ;  /* 0x00000001b8bf7824 */ /* 0x010fcc00018e06bf */
[----:B------:R1:W-:Y:S04]  /*de20*/  LDGSTS.E [R222+0x8], desc[UR16][R190.64], P2 ;  /* 0x00008000bede7fae */ /* 0x0003e80009121850 */
[----:B------:R-:W4:Y:S01]  /*de30*/  LDL R191, [R1+0x240] ;  /* 0x0002400001bf7983 */ /* 0x000f220000100800 */
[----:B------:R-:W-:-:S04]  /*de40*/  ISETP.GT.AND P2, PT, R183, 0x3, PT ;  /* 0x00000003b700780c */ /* 0x000fc80003f44270 */
[----:B-1----:R-:W-:-:S04]  /*de50*/  SEL R190, RZ, 0x4, !P2 ;  /* 0x00000004ffbe7807 */ /* 0x002fc80005000000 */
[----:B------:R-:W-:-:S04]  /*de60*/  SEL R190, R190, RZ, !P1 ;  /* 0x000000ffbebe7207 */ /* 0x000fc80004800000 */
[----:B------:R-:W-:Y:S02]  /*de70*/  ISETP.NE.U32.AND P2, PT, R190, RZ, PT ;  /* 0x000000ffbe00720c */ /* 0x000fe40003f45070 */
[----:B----4-:R-:W-:-:S05]  /*de80*/  LEA R190, P3, R191, R182, 0x2 ;  /* 0x000000b6bfbe7211 */ /* 0x010fca00078610ff */
[----:B---3--:R-:W-:Y:S02]  /*de90*/  IMAD.X R191, R184, 0x1, R0, P3 ;  /* 0x00000001b8bf7824 */ /* 0x008fe400018e0600 */
[----:B------:R-:W3:Y:S04]  /*dea0*/  LDL R0, [R1+0xcc] ;  /* 0x0000cc0001007983 */ /* 0x000ee80000100800 */
[----:B------:R1:W-:Y:S04]  /*deb0*/  LDGSTS.E [R222+0xc], desc[UR16][R190.64], P2 ;  /* 0x0000c000bede7fae */ /* 0x0003e80009121850 */
[----:B------:R-:W4:Y:S01]  /*dec0*/  LDL R191, [R1+0x1e0] ;  /* 0x0001e00001bf7983 */ /* 0x000f220000100800 */
[----:B------:R-:W-:-:S04]  /*ded0*/  ISETP.GT.AND P2, PT, R183, 0x20, PT ;  /* 0x00000020b700780c */ /* 0x000fc80003f44270 */
[----:B-1----:R-:W-:-:S04]  /*dee0*/  SEL R190, RZ, 0x4, !P2 ;  /* 0x00000004ffbe7807 */ /* 0x002fc80005000000 */
[----:B------:R-:W-:-:S04]  /*def0*/  SEL R190, R190, RZ, !P1 ;  /* 0x000000ffbebe7207 */ /* 0x000fc80004800000 */
[----:B------:R-:W-:Y:S02]  /*df00*/  ISETP.NE.U32.AND P2, PT, R190, RZ, PT ;  /* 0x000000ffbe00720c */ /* 0x000fe40003f45070 */
[----:B----4-:R-:W-:-:S05]  /*df10*/  LEA R190, P3, R191, R182, 0x2 ;  /* 0x000000b6bfbe7211 */ /* 0x010fca00078610ff */
[----:B--2---:R-:W-:Y:S02]  /*df20*/  IMAD.X R191, R184, 0x1, R4, P3 ;  /* 0x00000001b8bf7824 */ /* 0x004fe400018e0604 */
        /* <DEDUP_REMOVED lines=34> */
[----:B------:R-:W-:Y:S02]  /*e150*/  LEA R190, P3, R2, R182, 0x2 ;  /* 0x000000b602be7211 */ /* 0x000fe400078610ff */
[----:B------:R-:W2:Y:S03]  /*e160*/  LDL R2, [R1+0x238] ;  /* 0x0002380001027983 */ /* 0x000ea60000100800 */
[----:B---3--:R-:W-:Y:S02]  /*e170*/  IMAD.X R191, R184, 0x1, R0, P3 ;  /* 0x00000001b8bf7824 */ /* 0x008fe400018e0600 */
[----:B------:R-:W3:Y:S01]  /*e180*/  LDL R0, [R1+0x13c] ;  /* 0x00013c0001007983 */ /* 0x000ee20000100800 */
[----:B----4-:R-:W-:-:S05]  /*e190*/  VIADD R222, R222, UR4 ;  /* 0x00000004dede7c36 */ /* 0x010fca0008000000 */
[----:B------:R1:W-:Y:S04]  /*e1a0*/  LDGSTS.E [R222], desc[UR16][R190.64], P2 ;  /* 0x00000000bede7fae */ /* 0x0003e80009121850 */
        /* <DEDUP_REMOVED lines=8> */
[----:B------:R1:W-:Y:S01]  /*e230*/  LDGSTS.E [R222+0x4], desc[UR16][R190.64], P2 ;  /* 0x00004000bede7fae */ /* 0x0003e20009121850 */
[----:B------:R-:W-:-:S04]  /*e240*/  ISETP.GT.AND P2, PT, R183, 0x6, PT ;  /* 0x00000006b700780c */ /* 0x000fc80003f44270 */
[----:B-1----:R-:W-:-:S04]  /*e250*/  SEL R190, RZ, 0x4, !P2 ;  /* 0x00000004ffbe7807 */ /* 0x002fc80005000000 */
[----:B------:R-:W-:-:S04]  /*e260*/  SEL R190, R190, RZ, !P1 ;  /* 0x000000ffbebe7207 */ /* 0x000fc80004800000 */
[----:B------:R-:W-:Y:S02]  /*e270*/  ISETP.NE.U32.AND P2, PT, R190, RZ, PT ;  /* 0x000000ffbe00720c */ /* 0x000fe40003f45070 */
[----:B------:R-:W-:Y:S02]  /*e280*/  LEA R190, P3, R2, R182, 0x2 ;  /* 0x000000b602be7211 */ /* 0x000fe400078610ff */
[----:B------:R-:W4:Y:S03]  /*e290*/  LDL R2, [R1+0xc4] ;  /* 0x0000c40001027983 */ /* 0x000f260000100800 */
[----:B---3--:R-:W-:Y:S02]  /*e2a0*/  IMAD.X R191, R184, 0x1, R0, P3 ;  /* 0x00000001b8bf7824 */ /* 0x008fe400018e0600 */
[----:B------:R-:W3:Y:S04]  /*e2b0*/  LDL R0, [R1+0x1d0] ;  /* 0x0001d00001007983 */ /* 0x000ee80000100800 */
[----:B------:R1:W-:Y:S04]  /*e2c0*/  LDGSTS.E [R222+0x8], desc[UR16][R190.64], P2 ;  /* 0x00008000bede7fae */ /* 0x0003e80009121850 */
[----:B------:R-:W2:Y:S01]  /*e2d0*/  LDL R191, [R1+0x234] ;  /* 0x0002340001bf7983 */ /* 0x000ea20000100800 */
[----:B------:R-:W-:-:S04]  /*e2e0*/  ISETP.GT.AND P2, PT, R183, 0x7, PT ;  /* 0x00000007b700780c */ /* 0x000fc80003f44270 */
[----:B-1----:R-:W-:-:S04]  /*e2f0*/  SEL R190, RZ, 0x4, !P2 ;  /* 0x00000004ffbe7807 */ /* 0x002fc80005000000 */
[----:B------:R-:W-:-:S04]  /*e300*/  SEL R190, R190, RZ, !P1 ;  /* 0x000000ffbebe7207 */ /* 0x000fc80004800000 */
[----:B------:R-:W-:Y:S02]  /*e310*/  ISETP.NE.U32.AND P2, PT, R190, RZ, PT ;  /* 0x000000ffbe00720c */ /* 0x000fe40003f45070 */
[----:B--2---:R-:W-:Y:S02]  /*e320*/  LEA R190, P3, R191, R182, 0x2 ;  /* 0x000000b6bfbe7211 */ /* 0x004fe400078610ff */
[----:B------:R-:W2:Y:S03]  /*e330*/  LDL R191, [R1+0x138] ;  /* 0x0001380001bf7983 */ /* 0x000ea60000100800 */
[----:B--2---:R-:W-:-:S06]  /*e340*/  IMAD.X R191, R184, 0x1, R191, P3 ;  /* 0x00000001b8bf7824 */ /* 0x004fcc00018e06bf */
[----:B------:R1:W-:Y:S01]  /*e350*/  LDGSTS.E [R222+0xc], desc[UR16][R190.64], P2 ;  /* 0x0000c000bede7fae */ /* 0x0003e20009121850 */
[----:B------:R-:W-:-:S04]  /*e360*/  ISETP.GT.AND P2, PT, R183, 0x24, PT ;  /* 0x00000024b700780c */ /* 0x000fc80003f44270 */
[----:B-1----:R-:W-:-:S04]  /*e370*/  SEL R190, RZ, 0x4, !P2 ;  /* 0x00000004ffbe7807 */ /* 0x002fc80005000000 */
[----:B------:R-:W-:-:S04]  /*e380*/  SEL R190, R190, RZ, !P1 ;  /* 0x000000ffbebe7207 */ /* 0x000fc80004800000 */
[----:B------:R-:W-:Y:S02]  /*e390*/  ISETP.NE.U32.AND P2, PT, R190, RZ, PT ;  /* 0x000000ffbe00720c */ /* 0x000fe40003f45070 */
[----:B------:R-:W-:Y:S02]  /*e3a0*/  LEA R190, P3, R4, R182, 0x2 ;  /* 0x000000b604be7211 */ /* 0x000fe400078610ff */
[----:B------:R-:W2:Y:S03]  /*e3b0*/  LDL R4, [R1+0xbc] ;  /* 0x0000bc0001047983 */ /* 0x000ea60000100800 */
[----:B----4-:R-:W-:Y:S02]  /*e3c0*/  IMAD.X R191, R184, 0x1, R2, P3 ;  /* 0x00000001b8bf7824 */ /* 0x010fe400018e0602 */
[----:B------:R-:W4:Y:S04]  /*e3d0*/  LDL R2, [R1+0x1c8] ;  /* 0x0001c80001027983 */ /* 0x000f280000100800 */
[----:B------:R1:W-:Y:S04]  /*e3e0*/  LDGSTS.E [R222+0x4000], desc[UR16][R190.64], P2 ;  /* 0x04000000bede7fae */ /* 0x0003e80009121850 */
[----:B------:R-:W2:Y:S01]  /*e3f0*/  LDL R191, [R1+0xc0] ;  /* 0x0000c00001bf7983 */ /* 0x000ea20000100800 */
[----:B------:R-:W-:-:S04]  /*e400*/  ISETP.GT.AND P2, PT, R183, 0x25, PT ;  /* 0x00000025b700780c */ /* 0x000fc80003f44270 */
[----:B-1----:R-:W-:-:S04]  /*e410*/  SEL R190, RZ, 0x4, !P2 ;  /* 0x00000004ffbe7807 */ /* 0x002fc80005000000 */
[----:B------:R-:W-:-:S04]  /*e420*/  SEL R190, R190, RZ, !P1 ;  /* 0x000000ffbebe7207 */ /* 0x000fc80004800000 */
[----:B------:R-:W-:Y:S02]  /*e430*/  ISETP.NE.U32.AND P2, PT, R190, RZ, PT ;  /* 0x000000ffbe00720c */ /* 0x000fe40003f45070 */
[----:B---3--:R-:W-:Y:S02]  /*e440*/  LEA R190, P3, R0, R182, 0x2 ;  /* 0x000000b600be7211 */ /* 0x008fe400078610ff */
[----:B------:R-:W3:Y:S03]  /*e450*/  LDL R0, [R1+0xb8] ;  /* 0x0000b80001007983 */ /* 0x000ee60000100800 */
[----:B--2---:R-:W-:-:S06]  /*e460*/  IMAD.X R191, R184, 0x1, R191, P3 ;  /* 0x00000001b8bf7824 */ /* 0x004fcc00018e06bf */
[----:B------:R1:W-:Y:S04]  /*e470*/  LDGSTS.E [R222+0x4004], desc[UR16][R190.64], P2 ;  /* 0x04004000bede7fae */ /* 0x0003e80009121850 */
[----:B------:R-:W2:Y:S01]  /*e480*/  LDL R191, [R1+0x1cc] ;  /* 0x0001cc0001bf7983 */ /* 0x000ea20000100800 */
[----:B------:R-:W-:-:S04]  /*e490*/  ISETP.GT.AND P2, PT, R183, 0x26, PT ;  /* 0x00000026b700780c */ /* 0x000fc80003f44270 */
[----:B-1----:R-:W-:-:S04]  /*e4a0*/  SEL R190, RZ, 0x4, !P2 ;  /* 0x00000004ffbe7807 */ /* 0x002fc80005000000 */
[----:B------:R-:W-:-:S04]  /*e4b0*/  SEL R190, R190, RZ, !P1 ;  /* 0x000000ffbebe7207 */ /* 0x000fc80004800000 */
[----:B------:R-:W-:Y:S02]  /*e4c0*/  ISETP.NE.U32.AND P2, PT, R190, RZ, PT ;  /* 0x000000ffbe00720c */ /* 0x000fe40003f45070 */
[----:B--2---:R-:W-:-:S05]  /*e4d0*/  LEA R190, P3, R191, R182, 0x2 ;  /* 0x000000b6bfbe7211 */ /* 0x004fca00078610ff */
[----:B------:R-:W-:Y:S02]  /*e4e0*/  IMAD.X R191, R184, 0x1, R4, P3 ;  /* 0x00000001b8bf7824 */ /* 0x000fe400018e0604 */
[----:B------:R-:W2:Y:S04]  /*e4f0*/  LDL R4, [R1+0x134] ;  /* 0x0001340001047983 */ /* 0x000ea80000100800 */
[----:B------:R1:W-:Y:S01]  /*e500*/  LDGSTS.E [R222+0x4008], desc[UR16][R190.64], P2 ;  /* 0x04008000bede7fae */ /* 0x0003e20009121850 */
[----:B------:R-:W-:-:S04]  /*e510*/  ISETP.GT.AND P2, PT, R183, 0x27, PT ;  /* 0x00000027b700780c */ /* 0x000fc80003f44270 */
[----:B-1----:R-:W-:-:S04]  /*e520*/  SEL R190, RZ, 0x4, !P2 ;  /* 0x00000004ffbe7807 */ /* 0x002fc80005000000 */
[----:B------:R-:W-:-:S04]  /*e530*/  SEL R190, R190, RZ, !P1 ;  /* 0x000000ffbebe7207 */ /* 0x000fc80004800000 */
[----:B------:R-:W-:Y:S02]  /*e540*/  ISETP.NE.U32.AND P2, PT, R190, RZ, PT ;  /* 0x000000ffbe00720c */ /* 0x000fe40003f45070 */
[----:B----4-:R-:W-:Y:S02]  /*e550*/  LEA R190, P3, R2, R182, 0x2 ;  /* 0x000000b602be7211 */ /* 0x010fe400078610ff */
[----:B------:R-:W4:Y:S03]  /*e560*/  LDL R2, [R1+0x22c] ;  /* 0x00022c0001027983 */ /* 0x000f260000100800 */
[----:B---3--:R-:W-:Y:S02]  /*e570*/  IMAD.X R191, R184, 0x1, R0, P3 ;  /* 0x00000001b8bf7824 */ /* 0x008fe400018e0600 */
[----:B------:R-:W3:Y:S04]  /*e580*/  LDL R0, [R1+0x130] ;  /* 0x0001300001007983 */ /* 0x000ee80000100800 */
[----:B------:R1:W-:Y:S04]  /*e590*/  LDGSTS.E [R222+0x400c], desc[UR16][R190.64], P2 ;  /* 0x0400c000bede7fae */ /* 0x0003e80009121850 */
[----:B------:R-:W2:Y:S04]  /*e5a0*/  LDL R191, [R1+0x230] ;  /* 0x0002300001bf7983 */ /* 0x000ea80000100800 */
[----:B------:R-:W4:Y:S01]  /*e5b0*/  LDL R222, [R1+0x298] ;  /* 0x0002980001de7983 */ /* 0x000f220000100800 */
[----:B------:R-:W-:-:S04]  /*e5c0*/  ISETP.GT.AND P2, PT, R183, 0x8, PT ;  /* 0x00000008b700780c */ /* 0x000fc80003f44270 */
[----:B-1----:R-:W-:-:S04]  /*e5d0*/  SEL R190, RZ, 0x4, !P2 ;  /* 0x00000004ffbe7807 */ /* 0x002fc80005000000 */
[----:B------:R-:W-:-:S04]  /*e5e0*/  SEL R190, R190, RZ, !P1 ;  /* 0x000000ffbebe7207 */ /* 0x000fc80004800000 */
[----:B------:R-:W-:Y:S02]  /*e5f0*/  ISETP.NE.U32.AND P2, PT, R190, RZ, PT ;  /* 0x000000ffbe00720c */ /* 0x000fe40003f45070 */
[----:B--2---:R-:W-:Y:S01]  /*e600*/  LEA R190, P3, R191, R182, 0x2 ;  /* 0x000000b6bfbe7211 */ /* 0x004fe200078610ff */
[----:B----4-:R-:W-:-:S04]  /*e610*/  VIADD R222, R222, UR4 ;  /* 0x00000004dede7c36 */ /* 0x010fc80008000000 */
[----:B------:R-:W-:Y:S02]  /*e620*/  IMAD.X R191, R184, 0x1, R4, P3 ;  /* 0x00000001b8bf7824 */ /* 0x000fe400018e0604 */
[----:B------:R-:W2:Y:S04]  /*e630*/  LDL R4, [R1+0x12c] ;  /* 0x00012c0001047983 */ /* 0x000ea80000100800 */
[----:B------:R1:W-:Y:S01]  /*e640*/  LDGSTS.E [R222], desc[UR16][R190.64], P2 ;  /* 0x00000000bede7fae */ /* 0x0003e20009121850 */
        /* <DEDUP_REMOVED lines=17> */
[----:B------:R1:W-:Y:S04]  /*e760*/  LDGSTS.E [R222+0x8], desc[UR16][R190.64], P2 ;  /* 0x00008000bede7fae */ /* 0x0003e80009121850 */
[----:B------:R-:W4:Y:S01]  /*e770*/  LDL R191, [R1+0x224] ;  /* 0x0002240001bf7983 */ /* 0x000f220000100800 */
[----:B------:R-:W-:-:S04]  /*e780*/  ISETP.GT.AND P2, PT, R183, 0xb, PT ;  /* 0x0000000bb700780c */ /* 0x000fc80003f44270 */
[----:B-1----:R-:W-:-:S04]  /*e790*/  SEL R190, RZ, 0x4, !P2 ;  /* 0x00000004ffbe7807 */ /* 0x002fc80005000000 */
[----:B------:R-:W-:-:S04]  /*e7a0*/  SEL R190, R190, RZ, !P1 ;  /* 0x000000ffbebe7207 */ /* 0x000fc80004800000 */
[----:B------:R-:W-:Y:S02]  /*e7b0*/  ISETP.NE.U32.AND P2, PT, R190, RZ, PT ;  /* 0x000000ffbe00720c */ /* 0x000fe40003f45070 */
[----:B----4-:R-:W-:-:S05]  /*e7c0*/  LEA R190, P3, R191, R182, 0x2 ;  /* 0x000000b6bfbe7211 */ /* 0x010fca00078610ff */
[----:B------:R-:W-:Y:S02]  /*e7d0*/  IMAD.X R191, R184, 0x1, R2, P3 ;  /* 0x00000001b8bf7824 */ /* 0x000fe400018e0602 */
        /* <DEDUP_REMOVED lines=16> */
[----:B------:R-:W-:Y:S02]  /*e8e0*/  LEA R190, P3, R4, R182, 0x2 ;  /* 0x000000b604be7211 */ /* 0x000fe400078610ff */
[----:B------:R-:W3:Y:S03]  /*e8f0*/  LDL R4, [R1+0xa8] ;  /* 0x0000a80001047983 */ /* 0x000ee60000100800 */
[----:B--2---:R-:W-:-:S06]  /*e900*/  IMAD.X R191, R184, 0x1, R191, P3 ;  /* 0x00000001b8bf7824 */ /* 0x004fcc00018e06bf */
[----:B------:R1:W-:Y:S01]  /*e910*/  LDGSTS.E [R222+0x4004], desc[UR16][R190.64], P2 ;  /* 0x04004000bede7fae */ /* 0x0003e20009121850 */
[----:B------:R-:W-:-:S04]  /*e920*/  ISETP.GT.AND P2, PT, R183, 0x2a, PT ;  /* 0x0000002ab700780c */ /* 0x000fc80003f44270 */
[----:B-1----:R-:W-:-:S04]  /*e930*/  SEL R190, RZ, 0x4, !P2 ;  /* 0x00000004ffbe7807 */ /* 0x002fc80005000000 */
[----:B------:R-:W-:-:S04]  /*e940*/  SEL R190, R190, RZ, !P1 ;  /* 0x000000ffbebe7207 */ /* 0x000fc80004800000 */
[----:B------:R-:W-:Y:S02]  /*e950*/  ISETP.NE.U32.AND P2, PT, R190, RZ, PT ;  /* 0x000000ffbe00720c */ /* 0x000fe40003f45070 */
[----:B----4-:R-:W-:Y:S02]  /*e960*/  LEA R190, P3, R2, R182, 0x2 ;  /* 0x000000b602be7211 */ /* 0x010fe400078610ff */
[----:B------:R-:W2:Y:S03]  /*e970*/  LDL R2, [R1+0x17c] ;  /* 0x00017c0001027983 */ /* 0x000ea60000100800 */
        /* <DEDUP_REMOVED lines=12> */
[----:B------:R-:W4:Y:S01]  /*ea40*/  LDL R222, [R1+0x294] ;  /* 0x0002940001de7983 */ /* 0x000f220000100800 */
[----:B------:R-:W-:-:S04]  /*ea50*/  ISETP.GT.AND P2, PT, R183, 0xc, PT ;  /* 0x0000000cb700780c */ /* 0x000fc80003f44270 */
[----:B-1----:R-:W-:-:S04]  /*ea60*/  SEL R190, RZ, 0x4, !P2 ;  /* 0x00000004ffbe7807 */ /* 0x002fc80005000000 */
[----:B------:R-:W-:-:S04]  /*ea70*/  SEL R190, R190, RZ, !P1 ;  /* 0x000000ffbebe7207 */ /* 0x000fc80004800000 */
[----:B------:R-:W-:Y:S02]  /*ea80*/  ISETP.NE.U32.AND P2, PT, R190, RZ, PT ;  /* 0x000000ffbe00720c */ /* 0x000fe40003f45070 */
[----:B--2---:R-:W-:Y:S02]  /*ea90*/  LEA R190, P3, R2, R182, 0x2 ;  /* 0x000000b602be7211 */ /* 0x004fe400078610ff */
        /* <DEDUP_REMOVED lines=13> */
[----:B------:R1:W-:Y:S01]  /*eb70*/  LDGSTS.E [R222+0x4], desc[UR16][R190.64], P2 ;  /* 0x00004000bede7fae */ /* 0x0003e20009121850 */
[----:B------:R-:W-:-:S04]  /*eb80*/  ISETP.GT.AND P2, PT, R183, 0xe, PT ;  /* 0x0000000eb700780c */ /* 0x000fc80003f44270 */
[----:B-1----:R-:W-:-:S04]  /*eb90*/  SEL R190, RZ, 0x4, !P2 ;  /* 0x00000004ffbe7807 */ /* 0x002fc80005000000 */
[----:B------:R-:W-:-:S04]  /*eba0*/  SEL R190, R190, RZ, !P1 ;  /* 0x000000ffbebe7207 */ /* 0x000fc80004800000 */
[----:B------:R-:W-:Y:S02]  /*ebb0*/  ISETP.NE.U32.AND P2, PT, R190, RZ, PT ;  /* 0x000000ffbe00720c */ /* 0x000fe40003f45070 */
[----:B--2---:R-:W-:Y:S02]  /*ebc0*/  LEA R190, P3, R2, R182, 0x2 ;  /* 0x000000b602be7211 */ /* 0x004fe400078610ff */
        /* <DEDUP_REMOVED lines=12> */
[----:B------:R1:W-:Y:S01]  /*ec90*/  LDGSTS.E [R222+0xc], desc[UR16][R190.64], P2 ;  /* 0x0000c000bede7fae */ /* 0x0003e20009121850 */
[----:B------:R-:W-:-:S04]  /*eca0*/  ISETP.GT.AND P2, PT, R183, 0x2c, PT ;  /* 0x0000002cb700780c */ /* 0x000fc80003f44270 */
[----:B-1----:R-:W-:-:S04]  /*ecb0*/  SEL R190, RZ, 0x4, !P2 ;  /* 0x00000004ffbe7807 */ /* 0x002fc80005000000 */
[----:B------:R-:W-:-:S04]  /*ecc0*/  SEL R190, R190, RZ, !P1 ;  /* 0x000000ffbebe7207 */ /* 0x000fc80004800000 */
[----:B------:R-:W-:Y:S02]  /*ecd0*/  ISETP.NE.U32.AND P2, PT, R190, RZ, PT ;  /* 0x000000ffbe00720c */ /* 0x000fe40003f45070 */
[----:B------:R-:W-:Y:S02]  /*ece0*/  LEA R190, P3, R4, R182, 0x2 ;  /* 0x000000b604be7211 */ /* 0x000fe400078610ff */
[----:B------:R-:W4:Y:S03]  /*ecf0*/  LDL R4, [R1+0x9c] ;  /* 0x00009c0001047983 */ /* 0x000f260000100800 */
        /* <DEDUP_REMOVED lines=8> */
[----:B---3--:R-:W-:Y:S02]  /*ed80*/  LEA R190, P3, R0, R182, 0x2 ;  /* 0x000000b600be7211 */ /* 0x008fe400078610ff */
[----:B------:R-:W3:Y:S03]  /*ed90*/  LDL R0, [R1+0x98] ;  /* 0x0000980001007983 */ /* 0x000ee60000100800 */
        /* <DEDUP_REMOVED lines=20> */
[----:B------:R-:W4:Y:S04]  /*eee0*/  LDL R191, [R1+0x214] ;  /* 0x0002140001bf7983 */ /* 0x000f280000100800 */
[----:B------:R-:W2:Y:S01]  /*eef0*/  LDL R222, [R1+0x290] ;  /* 0x0002900001de7983 */ /* 0x000ea20000100800 */
[----:B------:R-:W-:-:S04]  /*ef00*/  ISETP.GT.AND P2, PT, R183, 0x10, PT ;  /* 0x00000010b700780c */ /* 0x000fc80003f44270 */
[----:B-1----:R-:W-:-:S04]  /*ef10*/  SEL R190, RZ, 0x4, !P2 ;  /* 0x00000004ffbe7807 */ /* 0x002fc80005000000 */
[----:B------:R-:W-:-:S04]  /*ef20*/  SEL R190, R190, RZ, !P1 ;  /* 0x000000ffbebe7207 */ /* 0x000fc80004800000 */
[----:B------:R-:W-:Y:S02]  /*ef30*/  ISETP.NE.U32.AND P2, PT, R190, RZ, PT ;  /* 0x000000ffbe00720c */ /* 0x000fe40003f45070 */
[----:B----4-:R-:W-:Y:S01]  /*ef40*/  LEA R190, P3, R191, R182, 0x2 ;  /* 0x000000b6bfbe7211 */ /* 0x010fe200078610ff */
[----:B--2---:R-:W-:-:S04]  /*ef50*/  VIADD R222, R222, UR4 ;  /* 0x00000004dede7c36 */ /* 0x004fc80008000000 */
        /* <DEDUP_REMOVED lines=214> */
[----:B------:R-:W3:Y:S01]  /*fcc0*/  LDL R222, [R1+0xe4] ;  /* 0x0000e40001de7983 */ /* 0x000ee20000100800 */
[----:B------:R-:W-:-:S04]  /*fcd0*/  ISETP.GT.AND P2, PT, R183, 0x1c, PT ;  /* 0x0000001cb700780c */ /* 0x000fc80003f44270 */
[----:B-1----:R-:W-:-:S04]  /*fce0*/  SEL R190, RZ, 0x4, !P2 ;  /* 0x00000004ffbe7807 */ /* 0x002fc80005000000 */
[----:B------:R-:W-:-:S04]  /*fcf0*/  SEL R190, R190, RZ, !P1 ;  /* 0x000000ffbebe7207 */ /* 0x000fc80004800000 */
[----:B------:R-:W-:Y:S02]  /*fd00*/  ISETP.NE.U32.AND P2, PT, R190, RZ, PT ;  /* 0x000000ffbe00720c */ /* 0x000fe40003f45070 */
[----:B--2---:R-:W-:Y:S02]  /*fd10*/  LEA R190, P3, R2, R182, 0x2 ;  /* 0x000000b602be7211 */ /* 0x004fe400078610ff */
[----:B------:R-:W2:Y:S03]  /*fd20*/  LDL R2, [R1+0x1e8] ;  /* 0x0001e80001027983 */ /* 0x000ea60000100800 */
[----:B---3--:R-:W-:Y:S02]  /*fd30*/  IMAD.X R191, R184, 0x1, R222, P3 ;  /* 0x00000001b8bf7824 */ /* 0x008fe400018e06de */
[----:B------:R-:W-:Y:S02]  /*fd40*/  VIADD R222, R0, UR4 ;  /* 0x0000000400de7c36 */ /* 0x000fe40008000000 */
[----:B------:R-:W3:Y:S04]  /*fd50*/  LDL R0, [R1+0x1e4] ;  /* 0x0001e40001007983 */ /* 0x000ee80000100800 */
        /* <DEDUP_REMOVED lines=17> */
[----:B---3--:R-:W-:-:S06]  /*fe70*/  IMAD.X R191, R184, 0x1, R191, P3 ;  /* 0x00000001b8bf7824 */ /* 0x008fcc00018e06bf */
[----:B------:R1:W-:Y:S04]  /*fe80*/  LDGSTS.E [R222+0x8], desc[UR16][R190.64], P2 ;  /* 0x00008000bede7fae */ /* 0x0003e80009121850 */
[----:B------:R-:W3:Y:S01]  /*fe90*/  LDL R191, [R1+0xd8] ;  /* 0x0000d80001bf7983 */ /* 0x000ee20000100800 */
[----:B------:R-:W-:-:S04]  /*fea0*/  ISETP.GT.AND P2, PT, R183, 0x1f, PT ;  /* 0x0000001fb700780c */ /* 0x000fc80003f44270 */
[----:B-1----:R-:W-:-:S04]  /*feb0*/  SEL R190, RZ, 0x4, !P2 ;  /* 0x00000004ffbe7807 */ /* 0x002fc80005000000 */
[----:B------:R-:W-:-:S04]  /*fec0*/  SEL R190, R190, RZ, !P1 ;  /* 0x000000ffbebe7207 */ /* 0x000fc80004800000 */
[----:B------:R-:W-:Y:S02]  /*fed0*/  ISETP.NE.U32.AND P2, PT, R190, RZ, PT ;  /* 0x000000ffbe00720c */ /* 0x000fe40003f45070 */
[----:B------:R-:W-:Y:S02]  /*fee0*/  LEA R190, P3, R0, R182, 0x2 ;  /* 0x000000b600be7211 */ /* 0x000fe400078610ff */
[----:B------:R-:W2:Y:S03]  /*fef0*/  LDL R0, [R1+0x60] ;  /* 0x0000600001007983 */ /* 0x000ea60000100800 */
[----:B---3--:R-:W-:-:S06]  /*ff00*/  IMAD.X R191, R184, 0x1, R191, P3 ;  /* 0x00000001b8bf7824 */ /* 0x008fcc00018e06bf */
[----:B------:R1:W-:Y:S01]  /*ff10*/  LDGSTS.E [R222+0xc], desc[UR16][R190.64], P2 ;  /* 0x0000c000bede7fae */ /* 0x0003e20009121850 */
[----:B------:R-:W-:-:S04]  /*ff20*/  ISETP.GT.AND P2, PT, R183, 0x3c, PT ;  /* 0x0000003cb700780c */ /* 0x000fc80003f44270 */
[----:B-1----:R-:W-:-:S04]  /*ff30*/  SEL R190, RZ, 0x4, !P2 ;  /* 0x00000004ffbe7807 */ /* 0x002fc80005000000 */
[----:B------:R-:W-:-:S04]  /*ff40*/  SEL R190, R190, RZ, !P1 ;  /* 0x000000ffbebe7207 */ /* 0x000fc80004800000 */
[----:B------:R-:W-:Y:S02]  /*ff50*/  ISETP.NE.U32.AND P2, PT, R190, RZ, PT ;  /* 0x000000ffbe00720c */ /* 0x000fe40003f45070 */
[----:B----4-:R-:W-:Y:S02]  /*ff60*/  LEA R190, P3, R4, R182, 0x2 ;  /* 0x000000b604be7211 */ /* 0x010fe400078610ff */
[----:B------:R-:W3:Y:S03]  /*ff70*/  LDL R4, [R1+0x5c] ;  /* 0x00005c0001047983 */ /* 0x000ee60000100800 */
        /* <DEDUP_REMOVED lines=10> */
[----:B------:R-:W4:Y:S04]  /*10020*/  LDL.LU R0, [R1+0x40] ;  /* 0x0000400001007983 */ /* 0x000f280000300800 */
[----:B------:R1:W-:Y:S04]  /*10030*/  LDGSTS.E [R222+0x4004], desc[UR16][R190.64], P2 ;  /* 0x04004000bede7fae */ /* 0x0003e80009121850 */
[----:B------:R-:W3:Y:S01]  /*10040*/  LDL R191, [R1+0x184] ;  /* 0x0001840001bf7983 */ /* 0x000ee20000100800 */
[----:B------:R-:W-:-:S04]  /*10050*/  ISETP.GT.AND P2, PT, R183, 0x3e, PT ;  /* 0x0000003eb700780c */ /* 0x000fc80003f44270 */
[----:B-1----:R-:W-:-:S04]  /*10060*/  SEL R190, RZ, 0x4, !P2 ;  /* 0x00000004ffbe7807 */ /* 0x002fc80005000000 */
[----:B------:R-:W-:-:S04]  /*10070*/  SEL R190, R190, RZ, !P1 ;  /* 0x000000ffbebe7207 */ /* 0x000fc80004800000 */
[----:B------:R-:W-:Y:S02]  /*10080*/  ISETP.NE.U32.AND P2, PT, R190, RZ, PT ;  /* 0x000000ffbe00720c */ /* 0x000fe40003f45070 */
[----:B---3--:R-:W-:-:S05]  /*10090*/  LEA R190, P3, R191, R182, 0x2 ;  /* 0x000000b6bfbe7211 */ /* 0x008fca00078610ff */
[----:B------:R-:W-:-:S06]  /*100a0*/  IMAD.X R191, R184, 0x1, R4, P3 ;  /* 0x00000001b8bf7824 */ /* 0x000fcc00018e0604 */
[----:B------:R1:W-:Y:S01]  /*100b0*/  LDGSTS.E [R222+0x4008], desc[UR16][R190.64], P2 ;  /* 0x04008000bede7fae */ /* 0x0003e20009121850 */
[----:B------:R-:W-:-:S03]  /*100c0*/  ISETP.GT.AND P2, PT, R183, 0x3f, PT ;  /* 0x0000003fb700780c */ /* 0x000fc60003f44270 */
[----:B------:R-:W3:Y:S01]  /*100d0*/  LDL R191, [R1+0x54] ;  /* 0x0000540001bf7983 */ /* 0x000ee20000100800 */
[----:B-1----:R-:W-:-:S04]  /*100e0*/  SEL R190, RZ, 0x4, !P2 ;  /* 0x00000004ffbe7807 */ /* 0x002fc80005000000 */
[----:B------:R-:W-:-:S04]  /*100f0*/  SEL R190, R190, RZ, !P1 ;  /* 0x000000ffbebe7207 */ /* 0x000fc80004800000 */
[----:B------:R-:W-:Y:S02]  /*10100*/  ISETP.NE.U32.AND P2, PT, R190, RZ, PT ;  /* 0x000000ffbe00720c */ /* 0x000fe40003f45070 */
[----:B--2---:R-:W-:Y:S02]  /*10110*/  LEA R190, P3, R2, R182, 0x2 ;  /* 0x000000b602be7211 */ /* 0x004fe400078610ff */
[----:B------:R-:W2:Y:S04]  /*10120*/  LDL R2, [R1+0x48] ;  /* 0x0000480001027983 */ /* 0x000ea80000100800 */
[----:B------:R1:W-:Y:S04]  /*10130*/  STL [R1+0x2b8], R182 ;  /* 0x0002b8b601007387 */ /* 0x0003e80000100800 */
[----:B-1----:R-:W4:Y:S01]  /*10140*/  LDL R182, [R1+0x44] ;  /* 0x0000440001b67983 */ /* 0x002f220000100800 */
[----:B------:R-:W1:Y:S03]  /*10150*/  S2R R4, SR_TID.X ;  /* 0x0000000000047919 */ /* 0x000e660000002100 */
[----:B------:R3:W-:Y:S01]  /*10160*/  STL [R1+0x2a8], R184 ;  /* 0x0002a8b801007387 */ /* 0x0007e20000100800 */
[----:B-1----:R-:W-:Y:S01]  /*10170*/  LOP3.LUT R4, R4, 0x3f, RZ, 0xc0, !PT ;  /* 0x0000003f04047812 */ /* 0x002fe200078ec0ff */
[----:B---3--:R-:W-:-:S02]  /*10180*/  IMAD.X R191, R184, 0x1, R191, P3 ;  /* 0x00000001b8bf7824 */ /* 0x008fc400018e06bf */
[----:B------:R-:W3:Y:S04]  /*10190*/  LDL R184, [R1+0x4] ;  /* 0x0000040001b87983 */ /* 0x000ee80000100800 */
[----:B------:R1:W-:Y:S01]  /*101a0*/  LDGSTS.E [R222+0x400c], desc[UR16][R190.64], P2 ;  /* 0x0400c000bede7fae */ /* 0x0003e20009121850 */
[----:B------:R-:W-:-:S03]  /*101b0*/  ISETP.GE.AND P2, PT, R4, R183, PT ;  /* 0x000000b70400720c */ /* 0x000fc60003f46270 */
[----:B------:R-:W3:Y:S04]  /*101c0*/  LDL R4, [R1] ;  /* 0x0000000001047983 */ /* 0x000ee80000100800 */
[----:B------:R-:W0:Y:S01]  /*101d0*/  LDGDEPBAR ;  /* 0x00000000000079af */ /* 0x000e220000000000 */
[----:B-1----:R-:W-:-:S04]  /*101e0*/  SEL R190, RZ, 0x4, P2 ;  /* 0x00000004ffbe7807 */ /* 0x002fc80001000000 */
[----:B------:R-:W-:Y:S01]  /*101f0*/  SEL R190, R190, RZ, !P1 ;  /* 0x000000ffbebe7207 */ /* 0x000fe20004800000 */
[----:B------:R1:W-:Y:S03]  /*10200*/  STL [R1+0x2bc], R183 ;  /* 0x0002bcb701007387 */ /* 0x0003e60000100800 */
[----:B------:R-:W-:Y:S02]  /*10210*/  ISETP.NE.U32.AND P1, PT, R190, RZ, PT ;  /* 0x000000ffbe00720c */ /* 0x000fe40003f25070 */
[----:B----4-:R-:W-:Y:S01]  /*10220*/  IADD3 R190, P2, R3, R182, RZ ;  /* 0x000000b603be7210 */ /* 0x010fe20007f5e0ff */
[----:B-1----:R-:W4:Y:S04]  /*10230*/  LDL R183, [R1+0x24] ;  /* 0x0000240001b77983 */ /* 0x002f280000100800 */
[----:B------:R-:W-:Y:S01]  /*10240*/  IMAD.X R191, R0, 0x1, R5, P2 ;  /* 0x0000000100bf7824 */ /* 0x000fe200010e0605 */
[----:B------:R1:W-:Y:S04]  /*10250*/  STL [R1+0x2ac], R0 ;  /* 0x0002ac0001007387 */ /* 0x0003e80000100800 */
[----:B-1----:R-:W3:Y:S04]  /*10260*/  LDL.LU R0, [R1+0x20] ;  /* 0x0000200001007983 */ /* 0x002ee80000300800 */
[----:B------:R-:W3:Y:S01]  /*10270*/  LDL.LU R182, [R1+0x3c] ;  /* 0x00003c0001b67983 */ /* 0x000ee20000300800 */
[----:B--2---:R-:W-:-:S03]  /*10280*/  VIADD R222, R2, UR4 ;  /* 0x0000000402de7c36 */ /* 0x004fc60008000000 */
[----:B------:R-:W2:Y:S04]  /*10290*/  LDL.LU R2, [R1+0x38] ;  /* 0x0000380001027983 */ /* 0x000ea80000300800 */
[----:B------:R4:W-:Y:S02]  /*102a0*/  LDGSTS.E [R222+0x18000], desc[UR16][R190.64], P1 ;  /* 0x18000000bede7fae */ /* 0x0009e40008921850 */
[----:B----4-:R-:W-:-:S05]  /*102b0*/  IADD3 R190, P2, R3, R183, RZ ;  /* 0x000000b703be7210 */ /* 0x010fca0007f5e0ff */
[----:B---3--:R-:W-:-:S05]  /*102c0*/  IMAD.X R191, R0, 0x1, R5, P2 ;  /* 0x0000000100bf7824 */ /* 0x008fca00010e0605 */
[----:B------:R1:W-:Y:S02]  /*102d0*/  LDGSTS.E [R222+0x18400], desc[UR16][R190.64], P1 ;  /* 0x18400000bede7fae */ /* 0x0003e40008921850 */
[----:B-1----:R-:W-:-:S05]  /*102e0*/  IADD3 R190, P2, R3, R184, RZ ;  /* 0x000000b803be7210 */ /* 0x002fca0007f5e0ff */
[----:B------:R-:W-:-:S05]  /*102f0*/  IMAD.X R191, R4, 0x1, R5, P2 ;  /* 0x0000000104bf7824 */ /* 0x000fca00010e0605 */
[----:B------:R1:W-:Y:S04]  /*10300*/  LDGSTS.E [R222+0x18800], desc[UR16][R190.64], P1 ;  /* 0x18800000bede7fae */ /* 0x0003e80008921850 */
[----:B------:R3:W-:Y:S04]  /*10310*/  STL [R1+0x2c0], R0 ;  /* 0x0002c00001007387 */ /* 0x0007e80000100800 */
[----:B------:R-:W4:Y:S01]  /*10320*/  LDL R183, [R1+0x1c] ;  /* 0x00001c0001b77983 */ /* 0x000f220000100800 */
[----:B-1----:R-:W-:-:S03]  /*10330*/  IADD3 R190, P2, R3, R246, RZ ;  /* 0x000000f603be7210 */ /* 0x002fc60007f5e0ff */
[----:B---3--:R-:W3:Y:S02]  /*10340*/  LDL R0, [R1+0x284] ;  /* 0x0002840001007983 */ /* 0x008ee40000100800 */
[----:B------:R-:W-:-:S05]  /*10350*/  IMAD.X R191, R245, 0x1, R5, P2 ;  /* 0x00000001f5bf7824 */ /* 0x000fca00010e0605 */
[----:B------:R1:W-:Y:S02]  /*10360*/  LDGSTS.E [R222+0x18c00], desc[UR16][R190.64], P1 ;  /* 0x18c00000bede7fae */ /* 0x0003e40008921850 */
[----:B-1----:R-:W-:-:S05]  /*10370*/  IADD3 R190, P2, R3, R238, RZ ;  /* 0x000000ee03be7210 */ /* 0x002fca0007f5e0ff */
        /* <DEDUP_REMOVED lines=33> */
[----:B------:R-:W-:Y:S01]  /*10590*/  IMAD.X R191, R19, 0x1, R5, P2 ;  /* 0x0000000113bf7824 */ /* 0x000fe200010e0605 */
[----:B------:R-:W-:Y:S04]  /*105a0*/  STL [R1+0x2d4], R245 ;  /* 0x0002d4f501007387 */ /* 0x000fe80000100800 */
[----:B------:R1:W-:Y:S04]  /*105b0*/  LDGSTS.E [R222+0x1bc00], desc[UR16][R190.64], P1 ;  /* 0x1bc00000bede7fae */ /* 0x0003e80008921850 */
[----:B------:R-:W-:Y:S01]  /*105c0*/  STL [R1+0x2c4], R182 ;  /* 0x0002c4b601007387 */ /* 0x000fe20000100800 */
[----:B-1----:R-:W-:-:S03]  /*105d0*/  IADD3 R190, P2, R3, R182, RZ ;  /* 0x000000b603be7210 */ /* 0x002fc60007f5e0ff */
[----:B--2---:R1:W-:Y:S02]  /*105e0*/  STL [R1+0x2b0], R2 ;  /* 0x0002b00201007387 */ /* 0x0043e40000100800 */
[----:B------:R-:W-:Y:S02]  /*105f0*/  IMAD.X R191, R2, 0x1, R5, P2 ;  /* 0x0000000102bf7824 */ /* 0x000fe400010e0605 */
[----:B-1----:R-:W2:Y:S01]  /*10600*/  LDL.LU R2, [R1+0x18] ;  /* 0x0000180001027983 */ /* 0x002ea20000300800 */
[----:B---3--:R-:W-:-:S03]  /*10610*/  VIADD R222, R0, UR4 ;  /* 0x0000000400de7c36 */ /* 0x008fc60008000000 */
[----:B------:R-:W3:Y:S04]  /*10620*/  LDL.LU R0, [R1+0x34] ;  /* 0x0000340001007983 */ /* 0x000ee80000300800 */
[----:B------:R4:W-:Y:S04]  /*10630*/  LDGSTS.E [R222+0x18100], desc[UR16][R190.64], P1 ;  /* 0x18100000bede7fae */ /* 0x0009e80008921850 */
[----:B------:R-:W3:Y:S04]  /*10640*/  LDL.LU R4, [R1+0x10] ;  /* 0x0000100001047983 */ /* 0x000ee80000300800 */
[----:B------:R-:W3:Y:S01]  /*10650*/  LDL R184, [R1+0x30] ;  /* 0x0000300001b87983 */ /* 0x000ee20000100800 */
[----:B----4-:R-:W-:-:S03]  /*10660*/  IADD3 R190, P2, R3, R183, RZ ;  /* 0x000000b703be7210 */ /* 0x010fc60007f5e0ff */
[----:B------:R-:W4:Y:S04]  /*10670*/  LDL R182, [R1+0x14] ;  /* 0x0000140001b67983 */ /* 0x000f280000100800 */
[----:B------:R-:W4:Y:S01]  /*10680*/  LDL R183, [R1+0x280] ;  /* 0x0002800001b77983 */ /* 0x000f220000100800 */
[----:B--2---:R-:W-:-:S05]  /*10690*/  IMAD.X R191, R2, 0x1, R5, P2 ;  /* 0x0000000102bf7824 */ /* 0x004fca00010e0605 */
        /* <DEDUP_REMOVED lines=40> */
[----:B-1----:R-:W-:Y:S02]  /*10920*/  IADD3 R190, P2, R3, R7, RZ ;  /* 0x0000000703be7210 */ /* 0x002fe40007f5e0ff */
[----:B------:R1:W-:Y:S03]  /*10930*/  STL [R1+0x2c8], R2 ;  /* 0x0002c80201007387 */ /* 0x0003e60000100800 */
[----:B------:R-:W-:Y:S01]  /*10940*/  IMAD.X R191, R17, 0x1, R5, P2 ;  /* 0x0000000111bf7824 */ /* 0x000fe200010e0605 */
[----:B------:R-:W-:Y:S04]  /*10950*/  STL [R1+0x2cc], R251 ;  /* 0x0002ccfb01007387 */ /* 0x000fe80000100800 */
[----:B------:R2:W-:Y:S04]  /*10960*/  LDGSTS.E [R222+0x1bd00], desc[UR16][R190.64], P1 ;  /* 0x1bd00000bede7fae */ /* 0x0005e80008921850 */
[----:B------:R-:W-:Y:S04]  /*10970*/  STL [R1+0x2d8], R243 ;  /* 0x0002d8f301007387 */ /* 0x000fe80000100800 */
[----:B---3--:R3:W-:Y:S01]  /*10980*/  STL [R1+0x2d0], R0 ;  /* 0x0002d00001007387 */ /* 0x0087e20000100800 */
[----:B--2---:R-:W-:-:S03]  /*10990*/  IADD3 R190, P2, R3, R0, RZ ;  /* 0x0000000003be7210 */ /* 0x004fc60007f5e0ff */
[----:B-1----:R-:W2:Y:S01]  /*109a0*/  LDL.LU R2, [R1+0x2c] ;  /* 0x00002c0001027983 */ /* 0x002ea20000300800 */
[----:B----4-:R-:W-:Y:S02]  /*109b0*/  VIADD R222, R183, UR4 ;  /* 0x00000004b7de7c36 */ /* 0x010fe40008000000 */
[----:B------:R-:W-:Y:S01]  /*109c0*/  IMAD.X R191, R184, 0x1, R5, P2 ;  /* 0x00000001b8bf7824 */ /* 0x000fe200010e0605 */
[----:B------:R-:W4:Y:S04]  /*109d0*/  LDL.LU R183, [R1+0x8] ;  /* 0x0000080001b77983 */ /* 0x000f280000300800 */
[----:B------:R-:W4:Y:S04]  /*109e0*/  LDL.LU R184, [R1+0x28] ;  /* 0x0000280001b87983 */ /* 0x000f280000300800 */
[----:B---3--:R-:W3:Y:S04]  /*109f0*/  LDL R0, [R1+0x274] ;  /* 0x0002740001007983 */ /* 0x008ee80000100800 */
[----:B------:R-:W4:Y:S04]  /*10a00*/  LDL.LU R245, [R1+0xc] ;  /* 0x00000c0001f57983 */ /* 0x000f280000300800 */
[----:B------:R1:W-:Y:S04]  /*10a10*/  LDGSTS.E [R222+0x18200], desc[UR16][R190.64], P1 ;  /* 0x18200000bede7fae */ /* 0x0003e80008921850 */
[----:B------:R-:W4:Y:S01]  /*10a20*/  LDL.LU R243, [R1+0x4] ;  /* 0x0000040001f37983 */ /* 0x000f220000300800 */
        /* <DEDUP_REMOVED lines=45> */
[----:B--2---:R-:W-:Y:S01]  /*10d00*/  IADD3 R190, P2, R3, R2, RZ ;  /* 0x0000000203be7210 */ /* 0x004fe20007f5e0ff */
[----:B---3--:R-:W-:Y:S01]  /*10d10*/  VIADD R222, R0, UR4 ;  /* 0x0000000400de7c36 */ /* 0x008fe20008000000 */
[-C--:B------:R-:W-:Y:S01]  /*10d20*/  IADD3 R6, P5, R6, R186.reuse, RZ ;  /* 0x000000ba06067210 */ /* 0x080fe20007fbe0ff */
[----:B------:R-:W2:Y:S02]  /*10d30*/  LDL.LU R0, [R1+0x1c] ;  /* 0x00001c0001007983 */ /* 0x000ea40000300800 */
[----:B----4-:R-:W-:Y:S02]  /*10d40*/  IMAD.X R191, R184, 0x1, R5, P2 ;  /* 0x00000001b8bf7824 */ /* 0x010fe400010e0605 */
[----:B------:R-:W-:Y:S01]  /*10d50*/  IMAD.X R15, R15, 0x1, R185, P5 ;  /* 0x000000010f0f7824 */ /* 0x000fe200028e06b9 */
[----:B------:R-:W3:Y:S04]  /*10d60*/  LDL.LU R251, [R1+0x24] ;  /* 0x0000240001fb7983 */ /* 0x000ee80000300800 */
[----:B------:R1:W-:Y:S01]  /*10d70*/  LDGSTS.E [R222+0x18300], desc[UR16][R190.64], P1 ;  /* 0x18300000bede7fae */ /* 0x0003e20008921850 */
[----:B------:R-:W-:-:S03]  /*10d80*/  IADD3 R12, P5, R12, R186, RZ ;  /* 0x000000ba0c0c7210 */ /* 0x000fc60007fbe0ff */
[----:B------:R-:W4:Y:S01]  /*10d90*/  LDL.LU R182, [R1] ;  /* 0x0000000001b67983 */ /* 0x000f220000300800 */
        /* <DEDUP_REMOVED lines=29> */
[----:B------:R1:W-:Y:S01]  /*10f70*/  LDGSTS.E [R222+0x1ab00], desc[UR16][R190.64], P1 ;  /* 0x1ab00000bede7fae */ /* 0x0003e20008921850 */
[----:B------:R-:W-:Y:S01]  /*10f80*/  IMAD.X R155, R155, 0x1, R185, P5 ;  /* 0x000000019b9b7824 */ /* 0x000fe200028e06b9 */
[----:B-1----:R-:W-:-:S05]  /*10f90*/  IADD3 R190, P2, R3, R158, RZ ;  /* 0x0000009e03be7210 */ /* 0x002fca0007f5e0ff */
[----:B------:R-:W-:Y:S01]  /*10fa0*/  IMAD.X R191, R173, 0x1, R5, P2 ;  /* 0x00000001adbf7824 */ /* 0x000fe200010e0605 */
[----:B------:R-:W-:-:S04]  /*10fb0*/  IADD3 R152, P5, R152, R186, RZ ;  /* 0x000000ba98987210 */ /* 0x000fc80007fbe0ff */
[----:B------:R1:W-:Y:S01]  /*10fc0*/  LDGSTS.E [R222+0x1af00], desc[UR16][R190.64], P1 ;  /* 0x1af00000bede7fae */ /* 0x0003e20008921850 */
[----:B------:R-:W-:Y:S01]  /*10fd0*/  IMAD.X R167, R167, 0x1, R185, P5 ;  /* 0x00000001a7a77824 */ /* 0x000fe200028e06b9 */
[----:B------:R-:W-:Y:S02]  /*10fe0*/  IADD3 R164, P5, R164, R186, RZ ;  /* 0x000000baa4a47210 */ /* 0x000fe40007fbe0ff */
[----:B-1----:R-:W-:-:S05]  /*10ff0*/  IADD3 R190, P2, R3, R22, RZ ;  /* 0x0000001603be7210 */ /* 0x002fca0007f5e0ff */
[----:B------:R-:W-:Y:S02]  /*11000*/  IMAD.X R191, R165, 0x1, R5, P2 ;  /* 0x00000001a5bf7824 */ /* 0x000fe400010e0605 */
[--C-:B------:R-:W-:Y:S01]  /*11010*/  IMAD.X R176, R176, 0x1, R185.reuse, P5 ;  /* 0x00000001b0b07824 */ /* 0x100fe200028e06b9 */
[-C--:B------:R-:W-:Y:S02]  /*11020*/  IADD3 R193, P5, R193, R186.reuse, RZ ;  /* 0x000000bac1c17210 */ /* 0x080fe40007fbe0ff */
[----:B------:R1:W-:Y:S03]  /*11030*/  LDGSTS.E [R222+0x1b300], desc[UR16][R190.64], P1 ;  /* 0x1b300000bede7fae */ /* 0x0003e60008921850 */
[----:B------:R-:W-:Y:S01]  /*11040*/  IMAD.X R192, R192, 0x1, R185, P5 ;  /* 0x00000001c0c07824 */ /* 0x000fe200028e06b9 */
[----:B------:R-:W-:Y:S02]  /*11050*/  IADD3 R205, P5, R205, R186, RZ ;  /* 0x000000bacdcd7210 */ /* 0x000fe40007fbe0ff */
[----:B-1----:R-:W-:-:S05]  /*11060*/  IADD3 R190, P2, R3, R14, RZ ;  /* 0x0000000e03be7210 */ /* 0x002fca0007f5e0ff */
[----:B------:R-:W-:Y:S02]  /*11070*/  IMAD.X R191, R157, 0x1, R5, P2 ;  /* 0x000000019dbf7824 */ /* 0x000fe400010e0605 */
[----:B------:R-:W-:-:S03]  /*11080*/  IMAD.X R204, R204, 0x1, R185, P5 ;  /* 0x00000001cccc7824 */ /* 0x000fc600028e06b9 */
[----:B------:R1:W-:Y:S01]  /*11090*/  LDGSTS.E [R222+0x1b700], desc[UR16][R190.64], P1 ;  /* 0x1b700000bede7fae */ /* 0x0003e20008921850 */
[----:B------:R-:W-:Y:S02]  /*110a0*/  IADD3 R217, P5, R217, R186, RZ ;  /* 0x000000bad9d97210 */ /* 0x000fe40007fbe0ff */
[----:B-1----:R-:W-:-:S03]  /*110b0*/  IADD3 R190, P2, R3, R9, RZ ;  /* 0x0000000903be7210 */ /* 0x002fc60007f5e0ff */
[----:B------:R-:W-:Y:S01]  /*110c0*/  IMAD.X R216, R216, 0x1, R185, P5 ;  /* 0x00000001d8d87824 */ /* 0x000fe200028e06b9 */
[----:B------:R-:W-:Y:S01]  /*110d0*/  IADD3 R230, P5, R230, R186, RZ ;  /* 0x000000bae6e67210 */ /* 0x000fe20007fbe0ff */
[----:B------:R-:W-:-:S04]  /*110e0*/  IMAD.X R191, R21, 0x1, R5, P2 ;  /* 0x0000000115bf7824 */ /* 0x000fc800010e0605 */
[----:B------:R-:W-:Y:S01]  /*110f0*/  IMAD.X R229, R229, 0x1, R185, P5 ;  /* 0x00000001e5e57824 */ /* 0x000fe200028e06b9 */
[----:B------:R1:W-:Y:S01]  /*11100*/  LDGSTS.E [R222+0x1bb00], desc[UR16][R190.64], P1 ;  /* 0x1bb00000bede7fae */ /* 0x0003e20008921850 */
[----:B------:R-:W-:Y:S02]  /*11110*/  IADD3 R242, P5, R242, R186, RZ ;  /* 0x000000baf2f27210 */ /* 0x000fe40007fbe0ff */
[----:B-1----:R-:W-:-:S03]  /*11120*/  IADD3 R190, P2, R3, R187, RZ ;  /* 0x000000bb03be7210 */ /* 0x002fc60007f5e0ff */
[----:B------:R-:W-:Y:S02]  /*11130*/  IMAD.X R241, R241, 0x1, R185, P5 ;  /* 0x00000001f1f17824 */ /* 0x000fe400028e06b9 */
[----:B------:R-:W-:Y:S01]  /*11140*/  IMAD.X R191, R13, 0x1, R5, P2 ;  /* 0x000000010dbf7824 */ /* 0x000fe200010e0605 */
[----:B------:R-:W-:-:S04]  /*11150*/  IADD3 R243, P5, R243, R186, RZ ;  /* 0x000000baf3f37210 */ /* 0x000fc80007fbe0ff */
[----:B------:R1:W-:Y:S04]  /*11160*/  LDGSTS.E [R222+0x1bf00], desc[UR16][R190.64], P1 ;  /* 0x1bf00000bede7fae */ /* 0x0003e80008921850 */
[----:B------:R-:W1:Y:S04]  /*11170*/  LDL.LU R190, [R1+0x14] ;  /* 0x0000140001be7983 */ /* 0x000e680000300800 */
[----:B------:R-:W3:Y:S04]  /*11180*/  LDL.LU R222, [R1+0x44] ;  /* 0x0000440001de7983 */ /* 0x000ee80000300800 */
[----:B------:R-:W3:Y:S04]  /*11190*/  LDL.LU R191, [R1+0x30] ;  /* 0x0000300001bf7983 */ /* 0x000ee80000300800 */
[----:B------:R2:W-:Y:S01]  /*111a0*/  STL [R1+0x4], R243 ;  /* 0x000004f301007387 */ /* 0x0005e20000100800 */
[----:B------:R-:W-:-:S02]  /*111b0*/  IADD3 R7, P4, R7, R186, RZ ;  /* 0x000000ba07077210 */ /* 0x000fc40007f9e0ff */
[-C--:B------:R-:W-:Y:S02]  /*111c0*/  IADD3 R8, P3, R8, R186.reuse, RZ ;  /* 0x000000ba08087210 */ /* 0x080fe40007f7e0ff */
[-C--:B------:R-:W-:Y:S02]  /*111d0*/  IADD3 R9, P2, R9, R186.reuse, RZ ;  /* 0x000000ba09097210 */ /* 0x080fe40007f5e0ff */
[-C--:B------:R-:W-:Y:S01]  /*111e0*/  IADD3 R187, P6, R187, R186.reuse, RZ ;  /* 0x000000babbbb7210 */ /* 0x080fe20007fde0ff */
[--C-:B----4-:R-:W-:Y:S01]  /*111f0*/  IMAD.X R182, R182, 0x1, R185.reuse, P5 ;  /* 0x00000001b6b67824 */ /* 0x110fe200028e06b9 */
[-C--:B------:R-:W-:Y:S01]  /*11200*/  IADD3 R11, P1, R11, R186.reuse, RZ ;  /* 0x000000ba0b0b7210 */ /* 0x080fe20007f3e0ff */
[----:B--2---:R-:W2:Y:S01]  /*11210*/  LDL.LU R243, [R1+0x2d8] ;  /* 0x0002d80001f37983 */ /* 0x004ea20000300800 */
[--C-:B------:R-:W-:Y:S01]  /*11220*/  IMAD.X R17, R17, 0x1, R185.reuse, P4 ;  /* 0x0000000111117824 */ /* 0x100fe200020e06b9 */
[-C--:B------:R-:W-:Y:S01]  /*11230*/  IADD3 R14, P4, R14, R186.reuse, RZ ;  /* 0x000000ba0e0e7210 */ /* 0x080fe20007f9e0ff */
[----:B------:R-:W-:Y:S01]  /*11240*/  VIADD R188, R188, 0x1 ;  /* 0x00000001bcbc7836 */ /* 0x000fe20000000000 */
[----:B------:R-:W0:Y:S03]  /*11250*/  LDGDEPBAR ;  /* 0x00000000000079af */ /* 0x000e260000000000 */
[----:B------:R-:W-:Y:S01]  /*11260*/  IMAD.X R157, R157, 0x1, R185, P4 ;  /* 0x000000019d9d7824 */ /* 0x000fe200020e06b9 */
[----:B------:R-:W-:-:S05]  /*11270*/  IADD3 R154, P4, R154, R186, RZ ;  /* 0x000000ba9a9a7210 */ /* 0x000fca0007f9e0ff */
        /* <DEDUP_REMOVED lines=12> */
[----:B--2---:R-:W-:Y:S01]  /*11340*/  IMAD.X R243, R243, 0x1, R185, P4 ;  /* 0x00000001f3f37824 */ /* 0x004fe200020e06b9 */
[----:B------:R-:W-:-:S05]  /*11350*/  IADD3 R245, P4, R245, R186, RZ ;  /* 0x000000baf5f57210 */ /* 0x000fca0007f9e0ff */
[----:B------:R2:W-:Y:S04]  /*11360*/  STL [R1+0xc], R245 ;  /* 0x00000cf501007387 */ /* 0x0005e80000100800 */
[----:B--2---:R-:W2:Y:S01]  /*11370*/  LDL.LU R245, [R1+0x2d4] ;  /* 0x0002d40001f57983 */ /* 0x004ea20000300800 */
[--C-:B------:R-:W-:Y:S01]  /*11380*/  IMAD.X R19, R19, 0x1, R185.reuse, P3 ;  /* 0x0000000113137824 */ /* 0x100fe200018e06b9 */
[-C--:B------:R-:W-:Y:S01]  /*11390*/  IADD3 R16, P3, R16, R186.reuse, RZ ;  /* 0x000000ba10107210 */ /* 0x080fe20007f7e0ff */
        /* <DEDUP_REMOVED lines=44> */
[----:B------:R-:W-:Y:S01]  /*11660*/  IMAD.X R237, R237, 0x1, R185, P1 ;  /* 0x00000001eded7824 */ /* 0x000fe200008e06b9 */
[----:B------:R-:W-:-:S03]  /*11670*/  IADD3 R250, P1, R250, R186, RZ ;  /* 0x000000bafafa7210 */ /* 0x000fc60007f3e0ff */
[--C-:B------:R-:W-:Y:S01]  /*11680*/  IMAD.X R247, R247, 0x1, R185.reuse, P2 ;  /* 0x00000001f7f77824 */ /* 0x100fe200010e06b9 */
[-C--:B------:R-:W-:Y:S01]  /*11690*/  IADD3 R0, P2, R0, R186.reuse, RZ ;  /* 0x000000ba00007210 */ /* 0x080fe20007f5e0ff */
[--C-:B------:R-:W-:Y:S01]  /*116a0*/  IMAD.X R249, R249, 0x1, R185.reuse, P1 ;  /* 0x00000001f9f97824 */ /* 0x100fe200008e06b9 */
[-C--:B---3--:R-:W-:Y:S01]  /*116b0*/  IADD3 R251, P1, R251, R186.reuse, RZ ;  /* 0x000000bafbfb7210 */ /* 0x088fe20007f3e0ff */
[----:B--2---:R-:W-:Y:S01]  /*116c0*/  IMAD.X R245, R245, 0x1, R185, P3 ;  /* 0x00000001f5f57824 */ /* 0x004fe200018e06b9 */
[----:B-1----:R-:W-:-:S05]  /*116d0*/  IADD3 R190, P3, R190, R186, RZ ;  /* 0x000000babebe7210 */ /* 0x002fca0007f7e0ff */
[----:B------:R1:W-:Y:S04]  /*116e0*/  STL [R1+0x14], R190 ;  /* 0x000014be01007387 */ /* 0x0003e80000100800 */
[----:B-1----:R-:W2:Y:S04]  /*116f0*/  LDL R190, [R1+0x50] ;  /* 0x0000500001be7983 */ /* 0x002ea80000100800 */
[----:B------:R1:W-:Y:S04]  /*11700*/  STL [R1+0x1c], R0 ;  /* 0x00001c0001007387 */ /* 0x0003e80000100800 */
[----:B-1----:R-:W3:Y:S04]  /*11710*/  LDL.LU R0, [R1+0x2d0] ;  /* 0x0002d00001007983 */ /* 0x002ee80000300800 */
[----:B------:R1:W-:Y:S04]  /*11720*/  STL [R1+0x24], R251 ;  /* 0x000024fb01007387 */ /* 0x0003e80000100800 */
[----:B-1----:R-:W4:Y:S01]  /*11730*/  LDL.LU R251, [R1+0x2cc] ;  /* 0x0002cc0001fb7983 */ /* 0x002f220000300800 */
        /* <DEDUP_REMOVED lines=17> */
[-C--:B------:R-:W-:Y:S02]  /*11850*/  IADD3 R252, P6, R252, R186.reuse, RZ ;  /* 0x000000bafcfc7210 */ /* 0x080fe40007fde0ff */
[----:B---3--:R-:W-:-:S03]  /*11860*/  IADD3 R0, P5, R0, R186, RZ ;  /* 0x000000ba00007210 */ /* 0x008fc60007fbe0ff */
[----:B----4-:R-:W-:Y:S01]  /*11870*/  IMAD.X R251, R251, 0x1, R185, P6 ;  /* 0x00000001fbfb7824 */ /* 0x010fe200030e06b9 */
[----:B------:R-:W-:-:S05]  /*11880*/  IADD3 R2, P6, R2, R186, RZ ;  /* 0x000000ba02027210 */ /* 0x000fca0007fde0ff */
[----:B------:R1:W-:Y:S04]  /*11890*/  STL [R1+0x2c], R2 ;  /* 0x00002c0201007387 */ /* 0x0003e80000100800 */
[----:B-1----:R-:W3:Y:S04]  /*118a0*/  LDL.LU R2, [R1+0x2c8] ;  /* 0x0002c80001027983 */ /* 0x002ee80000300800 */
[----:B------:R1:W-:Y:S04]  /*118b0*/  STL [R1], R182 ;  /* 0x000000b601007387 */ /* 0x0003e80000100800 */
[----:B-1----:R-:W4:Y:S04]  /*118c0*/  LDL.LU R182, [R1+0x2c4] ;  /* 0x0002c40001b67983 */ /* 0x002f280000300800 */
[----:B------:R1:W-:Y:S04]  /*118d0*/  STL [R1+0x34], R0 ;  /* 0x0000340001007387 */ /* 0x0003e80000100800 */
[----:B-1----:R-:W2:Y:S01]  /*118e0*/  LDL.LU R0, [R1+0x2c0] ;  /* 0x0002c00001007983 */ /* 0x002ea20000300800 */
[----:B------:R-:W-:-:S02]  /*118f0*/  IMAD.X R183, R183, 0x1, R185, P4 ;  /* 0x00000001b7b77824 */ /* 0x000fc400020e06b9 */
[----:B------:R-:W-:-:S03]  /*11900*/  IMAD.X R4, R4, 0x1, R185, P3 ;  /* 0x0000000104047824 */ /* 0x000fc600018e06b9 */
[----:B------:R1:W-:Y:S01]  /*11910*/  STL [R1+0x8], R183 ;  /* 0x000008b701007387 */ /* 0x0003e20000100800 */
[----:B------:R-:W-:-:S03]  /*11920*/  IADD3 R222, P3, R222, R186, RZ ;  /* 0x000000badede7210 */ /* 0x000fc60007f7e0ff */
[----:B-1----:R-:W2:Y:S01]  /*11930*/  LDL.LU R183, [R1+0x2bc] ;  /* 0x0002bc0001b77983 */ /* 0x002ea20000300800 */
[----:B---3--:R-:W-:Y:S01]  /*11940*/  IMAD.X R2, R2, 0x1, R185, P2 ;  /* 0x0000000102027824 */ /* 0x008fe200010e06b9 */
[----:B----4-:R-:W-:-:S05]  /*11950*/  IADD3 R182, P4, R182, R186, RZ ;  /* 0x000000bab6b67210 */ /* 0x010fca0007f9e0ff */
[----:B------:R1:W-:Y:S01]  /*11960*/  STL [R1+0x3c], R182 ;  /* 0x00003cb601007387 */ /* 0x0003e20000100800 */
[----:B--2---:R-:W-:-:S03]  /*11970*/  IMAD.X R0, R0, 0x1, R185, P1 ;  /* 0x0000000100007824 */ /* 0x004fc600008e06b9 */
[----:B-1----:R-:W2:Y:S04]  /*11980*/  LDL.LU R182, [R1+0x2b8] ;  /* 0x0002b80001b67983 */ /* 0x002ea80000300800 */
[----:B------:R1:W-:Y:S04]  /*11990*/  STL [R1+0x10], R4 ;  /* 0x0000100401007387 */ /* 0x0003e80000100800 */
[----:B-1----:R-:W3:Y:S04]  /*119a0*/  LDL.LU R4, [R1+0x2b4] ;  /* 0x0002b40001047983 */ /* 0x002ee80000300800 */
[----:B------:R1:W-:Y:S04]  /*119b0*/  STL [R1+0x18], R2 ;  /* 0x0000180201007387 */ /* 0x0003e80000100800 */
[----:B-1----:R-:W4:Y:S04]  /*119c0*/  LDL.LU R2, [R1+0x2b0] ;  /* 0x0002b00001027983 */ /* 0x002f280000300800 */
[----:B------:R-:W-:Y:S04]  /*119d0*/  STL [R1+0x44], R222 ;  /* 0x000044de01007387 */ /* 0x000fe80000100800 */
[----:B------:R1:W-:Y:S04]  /*119e0*/  STL [R1+0x20], R0 ;  /* 0x0000200001007387 */ /* 0x0003e80000100800 */
[----:B-1----:R-:W2:Y:S01]  /*119f0*/  LDL.LU R0, [R1+0x2ac] ;  /* 0x0002ac0001007983 */ /* 0x002ea20000300800 */
[----:B------:R-:W-:-:S02]  /*11a00*/  IMAD.X R184, R184, 0x1, R185, P6 ;  /* 0x00000001b8b87824 */ /* 0x000fc400030e06b9 */
[----:B------:R-:W-:-:S03]  /*11a10*/  IMAD.X R191, R191, 0x1, R185, P5 ;  /* 0x00000001bfbf7824 */ /* 0x000fc600028e06b9 */
[----:B------:R1:W-:Y:S04]  /*11a20*/  STL [R1+0x28], R184 ;  /* 0x000028b801007387 */ /* 0x0003e80000100800 */
[----:B-1----:R-:W3:Y:S01]  /*11a30*/  LDL.LU R184, [R1+0x2a8] ;  /* 0x0002a80001b87983 */ /* 0x002ee20000300800 */
[----:B----4-:R-:W-:-:S05]  /*11a40*/  IMAD.X R2, R2, 0x1, R185, P4 ;  /* 0x0000000102027824 */ /* 0x010fca00020e06b9 */
[----:B------:R1:W-:Y:S04]  /*11a50*/  STL [R1+0x38], R2 ;  /* 0x0000380201007387 */ /* 0x0003e80000100800 */
[----:B-1----:R1:W5:Y:S01]  /*11a60*/  LDL.LU R2, [R1+0x2a4] ;  /* 0x0002a40001027983 */ /* 0x0023620000300800 */
[----:B--2---:R-:W-:-:S03]  /*11a70*/  IMAD.X R0, R0, 0x1, R185, P3 ;  /* 0x0000000100007824 */ /* 0x004fc600018e06b9 */
[----:B------:R-:W-:Y:S04]  /*11a80*/  STL [R1+0x30], R191 ;  /* 0x000030bf01007387 */ /* 0x000fe80000100800 */
[----:B------:R2:W-:Y:S04]  /*11a90*/  STL [R1+0x40], R0 ;  /* 0x0000400001007387 */ /* 0x0005e80000100800 */
[----:B--2---:R1:W5:Y:S01]  /*11aa0*/  LDL.LU R0, [R1+0x2a0] ;  /* 0x0002a00001007983 */ /* 0x0043620000300800 */
[----:B------:R-:W-:Y:S02]  /*11ab0*/  ISETP.NE.U32.AND P1, PT, R190, R188, PT ;  /* 0x000000bcbe00720c */ /* 0x000fe40003f25070 */
[----:B---3--:R-:W-:-:S02]  /*11ac0*/  SHF.R.S32.HI R190, RZ, 0x1f, R4 ;  /* 0x0000001fffbe7819 */ /* 0x008fc40000011404 */
[C---:B------:R-:W-:Y:S02]  /*11ad0*/  LEA R182, P2, R4.reuse, R182, 0x2 ;  /* 0x000000b604b67211 */ /* 0x040fe400078410ff */
[----:B------:R-:W-:Y:S01]  /*11ae0*/  SHF.L.U64.HI R190, R4, 0x2, R190 ;  /* 0x0000000204be7819 */ /* 0x000fe200000102be */
[----:B------:R-:W-:-:S04]  /*11af0*/  VIADD R183, R183, 0xffffffc0 ;  /* 0xffffffc0b7b77836 */ /* 0x000fc80000000000 */
[----:B------:R-:W-:Y:S02]  /*11b00*/  IMAD.X R184, R184, 0x1, R190, P2 ;  /* 0x00000001b8b87824 */ /* 0x000fe400010e06be */
[----:B-1----:R-:W-:Y:S05]  /*11b10*/  @P1 BRA `(.L_x_1) ;  /* 0xffffffbc002c1947 */ /* 0x002fea000383ffff */
.L_x_0:
[----:B------:R-:W1:Y:S01]  /*11b20*/  S2R R190, SR_TID.X ;  /* 0x0000000000be7919 */ /* 0x000e620000002100 */
[----:B------:R-:W-:Y:S02]  /*11b30*/  WARPGROUP.DEPBAR.LE gsb0, 0x0 ;  /* 0x00008000000079c5 */ /* 0x000fe40000010000 */
[----:B------:R-:W-:-:S04]  /*11b40*/  DEPBAR.LE SB0, 0x0 ;  /* 0x000080000000791a */ /* 0x000fc80000000000 */
[C---:B-----5:R-:W-:Y:S01]  /*11b50*/  VIADD R4, R0.reuse, 0x1 ;  /* 0x0000000100047836 */ /* 0x060fe20000000000 */
[----:B------:R-:W-:Y:S01]  /*11b60*/  ULDC UR5, c[0x0][0x22c] ;  /* 0x00008b0000057ab9 */ /* 0x000fe20000000800 */
[----:B------:R-:W-:Y:S01]  /*11b70*/  ULDC UR4, c[0x0][0x22c] ;  /* 0x00008b0000047ab9 */ /* 0x000fe20000000800 */
[----:B------:R-:W-:Y:S01]  /*11b80*/  VIADD R5, R0, 0x3 ;  /* 0x0000000300057836 */ /* 0x000fe20000000000 */
[----:B------:R-:W-:Y:S01]  /*11b90*/  ULDC.64 UR6, c[0x0][0x220] ;  /* 0x0000880000067ab9 */ /* 0x000fe20000000a00 */
[C---:B-1----:R-:W-:Y:S02]  /*11ba0*/  IMAD.SHL.U32 R191, R190.reuse, 0x40, RZ ;  /* 0x00000040bebf7824 */ /* 0x042fe400078e00ff */
[C---:B------:R-:W-:Y:S02]  /*11bb0*/  IMAD.SHL.U32 R222, R190.reuse, 0x10, RZ ;  /* 0x00000010bede7824 */ /* 0x040fe400078e00ff */
[----:B------:R-:W-:Y:S01]  /*11bc0*/  IMAD.SHL.U32 R188, R190, 0x8, RZ ;  /* 0x00000008bebc7824 */ /* 0x000fe200078e00ff */
[----:B------:R-:W-:Y:S01]  /*11bd0*/  LOP3.LUT R191, R191, 0x400, RZ, 0xc0, !PT ;  /* 0x00000400bfbf7812 */ /* 0x000fe200078ec0ff */
[----:B------:R-:W2:Y:S01]  /*11be0*/  LDL.LU R190, [R1+0x24c] ;  /* 0x00024c0001be7983 */ /* 0x000ea20000300800 */
[----:B------:R-:W-:-:S02]  /*11bf0*/  LOP3.LUT R222, R222, 0xf0, RZ, 0xc0, !PT ;  /* 0x000000f0dede7812 */ /* 0x000fc400078ec0ff */
[----:B------:R-:W-:Y:S01]  /*11c00*/  LOP3.LUT R2, R188, 0x300, RZ, 0xc0, !PT ;  /* 0x00000300bc027812 */ /* 0x000fe200078ec0ff */
[----:B------:R-:W-:Y:S01]  /*11c10*/  IMAD.MOV.U32 R8, RZ, RZ, R88 ;  /* 0x000000ffff087224 */ /* 0x000fe200078e0058 */
[----:B------:R-:W-:Y:S01]  /*11c20*/  IADD3 R3, R191, UR8, R222 ;  /* 0x00000008bf037c10 */ /* 0x000fe2000fffe0de */
[----:B------:R-:W-:Y:S02]  /*11c30*/  IMAD.MOV.U32 R9, RZ, RZ, R90 ;  /* 0x000000ffff097224 */ /* 0x000fe400078e005a */
[----:B------:R-:W-:Y:S02]  /*11c40*/  IMAD.MOV.U32 R10, RZ, RZ, R24 ;  /* 0x000000ffff0a7224 */ /* 0x000fe400078e0018 */
[----:B------:R-:W-:Y:S01]  /*11c50*/  IMAD.MOV.U32 R11, RZ, RZ, R26 ;  /* 0x000000ffff0b7224 */ /* 0x000fe200078e001a */
[----:B------:R-:W-:Y:S01]  /*11c60*/  ISETP.LT.AND P1, PT, R4, UR4, !P0 ;  /* 0x0000000404007c0c */ /* 0x000fe2000c721270 */
[----:B------:R-:W-:Y:S01]  /*11c70*/  IMAD.IADD R2, R2, 0x1, R3 ;  /* 0x0000000102027824 */ /* 0x000fe200078e0203 */
[----:B------:R-:W-:Y:S01]  /*11c80*/  BAR.SYNC.DEFER_BLOCKING 0x0 ;  /* 0x0000000000007b1d */ /* 0x000fe20000010000 */
[----:B------:R-:W-:-:S05]  /*11c90*/  VIADD R3, R0, 0x2 ;  /* 0x0000000200037836 */ /* 0x000fca0000000000 */
[----:B------:R-:W-:Y:S01]  /*11ca0*/  ISETP.LT.AND P5, PT, R3, UR5, !P0 ;  /* 0x0000000503007c0c */ /* 0x000fe2000c7a1270 */
[----:B------:R-:W-:Y:S01]  /*11cb0*/  VIADD R4, R0, 0x4 ;  /* 0x0000000400047836 */ /* 0x000fe20000000000 */
[----:B------:R-:W-:Y:S01]  /*11cc0*/  ULDC UR4, c[0x0][0x22c] ;  /* 0x00008b0000047ab9 */ /* 0x000fe20000000800 */
[----:B------:R-:W-:Y:S01]  /*11cd0*/  ULDC UR5, c[0x0][0x22c] ;  /* 0x00008b0000057ab9 */ /* 0x000fe20000000800 */
[----:B------:R-:W-:Y:S01]  /*11ce0*/  IMAD.MOV.U32 R16, RZ, RZ, R89 ;  /* 0x000000ffff107224 */ /* 0x000fe200078e0059 */
[----:B------:R-:W3:Y:S04]  /*11cf0*/  LDL.LU R152, [R1+0x26c] ;  /* 0x00026c0001987983 */ /* 0x000ee80000300800 */
[----:B------:R-:W-:Y:S01]  /*11d00*/  STSM.16.M88.4 [R2], R8 ;  /* 0x0000000802007844 */ /* 0x000fe20000000200 */
[----:B------:R-:W-:-:S02]  /*11d10*/  ISETP.LT.AND P4, PT, R5, UR4, !P0 ;  /* 0x0000000405007c0c */ /* 0x000fc4000c781270 */
[----:B------:R-:W-:Y:S01]  /*11d20*/  ISETP.LT.AND P3, PT, R4, UR5, !P0 ;  /* 0x0000000504007c0c */ /* 0x000fe2000c761270 */
[----:B------:R-:W-:Y:S01]  /*11d30*/  IMAD.MOV.U32 R17, RZ, RZ, R91 ;  /* 0x000000ffff117224 */ /* 0x000fe200078e005b */
[----:B------:R-:W-:Y:S01]  /*11d40*/  ULDC UR5, c[0x0][0x244] ;  /* 0x0000910000057ab9 */ /* 0x000fe20000000800 */
[----:B------:R-:W-:Y:S01]  /*11d50*/  IMAD.MOV.U32 R18, RZ, RZ, R25 ;  /* 0x000000ffff127224 */ /* 0x000fe200078e0019 */
[----:B------:R-:W-:Y:S01]  /*11d60*/  ULDC UR4, c[0x0][0x248] ;  /* 0x0000920000047ab9 */ /* 0x000fe20000000800 */
[----:B------:R-:W-:Y:S01]  /*11d70*/  IMAD.MOV.U32 R19, RZ, RZ, R27 ;  /* 0x000000ffff137224 */ /* 0x000fe200078e001b */
[----:B------:R-:W-:Y:S01]  /*11d80*/  BAR.SYNC.DEFER_BLOCKING 0x0 ;  /* 0x0000000000007b1d */ /* 0x000fe20000010000 */
[----:B------:R-:W-:Y:S02]  /*11d90*/  IMAD.MOV.U32 R20, RZ, RZ, R92 ;  /* 0x000000ffff147224 */ /* 0x000fe400078e005c */
[----:B------:R-:W-:Y:S02]  /*11da0*/  IMAD.MOV.U32 R21, RZ, RZ, R94 ;  /* 0x000000ffff157224 */ /* 0x000fe400078e005e */
[----:B------:R-:W-:-:S02]  /*11db0*/  IMAD.MOV.U32 R22, RZ, RZ, R28 ;  /* 0x000000ffff167224 */ /* 0x000fc400078e001c */
[----:B------:R-:W-:Y:S02]  /*11dc0*/  IMAD.MOV.U32 R23, RZ, RZ, R30 ;  /* 0x000000ffff177224 */ /* 0x000fe400078e001e */
[----:B------:R-:W-:Y:S02]  /*11dd0*/  IMAD.MOV.U32 R24, RZ, RZ, R93 ;  /* 0x000000ffff187224 */ /* 0x000fe400078e005d */
[----:B------:R-:W-:Y:S02]  /*11de0*/  IMAD.MOV.U32 R25, RZ, RZ, R95 ;  /* 0x000000ffff197224 */ /* 0x000fe400078e005f */
[----:B------:R-:W-:Y:S02]  /*11df0*/  IMAD.MOV.U32 R26, RZ, RZ, R29 ;  /* 0x000000ffff1a7224 */ /* 0x000fe400078e001d */
[----:B------:R-:W-:Y:S02]  /*11e00*/  IMAD.MOV.U32 R27, RZ, RZ, R31 ;  /* 0x000000ffff1b7224 */ /* 0x000fe400078e001f */
[----:B------:R-:W-:-:S02]  /*11e10*/  IMAD.MOV.U32 R28, RZ, RZ, R96 ;  /* 0x000000ffff1c7224 */ /* 0x000fc400078e0060 */
[----:B------:R-:W-:Y:S02]  /*11e20*/  IMAD.MOV.U32 R29, RZ, RZ, R98 ;  /* 0x000000ffff1d7224 */ /* 0x000fe400078e0062 */
[----:B------:R-:W-:Y:S02]  /*11e30*/  IMAD.MOV.U32 R30, RZ, RZ, R32 ;  /* 0x000000ffff1e7224 */ /* 0x000fe400078e0020 */
[----:B------:R-:W-:Y:S01]  /*11e40*/  IMAD.MOV.U32 R31, RZ, RZ, R34 ;  /* 0x000000ffff1f7224 */ /* 0x000fe200078e0022 */
[----:B--2---:R-:W-:Y:S02]  /*11e50*/  ISETP.LT.AND P2, PT, R0, R190, !P0 ;  /* 0x000000be0000720c */ /* 0x004fe40004741270 */
[----:B------:R-:W1:Y:S02]  /*11e60*/  S2R R190, SR_TID.X ;  /* 0x0000000000be7919 */ /* 0x000e640000002100 */
[----:B-1----:R-:W-:-:S04]  /*11e70*/  LOP3.LUT R3, R190, 0x7f, RZ, 0xc0, !PT ;  /* 0x0000007fbe037812 */ /* 0x002fc800078ec0ff */
[----:B------:R-:W-:-:S05]  /*11e80*/  LEA R3, R3, UR8, 0x4 ;  /* 0x0000000803037c11 */ /* 0x000fca000f8e20ff */
[----:B------:R-:W1:Y:S01]  /*11e90*/  LDS.128 R4, [R3] ;  /* 0x0000000003047984 */ /* 0x000e620000000c00 */
[----:B------:R-:W-:Y:S06]  /*11ea0*/  BAR.SYNC.DEFER_BLOCKING 0x0 ;  /* 0x0000000000007b1d */ /* 0x000fec0000010000 */
[----:B------:R-:W-:Y:S02]  /*11eb0*/  STSM.16.M88.4 [R2], R16 ;  /* 0x0000001002007844 */ /* 0x000fe40000000200 */
[----:B------:R-:W-:Y:S06]  /*11ec0*/  BAR.SYNC.DEFER_BLOCKING 0x0 ;  /* 0x0000000000007b1d */ /* 0x000fec0000010000 */
[----:B------:R-:W2:Y:S02]  /*11ed0*/  LDS.128 R12, [R3] ;  /* 0x00000000030c7984 */ /* 0x000ea40000000c00 */
[----:B------:R-:W-:Y:S06]  /*11ee0*/  BAR.SYNC.DEFER_BLOCKING 0x0 ;  /* 0x0000000000007b1d */ /* 0x000fec0000010000 */
[----:B------:R-:W-:Y:S02]  /*11ef0*/  STSM.16.M88.4 [R2], R20 ;  /* 0x0000001402007844 */ /* 0x000fe40000000200 */
[----:B------:R-:W-:Y:S06]  /*11f00*/  BAR.SYNC.DEFER_BLOCKING 0x0 ;  /* 0x0000000000007b1d */ /* 0x000fec0000010000 */
[----:B------:R-:W4:Y:S02]  /*11f10*/  LDS.128 R8, [R3] ;  /* 0x0000000003087984 */ /* 0x000f240000000c00 */
[----:B------:R-:W-:Y:S06]  /*11f20*/  BAR.SYNC.DEFER_BLOCKING 0x0 ;  /* 0x0000000000007b1d */ /* 0x000fec0000010000 */
[----:B------:R-:W-:Y:S02]  /*11f30*/  STSM.16.M88.4 [R2], R24 ;  /* 0x0000001802007844 */ /* 0x000fe40000000200 */
[----:B------:R-:W-:Y:S06]  /*11f40*/  BAR.SYNC.DEFER_BLOCKING 0x0 ;  /* 0x0000000000007b1d */ /* 0x000fec0000010000 */
[----:B------:R-:W4:Y:S02]  /*11f50*/  LDS.128 R20, [R3] ;  /* 0x0000000003147984 */ /* 0x000f240000000c00 */
[----:B------:R-:W-:Y:S06]  /*11f60*/  BAR.SYNC.DEFER_BLOCKING 0x0 ;  /* 0x0000000000007b1d */ /* 0x000fec0000010000 */
[----:B------:R-:W-:Y:S02]  /*11f70*/  STSM.16.M88.4 [R2], R28 ;  /* 0x0000001c02007844 */ /* 0x000fe40000000200 */
[----:B------:R-:W-:Y:S01]  /*11f80*/  BAR.SYNC.DEFER_BLOCKING 0x0 ;  /* 0x0000000000007b1d */ /* 0x000fe20000010000 */
[----:B------:R-:W-:-:S02]  /*11f90*/  IMAD.MOV.U32 R88, RZ, RZ, R97 ;  /* 0x000000ffff587224 */ /* 0x000fc400078e0061 */
[----:B------:R-:W-:-:S03]  /*11fa0*/  IMAD.MOV.U32 R89, RZ, RZ, R99 ;  /* 0x000000ffff597224 */ /* 0x000fc600078e0063 */
[----:B------:R-:W4:Y:S01]  /*11fb0*/  LDS.128 R16, [R3] ;  /* 0x0000000003107984 */ /* 0x000f220000000c00 */
[----:B------:R-:W-:Y:S02]  /*11fc0*/  IMAD.MOV.U32 R90, RZ, RZ, R33 ;  /* 0x000000ffff5a7224 */ /* 0x000fe400078e0021 */
[----:B------:R-:W-:Y:S01]  /*11fd0*/  IMAD.MOV.U32 R91, RZ, RZ, R35 ;  /* 0x000000ffff5b7224 */ /* 0x000fe200078e0023 */
[----:B------:R-:W-:Y:S06]  /*11fe0*/  BAR.SYNC.DEFER_BLOCKING 0x0 ;  /* 0x0000000000007b1d */ /* 0x000fec0000010000 */
[----:B------:R3:W-:Y:S02]  /*11ff0*/  STSM.16.M88.4 [R2], R88 ;  /* 0x0000005802007844 */ /* 0x0007e40000000200 */
[----:B------:R-:W-:Y:S01]  /*12000*/  BAR.SYNC.DEFER_BLOCKING 0x0 ;  /* 0x0000000000007b1d */ /* 0x000fe20000010000 */
[----:B------:R-:W-:-:S02]  /*12010*/  IMAD.MOV.U32 R32, RZ, RZ, R100 ;  /* 0x000000ffff207224 */ /* 0x000fc400078e0064 */
[----:B------:R-:W-:-:S03]  /*12020*/  IMAD.MOV.U32 R33, RZ, RZ, R102 ;  /* 0x000000ffff217224 */ /* 0x000fc600078e0066 */
[----:B------:R-:W4:Y:S01]  /*12030*/  LDS.128 R28, [R3] ;  /* 0x00000000031c7984 */ /* 0x000f220000000c00 */
[----:B------:R-:W-:Y:S02]  /*12040*/  IMAD.MOV.U32 R34, RZ, RZ, R36 ;  /* 0x000000ffff227224 */ /* 0x000fe400078e0024 */
[----:B------:R-:W-:Y:S01]  /*12050*/  IMAD.MOV.U32 R35, RZ, RZ, R38 ;  /* 0x000000ffff237224 */ /* 0x000fe200078e0026 */
        /* <DEDUP_REMOVED lines=11> */
[----:B---3--:R-:W-:-:S02]  /*12110*/  IMAD.MOV.U32 R88, RZ, RZ, R104 ;  /* 0x000000ffff587224 */ /* 0x008fc400078e0068 */
[----:B------:R-:W-:-:S03]  /*12120*/  IMAD.MOV.U32 R89, RZ, RZ, R106 ;  /* 0x000000ffff597224 */ /* 0x000fc600078e006a */
[----:B------:R-:W3:Y:S01]  /*12130*/  LDS.128 R36, [R3] ;  /* 0x0000000003247984 */ /* 0x000ee20000000c00 */
[----:B------:R-:W-:Y:S02]  /*12140*/  IMAD.MOV.U32 R90, RZ, RZ, R40 ;  /* 0x000000ffff5a7224 */ /* 0x000fe400078e0028 */
[----:B------:R-:W-:Y:S01]  /*12150*/  IMAD.MOV.U32 R91, RZ, RZ, R42 ;  /* 0x000000ffff5b7224 */ /* 0x000fe200078e002a */
[----:B------:R-:W-:Y:S06]  /*12160*/  BAR.SYNC.DEFER_BLOCKING 0x0 ;  /* 0x0000000000007b1d */ /* 0x000fec0000010000 */
[----:B------:R-:W-:Y:S02]  /*12170*/  STSM.16.M88.4 [R2], R88 ;  /* 0x0000005802007844 */ /* 0x000fe40000000200 */
[----:B------:R-:W-:Y:S01]  /*12180*/  BAR.SYNC.DEFER_BLOCKING 0x0 ;  /* 0x0000000000007b1d */ /* 0x000fe20000010000 */
[----:B------:R-:W-:-:S02]  /*12190*/  IMAD.MOV.U32 R96, RZ, RZ, R105 ;  /* 0x000000ffff607224 */ /* 0x000fc400078e0069 */
[----:B------:R-:W-:-:S03]  /*121a0*/  IMAD.MOV.U32 R97, RZ, RZ, R107 ;  /* 0x000000ffff617224 */ /* 0x000fc600078e006b */
[----:B------:R-:W3:Y:S01]  /*121b0*/  LDS.128 R32, [R3] ;  /* 0x0000000003207984 */ /* 0x000ee20000000c00 */
[----:B------:R-:W-:Y:S02]  /*121c0*/  IMAD.MOV.U32 R98, RZ, RZ, R41 ;  /* 0x000000ffff627224 */ /* 0x000fe400078e0029 */
[----:B------:R-:W-:Y:S01]  /*121d0*/  IMAD.MOV.U32 R99, RZ, RZ, R43 ;  /* 0x000000ffff637224 */ /* 0x000fe200078e002b */
[----:B------:R-:W-:Y:S06]  /*121e0*/  BAR.SYNC.DEFER_BLOCKING 0x0 ;  /* 0x0000000000007b1d */ /* 0x000fec0000010000 */
[----:B------:R2:W-:Y:S01]  /*121f0*/  STSM.16.M88.4 [R2], R96 ;  /* 0x0000006002007844 */ /* 0x0005e20000000200 */
[----:B-1----:R-:W-:-:S02]  /*12200*/  IMAD.MOV.U32 R94, RZ, RZ, R44 ;  /* 0x000000ffff5e7224 */ /* 0x002fc400078e002c */
[----:B------:R-:W-:Y:S02]  /*12210*/  IMAD.MOV.U32 R95, RZ, RZ, R46 ;  /* 0x000000ffff5f7224 */ /* 0x000fe400078e002e */
[----:B------:R-:W-:Y:S02]  /*12220*/  IMAD.MOV.U32 R102, RZ, RZ, R45 ;  /* 0x000000ffff667224 */ /* 0x000fe400078e002d */
[----:B------:R-:W-:Y:S01]  /*12230*/  IMAD.MOV.U32 R103, RZ, RZ, R47 ;  /* 0x000000ffff677224 */ /* 0x000fe200078e002f */
[----:B------:R-:W-:Y:S01]  /*12240*/  BAR.SYNC.DEFER_BLOCKING 0x0 ;  /* 0x0000000000007b1d */ /* 0x000fe20000010000 */
[----:B------:R-:W-:Y:S02]  /*12250*/  IMAD.MOV.U32 R92, RZ, RZ, R108 ;  /* 0x000000ffff5c7224 */ /* 0x000fe400078e006c */
[----:B------:R-:W-:-:S03]  /*12260*/  IMAD.MOV.U32 R93, RZ, RZ, R110 ;  /* 0x000000ffff5d7224 */ /* 0x000fc600078e006e */
[----:B------:R-:W1:Y:S02]  /*12270*/  LDS.128 R44, [R3] ;  /* 0x00000000032c7984 */ /* 0x000e640000000c00 */
[----:B------:R-:W-:Y:S06]  /*12280*/  BAR.SYNC.DEFER_BLOCKING 0x0 ;  /* 0x0000000000007b1d */ /* 0x000fec0000010000 */
[----:B------:R-:W-:Y:S02]  /*12290*/  STSM.16.M88.4 [R2], R92 ;  /* 0x0000005c02007844 */ /* 0x000fe40000000200 */
[----:B------:R-:W-:Y:S01]  /*122a0*/  BAR.SYNC.DEFER_BLOCKING 0x0 ;  /* 0x0000000000007b1d */ /* 0x000fe20000010000 */
[----:B------:R-:W-:-:S02]  /*122b0*/  IMAD.MOV.U32 R100, RZ, RZ, R109 ;  /* 0x000000ffff647224 */ /* 0x000fc400078e006d */
[----:B------:R-:W-:-:S03]  /*122c0*/  IMAD.MOV.U32 R101, RZ, RZ, R111 ;  /* 0x000000ffff657224 */ /* 0x000fc600078e006f */
[----:B------:R-:W1:Y:S02]  /*122d0*/  LDS.128 R40, [R3] ;  /* 0x0000000003287984 */ /* 0x000e640000000c00 */
[----:B------:R-:W-:Y:S06]  /*122e0*/  BAR.SYNC.DEFER_BLOCKING 0x0 ;  /* 0x0000000000007b1d */ /* 0x000fec0000010000 */
[----:B------:R4:W-:Y:S02]  /*122f0*/  STSM.16.M88.4 [R2], R100 ;  /* 0x0000006402007844 */ /* 0x0009e40000000200 */
[----:B------:R-:W-:Y:S01]  /*12300*/  BAR.SYNC.DEFER_BLOCKING 0x0 ;  /* 0x0000000000007b1d */ /* 0x000fe20000010000 */
[----:B--2---:R-:W-:-:S02]  /*12310*/  IMAD.MOV.U32 R96, RZ, RZ, R112 ;  /* 0x000000ffff607224 */ /* 0x004fc400078e0070 */
[----:B------:R-:W-:-:S03]  /*12320*/  IMAD.MOV.U32 R97, RZ, RZ, R114 ;  /* 0x000000ffff617224 */ /* 0x000fc600078e0072 */
[----:B------:R-:W2:Y:S01]  /*12330*/  LDS.128 R88, [R3] ;  /* 0x0000000003587984 */ /* 0x000ea20000000c00 */
[----:B------:R-:W-:Y:S02]  /*12340*/  IMAD.MOV.U32 R98, RZ, RZ, R48 ;  /* 0x000000ffff627224 */ /* 0x000fe400078e0030 */
[----:B------:R-:W-:Y:S01]  /*12350*/  IMAD.MOV.U32 R99, RZ, RZ, R50 ;  /* 0x000000ffff637224 */ /* 0x000fe200078e0032 */
[----:B------:R-:W-:Y:S06]  /*12360*/  BAR.SYNC.DEFER_BLOCKING 0x0 ;  /* 0x0000000000007b1d */ /* 0x000fec0000010000 */
[----:B------:R-:W-:Y:S02]  /*12370*/  STSM.16.M88.4 [R2], R96 ;  /* 0x0000006002007844 */ /* 0x000fe40000000200 */
[----:B------:R-:W-:Y:S01]  /*12380*/  BAR.SYNC.DEFER_BLOCKING 0x0 ;  /* 0x0000000000007b1d */ /* 0x000fe20000010000 */
[----:B------:R-:W-:-:S02]  /*12390*/  IMAD.MOV.U32 R106, RZ, RZ, R49 ;  /* 0x000000ffff6a7224 */ /* 0x000fc400078e0031 */
[----:B------:R-:W-:-:S03]  /*123a0*/  IMAD.MOV.U32 R107, RZ, RZ, R51 ;  /* 0x000000ffff6b7224 */ /* 0x000fc600078e0033 */
[----:B------:R-:W2:Y:S01]  /*123b0*/  LDS.128 R48, [R3] ;  /* 0x0000000003307984 */ /* 0x000ea20000000c00 */
[----:B------:R-:W-:Y:S02]  /*123c0*/  IMAD.MOV.U32 R104, RZ, RZ, R113 ;  /* 0x000000ffff687224 */ /* 0x000fe400078e0071 */
[----:B------:R-:W-:Y:S01]  /*123d0*/  IMAD.MOV.U32 R105, RZ, RZ, R115 ;  /* 0x000000ffff697224 */ /* 0x000fe200078e0073 */
[----:B------:R-:W-:Y:S06]  /*123e0*/  BAR.SYNC.DEFER_BLOCKING 0x0 ;  /* 0x0000000000007b1d */ /* 0x000fec0000010000 */
[----:B------:R3:W-:Y:S02]  /*123f0*/  STSM.16.M88.4 [R2], R104 ;  /* 0x0000006802007844 */ /* 0x0007e40000000200 */
[----:B------:R-:W-:Y:S01]  /*12400*/  BAR.SYNC.DEFER_BLOCKING 0x0 ;  /* 0x0000000000007b1d */ /* 0x000fe20000010000 */
[----:B----4-:R-:W-:-:S02]  /*12410*/  IMAD.MOV.U32 R100, RZ, RZ, R116 ;  /* 0x000000ffff647224 */ /* 0x010fc400078e0074 */
        /* <DEDUP_REMOVED lines=29> */
[----:B------:R2:W-:Y:S02]  /*125f0*/  STSM.16.M88.4 [R2], R112 ;  /* 0x0000007002007844 */ /* 0x0005e40000000200 */
[----:B------:R-:W-:Y:S01]  /*12600*/  BAR.SYNC.DEFER_BLOCKING 0x0 ;  /* 0x0000000000007b1d */ /* 0x000fe20000010000 */
[----:B-1----:R-:W-:-:S02]  /*12610*/  IMAD.MOV.U32 R108, RZ, RZ, R124 ;  /* 0x000000ffff6c7224 */ /* 0x002fc400078e007c */
[----:B------:R-:W-:-:S03]  /*12620*/  IMAD.MOV.U32 R109, RZ, RZ, R126 ;  /* 0x000000ffff6d7224 */ /* 0x000fc600078e007e */
[----:B------:R-:W1:Y:S01]  /*12630*/  LDS.128 R100, [R3] ;  /* 0x0000000003647984 */ /* 0x000e620000000c00 */
[----:B------:R-:W-:Y:S02]  /*12640*/  IMAD.MOV.U32 R110, RZ, RZ, R60 ;  /* 0x000000ffff6e7224 */ /* 0x000fe400078e003c */
[----:B------:R-:W-:Y:S01]  /*12650*/  IMAD.MOV.U32 R111, RZ, RZ, R62 ;  /* 0x000000ffff6f7224 */ /* 0x000fe200078e003e */
[----:B------:R-:W-:Y:S06]  /*12660*/  BAR.SYNC.DEFER_BLOCKING 0x0 ;  /* 0x0000000000007b1d */ /* 0x000fec0000010000 */
[----:B------:R-:W-:Y:S02]  /*12670*/  STSM.16.M88.4 [R2], R108 ;  /* 0x0000006c02007844 */ /* 0x000fe40000000200 */
[----:B------:R-:W-:Y:S01]  /*12680*/  BAR.SYNC.DEFER_BLOCKING 0x0 ;  /* 0x0000000000007b1d */ /* 0x000fe20000010000 */
[----:B------:R-:W-:-:S02]  /*12690*/  IMAD.MOV.U32 R118, RZ, RZ, R61 ;  /* 0x000000ffff767224 */ /* 0x000fc400078e003d */
[----:B------:R-:W-:-:S03]  /*126a0*/  IMAD.MOV.U32 R119, RZ, RZ, R63 ;  /* 0x000000ffff777224 */ /* 0x000fc600078e003f */
[----:B------:R-:W1:Y:S01]  /*126b0*/  LDS.128 R60, [R3] ;  /* 0x00000000033c7984 */ /* 0x000e620000000c00 */
[----:B------:R-:W-:Y:S02]  /*126c0*/  IMAD.MOV.U32 R116, RZ, RZ, R125 ;  /* 0x000000ffff747224 */ /* 0x000fe400078e007d */
[----:B------:R-:W-:Y:S01]  /*126d0*/  IMAD.MOV.U32 R117, RZ, RZ, R127 ;  /* 0x000000ffff757224 */ /* 0x000fe200078e007f */
        /* <DEDUP_REMOVED lines=49> */
[----:B------:R-:W-:Y:S02]  /*129f0*/  STSM.16.M88.4 [R2], R128 ;  /* 0x0000008002007844 */ /* 0x000fe40000000200 */
        /* <DEDUP_REMOVED lines=23> */
[----:B------:R-:W-:Y:S01]  /*12b70*/  STSM.16.M88.4 [R2], R136 ;  /* 0x0000008802007844 */ /* 0x000fe20000000200 */
[----:B------:R-:W-:-:S02]  /*12b80*/  IMAD.MOV.U32 R142, RZ, RZ, R81 ;  /* 0x000000ffff8e7224 */ /* 0x000fc400078e0051 */
[----:B------:R-:W-:Y:S01]  /*12b90*/  IMAD.MOV.U32 R143, RZ, RZ, R83 ;  /* 0x000000ffff8f7224 */ /* 0x000fe200078e0053 */
[----:B------:R-:W-:Y:S01]  /*12ba0*/  BAR.SYNC.DEFER_BLOCKING 0x0 ;  /* 0x0000000000007b1d */ /* 0x000fe20000010000 */
[----:B------:R-:W-:Y:S02]  /*12bb0*/  IMAD.MOV.U32 R140, RZ, RZ, R145 ;  /* 0x000000ffff8c7224 */ /* 0x000fe400078e0091 */
[----:B------:R-:W-:-:S03]  /*12bc0*/  IMAD.MOV.U32 R141, RZ, RZ, R147 ;  /* 0x000000ffff8d7224 */ /* 0x000fc600078e0093 */
[----:B------:R-:W1:Y:S02]  /*12bd0*/  LDS.128 R80, [R3] ;  /* 0x0000000003507984 */ /* 0x000e640000000c00 */
[----:B------:R-:W-:Y:S06]  /*12be0*/  BAR.SYNC.DEFER_BLOCKING 0x0 ;  /* 0x0000000000007b1d */ /* 0x000fec0000010000 */
[----:B------:R2:W-:Y:S02]  /*12bf0*/  STSM.16.M88.4 [R2], R140 ;  /* 0x0000008c02007844 */ /* 0x0005e40000000200 */
        /* <DEDUP_REMOVED lines=8> */
[----:B--2---:R-:W-:-:S02]  /*12c80*/  IMAD.MOV.U32 R142, RZ, RZ, R85 ;  /* 0x000000ffff8e7224 */ /* 0x004fc400078e0055 */
[----:B------:R-:W-:Y:S01]  /*12c90*/  IMAD.MOV.U32 R143, RZ, RZ, R87 ;  /* 0x000000ffff8f7224 */ /* 0x000fe200078e0057 */
[----:B------:R-:W-:Y:S01]  /*12ca0*/  BAR.SYNC.DEFER_BLOCKING 0x0 ;  /* 0x0000000000007b1d */ /* 0x000fe20000010000 */
[----:B------:R-:W-:Y:S02]  /*12cb0*/  IMAD.MOV.U32 R140, RZ, RZ, R149 ;  /* 0x000000ffff8c7224 */ /* 0x000fe400078e0095 */
[----:B------:R-:W-:-:S03]  /*12cc0*/  IMAD.MOV.U32 R141, RZ, RZ, R151 ;  /* 0x000000ffff8d7224 */ /* 0x000fc600078e0097 */
[----:B------:R-:W2:Y:S02]  /*12cd0*/  LDS.128 R84, [R3] ;  /* 0x0000000003547984 */ /* 0x000ea40000000c00 */
[----:B------:R-:W-:Y:S01]  /*12ce0*/  BAR.SYNC.DEFER_BLOCKING 0x0 ;  /* 0x0000000000007b1d */ /* 0x000fe20000010000 */
[----:B------:R-:W-:Y:S02]  /*12cf0*/  IMAD R129, R152, UR5, RZ ;  /* 0x0000000598817c24 */ /* 0x000fe4000f8e02ff */
[----:B------:R-:W-:-:S03]  /*12d00*/  IMAD R131, R0, UR4, RZ ;  /* 0x0000000400837c24 */ /* 0x000fc6000f8e02ff */
[C---:B------:R-:W-:Y:S01]  /*12d10*/  LEA R128, P6, R129.reuse, UR6, 0x2 ;  /* 0x0000000681807c11 */ /* 0x040fe2000f8c10ff */
[----:B------:R4:W-:Y:S03]  /*12d20*/  STSM.16.M88.4 [R2], R140 ;  /* 0x0000008c02007844 */ /* 0x0009e60000000200 */
[----:B------:R-:W-:Y:S01]  /*12d30*/  LEA.HI.X.SX32 R129, R129, UR7, 0x2, P6 ;  /* 0x0000000781817c11 */ /* 0x000fe2000b0f16ff */
[----:B------:R-:W-:Y:S01]  /*12d40*/  VIADD R133, R0, 0x5 ;  /* 0x0000000500857836 */ /* 0x000fe20000000000 */
[----:B------:R-:W-:Y:S01]  /*12d50*/  BAR.SYNC.DEFER_BLOCKING 0x0 ;  /* 0x0000000000007b1d */ /* 0x000fe20000010000 */
[C---:B------:R-:W-:Y:S01]  /*12d60*/  LEA R130, P6, R131.reuse, R128, 0x2 ;  /* 0x0000008083827211 */ /* 0x040fe200078c10ff */
[----:B------:R-:W-:-:S03]  /*12d70*/  VIADD R134, R131, UR4 ;  /* 0x0000000483867c36 */ /* 0x000fc60008000000 */
[-C--:B------:R-:W-:Y:S01]  /*12d80*/  LEA.HI.X.SX32 R131, R131, R129.reuse, 0x2, P6 ;  /* 0x0000008183837211 */ /* 0x080fe200030f16ff */
[----:B------:R-:W-:Y:S01]  /*12d90*/  ULDC UR5, c[0x0][0x22c] ;  /* 0x00008b0000057ab9 */ /* 0x000fe20000000800 */
[C---:B------:R-:W-:Y:S01]  /*12da0*/  LEA R132, P6, R134.reuse, R128, 0x2 ;  /* 0x0000008086847211 */ /* 0x040fe200078c10ff */
[----:B------:R-:W-:Y:S02]  /*12db0*/  VIADD R136, R134, UR4 ;  /* 0x0000000486887c36 */ /* 0x000fe40008000000 */
[----:B------:R-:W-:Y:S02]  /*12dc0*/  VIADD R135, R0, 0x6 ;  /* 0x0000000600877836 */ /* 0x000fe40000000000 */
[----:B------:R-:W-:Y:S01]  /*12dd0*/  VIADD R137, R136, UR4 ;  /* 0x0000000488897c36 */ /* 0x000fe20008000000 */
[----:B------:R3:W-:Y:S01]  /*12de0*/  @P2 STG.E desc[UR16][R130.64], R4 ;  /* 0x0000000482002986 */ /* 0x0007e2000c101910 */
[----:B------:R-:W-:Y:S01]  /*12df0*/  ISETP.LT.AND P2, PT, R133, UR5, !P0 ;  /* 0x0000000585007c0c */ /* 0x000fe2000c741270 */
[----:B------:R-:W-:Y:S01]  /*12e00*/  ULDC UR5, c[0x0][0x22c] ;  /* 0x00008b0000057ab9 */ /* 0x000fe20000000800 */
[----:B------:R-:W-:-:S02]  /*12e10*/  LEA.HI.X.SX32 R133, R134, R129, 0x2, P6 ;  /* 0x0000008186857211 */ /* 0x000fc400030f16ff */
[----:B------:R-:W-:-:S03]  /*12e20*/  LEA R134, P6, R136, R128, 0x2 ;  /* 0x0000008088867211 */ /* 0x000fc600078c10ff */
[----:B------:R1:W-:Y:S01]  /*12e30*/  @P1 STG.E desc[UR16][R132.64], R12 ;  /* 0x0000000c84001986 */ /* 0x0003e2000c101910 */
[----:B------:R-:W-:Y:S01]  /*12e40*/  ISETP.LT.AND P1, PT, R135, UR5, !P0 ;  /* 0x0000000587007c0c */ /* 0x000fe2000c721270 */
[----:B----4-:R-:W-:Y:S01]  /*12e50*/  VIADD R2, R0, 0x7 ;  /* 0x0000000700027836 */ /* 0x010fe20000000000 */
[----:B------:R-:W-:Y:S01]  /*12e60*/  LEA.HI.X.SX32 R135, R136, R129, 0x2, P6 ;  /* 0x0000008188877211 */ /* 0x000fe200030f16ff */
[C---:B---3--:R-:W-:Y:S01]  /*12e70*/  VIADD R4, R137.reuse, UR4 ;  /* 0x0000000489047c36 */ /* 0x048fe20008000000 */
[----:B------:R-:W-:Y:S01]  /*12e80*/  LEA R130, P6, R137, R128, 0x2 ;  /* 0x0000008089827211 */ /* 0x000fe200078c10ff */
[----:B------:R-:W-:-:S03]  /*12e90*/  ULDC UR5, c[0x0][0x22c] ;  /* 0x00008b0000057ab9 */ /* 0x000fc60000000800 */
[-C--:B------:R-:W-:Y:S01]  /*12ea0*/  LEA.HI.X.SX32 R131, R137, R129.reuse, 0x2, P6 ;  /* 0x0000008189837211 */ /* 0x080fe200030f16ff */
[----:B------:R-:W-:Y:S01]  /*12eb0*/  @P5 STG.E desc[UR16][R134.64], R5 ;  /* 0x0000000586005986 */ /* 0x000fe2000c101910 */
[CC--:B------:R-:W-:Y:S01]  /*12ec0*/  LEA R136, P6, R4.reuse, R128.reuse, 0x2 ;  /* 0x0000008004887211 */ /* 0x0c0fe200078c10ff */
[----:B-1----:R-:W-:Y:S01]  /*12ed0*/  VIADD R12, R4, UR4 ;  /* 0x00000004040c7c36 */ /* 0x002fe20008000000 */
[----:B------:R-:W-:Y:S01]  /*12ee0*/  ISETP.LT.AND P5, PT, R2, UR5, !P0 ;  /* 0x0000000502007c0c */ /* 0x000fe2000c7a1270 */
[----:B------:R-:W-:Y:S01]  /*12ef0*/  VIADD R2, R0, 0x8 ;  /* 0x0000000800027836 */ /* 0x000fe20000000000 */
[-C--:B------:R-:W-:Y:S01]  /*12f00*/  LEA.HI.X.SX32 R137, R4, R129.reuse, 0x2, P6 ;  /* 0x0000008104897211 */ /* 0x080fe200030f16ff */
[----:B------:R-:W-:Y:S01]  /*12f10*/  ULDC UR5, c[0x0][0x22c] ;  /* 0x00008b0000057ab9 */ /* 0x000fe20000000800 */
[-C--:B------:R-:W-:Y:S01]  /*12f20*/  LEA R132, P6, R12, R128.reuse, 0x2 ;  /* 0x000000800c847211 */ /* 0x080fe200078c10ff */
[----:B------:R1:W-:Y:S01]  /*12f30*/  @P4 STG.E desc[UR16][R130.64], R13 ;  /* 0x0000000d82004986 */ /* 0x0003e2000c101910 */
[----:B------:R-:W-:Y:S01]  /*12f40*/  ISETP.LT.AND P4, PT, R2, UR5, !P0 ;  /* 0x0000000502007c0c */ /* 0x000fe2000c781270 */
[----:B------:R-:W-:Y:S01]  /*12f50*/  VIADD R2, R0, 0x9 ;  /* 0x0000000900027836 */ /* 0x000fe20000000000 */
[C---:B------:R-:W-:Y:S01]  /*12f60*/  LEA.HI.X.SX32 R133, R12.reuse, R129, 0x2, P6 ;  /* 0x000000810c857211 */ /* 0x040fe200030f16ff */
[----:B------:R-:W-:Y:S01]  /*12f70*/  VIADD R12, R12, UR4 ;  /* 0x000000040c0c7c36 */ /* 0x000fe20008000000 */
[----:B------:R-:W-:Y:S01]  /*12f80*/  ULDC UR5, c[0x0][0x22c] ;  /* 0x00008b0000057ab9 */ /* 0x000fe20000000800 */
[----:B------:R3:W-:Y:S01]  /*12f90*/  @P3 STG.E desc[UR16][R136.64], R6 ;  /* 0x0000000688003986 */ /* 0x0007e2000c101910 */
[----:B------:R-:W-:Y:S01]  /*12fa0*/  ISETP.LT.AND P3, PT, R2, UR5, !P0 ;  /* 0x0000000502007c0c */ /* 0x000fe2000c761270 */
[----:B------:R-:W-:Y:S01]  /*12fb0*/  VIADD R2, R0, 0xa ;  /* 0x0000000a00027836 */ /* 0x000fe20000000000 */
[----:B------:R-:W-:Y:S01]  /*12fc0*/  ULDC UR5, c[0x0][0x22c] ;  /* 0x00008b0000057ab9 */ /* 0x000fe20000000800 */
[----:B------:R4:W-:Y:S01]  /*12fd0*/  @P2 STG.E desc[UR16][R132.64], R14 ;  /* 0x0000000e84002986 */ /* 0x0009e2000c101910 */
[C---:B------:R-:W-:Y:S01]  /*12fe0*/  LEA R4, P2, R12.reuse, R128, 0x2 ;  /* 0x000000800c047211 */ /* 0x040fe200078410ff */
[----:B-1----:R-:W-:-:S03]  /*12ff0*/  VIADD R13, R12, UR4 ;  /* 0x000000040c0d7c36 */ /* 0x002fc60008000000 */
[-C--:B------:R-:W-:Y:S02]  /*13000*/  LEA.HI.X.SX32 R5, R12, R129.reuse, 0x2, P2 ;  /* 0x000000810c057211 */ /* 0x080fe400010f16ff */
[----:B------:R-:W-:Y:S01]  /*13010*/  ISETP.LT.AND P2, PT, R2, UR5, !P0 ;  /* 0x0000000502007c0c */ /* 0x000fe2000c741270 */
[----:B------:R-:W-:Y:S01]  /*13020*/  VIADD R2, R0, 0xb ;  /* 0x0000000b00027836 */ /* 0x000fe20000000000 */
[CC--:B------:R-:W-:Y:S01]  /*13030*/  LEA R12, P6, R13.reuse, R128.reuse, 0x2 ;  /* 0x000000800d0c7211 */ /* 0x0c0fe200078c10ff */
[C---:B---3--:R-:W-:Y:S01]  /*13040*/  VIADD R6, R13.reuse, UR4 ;  /* 0x000000040d067c36 */ /* 0x048fe20008000000 */
[----:B------:R-:W-:Y:S01]  /*13050*/  ULDC UR5, c[0x0][0x22c] ;  /* 0x00008b0000057ab9 */ /* 0x000fe20000000800 */
[----:B------:R1:W-:Y:S01]  /*13060*/  @P1 STG.E desc[UR16][R4.64], R7 ;  /* 0x0000000704001986 */ /* 0x0003e2000c101910 */
[-C--:B------:R-:W-:Y:S01]  /*13070*/  LEA.HI.X.SX32 R13, R13, R129.reuse, 0x2, P6 ;  /* 0x000000810d0d7211 */ /* 0x080fe200030f16ff */
[----:B----4-:R-:W-:Y:S01]  /*13080*/  VIADD R14, R6, UR4 ;  /* 0x00000004060e7c36 */ /* 0x010fe20008000000 */
[----:B------:R-:W-:Y:S01]  /*13090*/  ISETP.LT.AND P1, PT, R2, UR5, !P0 ;  /* 0x0000000502007c0c */ /* 0x000fe2000c721270 */
[----:B------:R-:W-:Y:S01]  /*130a0*/  VIADD R2, R0, 0xc ;  /* 0x0000000c00027836 */ /* 0x000fe20000000000 */
[C---:B------:R-:W-:Y:S01]  /*130b0*/  LEA R130, P6, R6.reuse, R128, 0x2 ;  /* 0x0000008006827211 */ /* 0x040fe200078c10ff */
[----:B------:R-:W-:Y:S01]  /*130c0*/  ULDC UR5, c[0x0][0x22c] ;  /* 0x00008b0000057ab9 */ /* 0x000fe20000000800 */
[----:B------:R3:W-:Y:S02]  /*130d0*/  @P5 STG.E desc[UR16][R12.64], R15 ;  /* 0x0000000f0c005986 */ /* 0x0007e4000c101910 */
[----:B------:R-:W-:-:S02]  /*130e0*/  LEA.HI.X.SX32 R131, R6, R129, 0x2, P6 ;  /* 0x0000008106837211 */ /* 0x000fc400030f16ff */
[----:B------:R-:W-:Y:S01]  /*130f0*/  ISETP.LT.AND P5, PT, R2, UR5, !P0 ;  /* 0x0000000502007c0c */ /* 0x000fe2000c7a1270 */
[C---:B-1----:R-:W-:Y:S01]  /*13100*/  VIADD R7, R14.reuse, UR4 ;  /* 0x000000040e077c36 */ /* 0x042fe20008000000 */
[-C--:B------:R-:W-:Y:S01]  /*13110*/  LEA R4, P6, R14, R128.reuse, 0x2 ;  /* 0x000000800e047211 */ /* 0x080fe200078c10ff */
[----:B------:R-:W-:Y:S01]  /*13120*/  VIADD R2, R0, 0xd ;  /* 0x0000000d00027836 */ /* 0x000fe20000000000 */
[----:B------:R-:W-:Y:S02]  /*13130*/  ULDC UR5, c[0x0][0x22c] ;  /* 0x00008b0000057ab9 */ /* 0x000fe40000000800 */
[-C--:B------:R-:W-:Y:S01]  /*13140*/  LEA.HI.X.SX32 R5, R14, R129.reuse, 0x2, P6 ;  /* 0x000000810e057211 */ /* 0x080fe200030f16ff */
[C---:B------:R-:W-:Y:S01]  /*13150*/  VIADD R14, R7.reuse, UR4 ;  /* 0x00000004070e7c36 */ /* 0x040fe20008000000 */
[CC--:B------:R-:W-:Y:S01]  /*13160*/  LEA R6, P6, R7.reuse, R128.reuse, 0x2 ;  /* 0x0000008007067211 */ /* 0x0c0fe200078c10ff */
[----:B------:R1:W-:Y:S01]  /*13170*/  @P4 STG.E desc[UR16][R130.64], R8 ;  /* 0x0000000882004986 */ /* 0x0003e2000c101910 */
[----:B------:R-:W-:Y:S01]  /*13180*/  ISETP.LT.AND P4, PT, R2, UR5, !P0 ;  /* 0x0000000502007c0c */ /* 0x000fe2000c781270 */
[----:B------:R-:W-:Y:S01]  /*13190*/  VIADD R2, R0, 0xe ;  /* 0x0000000e00027836 */ /* 0x000fe20000000000 */
[-C--:B------:R-:W-:Y:S01]  /*131a0*/  LEA.HI.X.SX32 R7, R7, R129.reuse, 0x2, P6 ;  /* 0x0000008107077211 */ /* 0x080fe200030f16ff */
[----:B------:R-:W-:Y:S01]  /*131b0*/  ULDC UR5, c[0x0][0x22c] ;  /* 0x00008b0000057ab9 */ /* 0x000fe20000000800 */
[-C--:B---3--:R-:W-:Y:S01]  /*131c0*/  LEA R12, P6, R14, R128.reuse, 0x2 ;  /* 0x000000800e0c7211 */ /* 0x088fe200078c10ff */
        /* <DEDUP_REMOVED lines=11> */
[C---:B-1----:R-:W-:Y:S01]  /*13280*/  VIADD R8, R14.reuse, UR4 ;  /* 0x000000040e087c36 */ /* 0x042fe20008000000 */
[----:B---3--:R-:W-:-:S04]  /*13290*/  LEA R4, P1, R14, R128, 0x2 ;  /* 0x000000800e047211 */ /* 0x008fc800078210ff */
[-C--:B------:R-:W-:Y:S02]  /*132a0*/  LEA.HI.X.SX32 R5, R14, R129.reuse, 0x2, P1 ;  /* 0x000000810e057211 */ /* 0x080fe400008f16ff */
[----:B------:R-:W-:Y:S01]  /*132b0*/  ISETP.LT.AND P1, PT, R2, UR5, !P0 ;  /* 0x0000000502007c0c */ /* 0x000fe2000c721270 */
[----:B------:R-:W-:Y:S01]  /*132c0*/  VIADD R2, R0, 0x11 ;  /* 0x0000001100027836 */ /* 0x000fe20000000000 */
[CC--:B----4-:R-:W-:Y:S01]  /*132d0*/  LEA R6, P6, R8.reuse, R128.reuse, 0x2 ;  /* 0x0000008008067211 */ /* 0x0d0fe200078c10ff */
[C---:B------:R-:W-:Y:S01]  /*132e0*/  VIADD R9, R8.reuse, UR4 ;  /* 0x0000000408097c36 */ /* 0x040fe20008000000 */
[----:B------:R-:W-:Y:S01]  /*132f0*/  ULDC UR5, c[0x0][0x22c] ;  /* 0x00008b0000057ab9 */ /* 0x000fe20000000800 */
[----:B------:R1:W-:Y:S01]  /*13300*/  @P5 STG.E desc[UR16][R4.64], R10 ;  /* 0x0000000a04005986 */ /* 0x0003e2000c101910 */
[-C--:B------:R-:W-:Y:S01]  /*13310*/  LEA.HI.X.SX32 R7, R8, R129.reuse, 0x2, P6 ;  /* 0x0000008108077211 */ /* 0x080fe200030f16ff */
[C---:B--2---:R-:W-:Y:S01]  /*13320*/  VIADD R12, R9.reuse, UR4 ;  /* 0x00000004090c7c36 */ /* 0x044fe20008000000 */
        /* <DEDUP_REMOVED lines=10> */
[----:B------:R-:W-:Y:S01]  /*133d0*/  ULDC UR5, c[0x0][0x22c] ;  /* 0x00008b0000057ab9 */ /* 0x000fe20000000800 */
[----:B------:R-:W-:Y:S01]  /*133e0*/  VIADD R14, R10, UR4 ;  /* 0x000000040a0e7c36 */ /* 0x000fe20008000000 */
[-C--:B------:R-:W-:Y:S01]  /*133f0*/  LEA.HI.X.SX32 R5, R12, R129.reuse, 0x2, P6 ;  /* 0x000000810c057211 */ /* 0x080fe200030f16ff */
[----:B------:R1:W-:Y:S01]  /*13400*/  @P3 STG.E desc[UR16][R8.64], R11 ;  /* 0x0000000b08003986 */ /* 0x0003e2000c101910 */
[-C--:B------:R-:W-:Y:S02]  /*13410*/  LEA R12, P6, R10, R128.reuse, 0x2 ;  /* 0x000000800a0c7211 */ /* 0x080fe400078c10ff */
[----:B------:R-:W-:Y:S01]  /*13420*/  ISETP.LT.AND P3, PT, R2, UR5, !P0 ;  /* 0x0000000502007c0c */ /* 0x000fe2000c761270 */
[----:B------:R-:W-:Y:S01]  /*13430*/  VIADD R2, R0, 0x14 ;  /* 0x0000001400027836 */ /* 0x000fe20000000000 */
[-C--:B------:R-:W-:Y:S01]  /*13440*/  LEA.HI.X.SX32 R13, R10, R129.reuse, 0x2, P6 ;  /* 0x000000810a0d7211 */ /* 0x080fe200030f16ff */
[----:B------:R-:W-:Y:S01]  /*13450*/  ULDC UR5, c[0x0][0x22c] ;  /* 0x00008b0000057ab9 */ /* 0x000fe20000000800 */
[-C--:B--2---:R-:W-:Y:S01]  /*13460*/  LEA R6, P6, R14, R128.reuse, 0x2 ;  /* 0x000000800e067211 */ /* 0x084fe200078c10ff */
[----:B------:R2:W-:Y:S01]  /*13470*/  @P2 STG.E desc[UR16][R4.64], R23 ;  /* 0x0000001704002986 */ /* 0x0005e2000c101910 */
[----:B------:R-:W-:Y:S01]  /*13480*/  ISETP.LT.AND P2, PT, R2, UR5, !P0 ;  /* 0x0000000502007c0c */ /* 0x000fe2000c741270 */
[----:B------:R-:W-:Y:S01]  /*13490*/  VIADD R2, R0, 0x15 ;  /* 0x0000001500027836 */ /* 0x000fe20000000000 */
[C---:B------:R-:W-:Y:S01]  /*134a0*/  LEA.HI.X.SX32 R7, R14.reuse, R129, 0x2, P6 ;  /* 0x000000810e077211 */ /* 0x040fe200030f16ff */
[----:B------:R-:W-:Y:S01]  /*134b0*/  VIADD R14, R14, UR4 ;  /* 0x000000040e0e7c36 */ /* 0x000fe20008000000 */
[----:B------:R-:W-:Y:S01]  /*134c0*/  ULDC UR5, c[0x0][0x22c] ;  /* 0x00008b0000057ab9 */ /* 0x000fe20000000800 */
[----:B------:R-:W-:Y:S01]  /*134d0*/  @P1 STG.E desc[UR16][R12.64], R16 ;  /* 0x000000100c001986 */ /* 0x000fe2000c101910 */
[----:B------:R-:W-:Y:S01]  /*134e0*/  ISETP.LT.AND P1, PT, R2, UR5, !P0 ;  /* 0x0000000502007c0c */ /* 0x000fe2000c721270 */
[----:B------:R-:W-:Y:S01]  /*134f0*/  VIADD R2, R0, 0x16 ;  /* 0x0000001600027836 */ /* 0x000fe20000000000 */
[----:B------:R-:W-:Y:S01]  /*13500*/  ULDC UR5, c[0x0][0x22c] ;  /* 0x00008b0000057ab9 */ /* 0x000fe20000000800 */
[----:B------:R3:W-:Y:S01]  /*13510*/  @P5 STG.E desc[UR16][R6.64], R28 ;  /* 0x0000001c06005986 */ /* 0x0007e2000c101910 */
[C---:B-1----:R-:W-:Y:S01]  /*13520*/  VIADD R9, R14.reuse, UR4 ;  /* 0x000000040e097c36 */ /* 0x042fe20008000000 */
[----:B--2---:R-:W-:-:S04]  /*13530*/  LEA R4, P5, R14, R128, 0x2 ;  /* 0x000000800e047211 */ /* 0x004fc800078a10ff */
[-C--:B------:R-:W-:Y:S02]  /*13540*/  LEA.HI.X.SX32 R5, R14, R129.reuse, 0x2, P5 ;  /* 0x000000810e057211 */ /* 0x080fe400028f16ff */
[----:B------:R-:W-:Y:S01]  /*13550*/  ISETP.LT.AND P5, PT, R2, UR5, !P0 ;  /* 0x0000000502007c0c */ /* 0x000fe2000c7a1270 */
[----:B------:R-:W-:Y:S01]  /*13560*/  VIADD R2, R0, 0x17 ;  /* 0x0000001700027836 */ /* 0x000fe20000000000 */
[CC--:B------:R-:W-:Y:S01]  /*13570*/  LEA R8, P6, R9.reuse, R128.reuse, 0x2 ;  /* 0x0000008009087211 */ /* 0x0c0fe200078c10ff */
[----:B------:R-:W-:Y:S01]  /*13580*/  ULDC UR5, c[0x0][0x22c] ;  /* 0x00008b0000057ab9 */ /* 0x000fe20000000800 */
[C---:B---3--:R-:W-:Y:S01]  /*13590*/  VIADD R7, R9.reuse, UR4 ;  /* 0x0000000409077c36 */ /* 0x048fe20008000000 */
[----:B------:R1:W-:Y:S01]  /*135a0*/  @P4 STG.E desc[UR16][R4.64], R17 ;  /* 0x0000001104004986 */ /* 0x0003e2000c101910 */
[-C--:B------:R-:W-:Y:S02]  /*135b0*/  LEA.HI.X.SX32 R9, R9, R129.reuse, 0x2, P6 ;  /* 0x0000008109097211 */ /* 0x080fe400030f16ff */
[----:B------:R-:W-:Y:S01]  /*135c0*/  ISETP.LT.AND P4, PT, R2, UR5, !P0 ;  /* 0x0000000502007c0c */ /* 0x000fe2000c781270 */
[C---:B------:R-:W-:Y:S01]  /*135d0*/  VIADD R10, R7.reuse, UR4 ;  /* 0x00000004070a7c36 */ /* 0x040fe20008000000 */
[C---:B------:R-:W-:Y:S01]  /*135e0*/  LEA R6, P6, R7.reuse, R128, 0x2 ;  /* 0x0000008007067211 */ /* 0x040fe200078c10ff */
[----:B------:R-:W-:Y:S01]  /*135f0*/  VIADD R2, R0, 0x18 ;  /* 0x0000001800027836 */ /* 0x000fe20000000000 */
[----:B------:R-:W-:Y:S01]  /*13600*/  ULDC UR5, c[0x0][0x22c] ;  /* 0x00008b0000057ab9 */ /* 0x000fe20000000800 */
[----:B------:R2:W-:Y:S01]  /*13610*/  @P3 STG.E desc[UR16][R8.64], R29 ;  /* 0x0000001d08003986 */ /* 0x0005e2000c101910 */
[----:B------:R-:W-:Y:S01]  /*13620*/  LEA.HI.X.SX32 R7, R7, R129, 0x2, P6 ;  /* 0x0000008107077211 */ /* 0x000fe200030f16ff */
[----:B------:R-:W-:Y:S01]  /*13630*/  VIADD R11, R10, UR4 ;  /* 0x000000040a0b7c36 */ /* 0x000fe20008000000 */
[----:B------:R-:W-:-:S02]  /*13640*/  ISETP.LT.AND P3, PT, R2, UR5, !P0 ;  /* 0x0000000502007c0c */ /* 0x000fc4000c761270 */
[-C--:B-1----:R-:W-:Y:S01]  /*13650*/  LEA R4, P6, R10, R128.reuse, 0x2 ;  /* 0x000000800a047211 */ /* 0x082fe200078c10ff */
[----:B------:R-:W-:Y:S01]  /*13660*/  VIADD R2, R0, 0x19 ;  /* 0x0000001900027836 */ /* 0x000fe20000000000 */
[----:B------:R-:W-:Y:S01]  /*13670*/  ULDC UR5, c[0x0][0x22c] ;  /* 0x00008b0000057ab9 */ /* 0x000fe20000000800 */
[C---:B------:R-:W-:Y:S01]  /*13680*/  VIADD R12, R11.reuse, UR4 ;  /* 0x000000040b0c7c36 */ /* 0x040fe20008000000 */
[-C--:B------:R-:W-:Y:S01]  /*13690*/  LEA.HI.X.SX32 R5, R10, R129.reuse, 0x2, P6 ;  /* 0x000000810a057211 */ /* 0x080fe200030f16ff */
[----:B------:R1:W-:Y:S01]  /*136a0*/  @P2 STG.E desc[UR16][R6.64], R18 ;  /* 0x0000001206002986 */ /* 0x0003e2000c101910 */
[CC--:B------:R-:W-:Y:S02]  /*136b0*/  LEA R10, P6, R11.reuse, R128.reuse, 0x2 ;  /* 0x000000800b0a7211 */ /* 0x0c0fe400078c10ff */
        /* <DEDUP_REMOVED lines=17> */
[----:B--2---:R-:W-:-:S02]  /*137d0*/  LEA R4, P4, R12, R128, 0x2 ;  /* 0x000000800c047211 */ /* 0x004fc400078810ff */
[----:B------:R-:W1:Y:S02]  /*137e0*/  LDS.128 R16, [R3] ;  /* 0x0000000003107984 */ /* 0x000e640000000c00 */
[-C--:B------:R-:W-:Y:S02]  /*137f0*/  LEA.HI.X.SX32 R5, R12, R129.reuse, 0x2, P4 ;  /* 0x000000810c057211 */ /* 0x080fe400020f16ff */
[----:B------:R-:W-:Y:S01]  /*13800*/  ISETP.LT.AND P4, PT, R2, UR5, !P0 ;  /* 0x0000000502007c0c */ /* 0x000fe2000c781270 */
[----:B------:R-:W-:Y:S01]  /*13810*/  VIADD R2, R0, 0x1d ;  /* 0x0000001d00027836 */ /* 0x000fe20000000000 */
[C---:B------:R-:W-:Y:S01]  /*13820*/  LEA R6, P6, R7.reuse, R128, 0x2 ;  /* 0x0000008007067211 */ /* 0x040fe200078c10ff */
[----:B------:R-:W-:Y:S01]  /*13830*/  ULDC UR5, c[0x0][0x22c] ;  /* 0x00008b0000057ab9 */ /* 0x000fe20000000800 */
[C---:B---3--:R-:W-:Y:S01]  /*13840*/  VIADD R9, R7.reuse, UR4 ;  /* 0x0000000407097c36 */ /* 0x048fe20008000000 */
[----:B------:R2:W-:Y:S01]  /*13850*/  @P3 STG.E desc[UR16][R4.64], R24 ;  /* 0x0000001804003986 */ /* 0x0005e2000c101910 */
[----:B------:R-:W-:-:S02]  /*13860*/  LEA.HI.X.SX32 R7, R7, R129, 0x2, P6 ;  /* 0x0000008107077211 */ /* 0x000fc400030f16ff */
[----:B------:R-:W-:Y:S01]  /*13870*/  ISETP.LT.AND P3, PT, R2, UR5, !P0 ;  /* 0x0000000502007c0c */ /* 0x000fe2000c761270 */
[C---:B------:R-:W-:Y:S01]  /*13880*/  VIADD R10, R9.reuse, UR4 ;  /* 0x00000004090a7c36 */ /* 0x040fe20008000000 */
[CC--:B------:R-:W-:Y:S01]  /*13890*/  LEA R8, P6, R9.reuse, R128.reuse, 0x2 ;  /* 0x0000008009087211 */ /* 0x0c0fe200078c10ff */
[----:B------:R-:W-:Y:S01]  /*138a0*/  VIADD R2, R0, 0x1e ;  /* 0x0000001e00027836 */ /* 0x000fe20000000000 */
[----:B------:R-:W-:Y:S01]  /*138b0*/  ULDC UR5, c[0x0][0x22c] ;  /* 0x00008b0000057ab9 */ /* 0x000fe20000000800 */
[----:B------:R3:W-:Y:S01]  /*138c0*/  @P2 STG.E desc[UR16][R6.64], R36 ;  /* 0x0000002406002986 */ /* 0x0007e2000c101910 */
[-C--:B------:R-:W-:Y:S01]  /*138d0*/  LEA.HI.X.SX32 R9, R9, R129.reuse, 0x2, P6 ;  /* 0x0000008109097211 */ /* 0x080fe200030f16ff */
[----:B------:R-:W-:Y:S01]  /*138e0*/  VIADD R11, R10, UR4 ;  /* 0x000000040a0b7c36 */ /* 0x000fe20008000000 */
[----:B------:R-:W-:Y:S02]  /*138f0*/  ISETP.LT.AND P2, PT, R2, UR5, !P0 ;  /* 0x0000000502007c0c */ /* 0x000fe4000c741270 */
[-C--:B--2---:R-:W-:Y:S01]  /*13900*/  LEA R4, P6, R10, R128.reuse, 0x2 ;  /* 0x000000800a047211 */ /* 0x084fe200078c10ff */
[----:B------:R-:W-:Y:S01]  /*13910*/  VIADD R2, R0, 0x1f ;  /* 0x0000001f00027836 */ /* 0x000fe20000000000 */
[----:B------:R-:W-:Y:S01]  /*13920*/  ULDC UR5, c[0x0][0x22c] ;  /* 0x00008b0000057ab9 */ /* 0x000fe20000000800 */
[C---:B------:R-:W-:Y:S01]  /*13930*/  VIADD R12, R11.reuse, UR4 ;  /* 0x000000040b0c7c36 */ /* 0x040fe20008000000 */
[----:B------:R-:W-:Y:S01]  /*13940*/  LEA.HI.X.SX32 R5, R10, R129, 0x2, P6 ;  /* 0x000000810a057211 */ /* 0x000fe200030f16ff */
[----:B------:R2:W-:Y:S01]  /*13950*/  @P1 STG.E desc[UR16][R8.64], R25 ;  /* 0x0000001908001986 */ /* 0x0005e2000c101910 */
[----:B------:R-:W-:-:S02]  /*13960*/  LEA R10, P6, R11, R128, 0x2 ;  /* 0x000000800b0a7211 */ /* 0x000fc400078c10ff */
        /* <DEDUP_REMOVED lines=16> */
[C---:B--2---:R-:W-:Y:S01]  /*13a70*/  VIADD R9, R12.reuse, UR4 ;  /* 0x000000040c097c36 */ /* 0x044fe20008000000 */
[----:B---3--:R-:W-:-:S04]  /*13a80*/  LEA R4, P3, R12, R128, 0x2 ;  /* 0x000000800c047211 */ /* 0x008fc800078610ff */
[-C--:B------:R-:W-:Y:S02]  /*13a90*/  LEA.HI.X.SX32 R5, R12, R129.reuse, 0x2, P3 ;  /* 0x000000810c057211 */ /* 0x080fe400018f16ff */
[----:B------:R-:W-:Y:S01]  /*13aa0*/  ISETP.LT.AND P3, PT, R2, UR5, !P0 ;  /* 0x0000000502007c0c */ /* 0x000fe2000c761270 */
[----:B------:R-:W-:Y:S01]  /*13ab0*/  VIADD R2, R0, 0x23 ;  /* 0x0000002300027836 */ /* 0x000fe20000000000 */
[CC--:B------:R-:W-:Y:S01]  /*13ac0*/  LEA R8, P6, R9.reuse, R128.reuse, 0x2 ;  /* 0x0000008009087211 */ /* 0x0c0fe200078c10ff */
[----:B------:R-:W-:Y:S01]  /*13ad0*/  ULDC UR5, c[0x0][0x22c] ;  /* 0x00008b0000057ab9 */ /* 0x000fe20000000800 */
[C---:B----4-:R-:W-:Y:S01]  /*13ae0*/  VIADD R7, R9.reuse, UR4 ;  /* 0x0000000409077c36 */ /* 0x050fe20008000000 */
        /* <DEDUP_REMOVED lines=11> */
[-C--:B--2---:R-:W-:Y:S01]  /*13ba0*/  LEA R4, P6, R10, R128.reuse, 0x2 ;  /* 0x000000800a047211 */ /* 0x084fe200078c10ff */
        /* <DEDUP_REMOVED lines=481> */
[----:B--2---:R-:W-:Y:S01]  /*159c0*/  VIADD R9, R12, UR4 ;  /* 0x000000040c097c36 */ /* 0x004fe20008000000 */
[----:B------:R-:W-:Y:S01]  /*159d0*/  ULDC UR5, c[0x0][0x22c] ;  /* 0x00008b0000057ab9 */ /* 0x000fe20000000800 */
[----:B------:R2:W-:Y:S01]  /*159e0*/  @P1 STG.E desc[UR16][R6.64], R118 ;  /* 0x0000007606001986 */ /* 0x0005e2000c101910 */
[----:B------:R-:W-:Y:S01]  /*159f0*/  VIADD R2, R0, 0x6a ;  /* 0x0000006a00027836 */ /* 0x000fe20000000000 */
[----:B---3--:R-:W-:-:S02]  /*15a00*/  LEA R4, P1, R12, R128, 0x2 ;  /* 0x000000800c047211 */ /* 0x008fc400078210ff */
[CC--:B------:R-:W-:Y:S02]  /*15a10*/  LEA R8, P6, R9.reuse, R128.reuse, 0x2 ;  /* 0x0000008009087211 */ /* 0x0c0fe400078c10ff */
[-C--:B------:R-:W-:Y:S02]  /*15a20*/  LEA.HI.X.SX32 R5, R12, R129.reuse, 0x2, P1 ;  /* 0x000000810c057211 */ /* 0x080fe400008f16ff */
[----:B------:R-:W-:Y:S01]  /*15a30*/  ISETP.LT.AND P1, PT, R2, UR5, !P0 ;  /* 0x0000000502007c0c */ /* 0x000fe2000c721270 */
[----:B------:R-:W-:Y:S01]  /*15a40*/  VIADD R2, R0, 0x6b ;  /* 0x0000006b00027836 */ /* 0x000fe20000000000 */
[----:B------:R-:W-:Y:S01]  /*15a50*/  ULDC UR5, c[0x0][0x22c] ;  /* 0x00008b0000057ab9 */ /* 0x000fe20000000800 */
[C---:B--2---:R-:W-:Y:S01]  /*15a60*/  VIADD R7, R9.reuse, UR4 ;  /* 0x0000000409077c36 */ /* 0x044fe20008000000 */
[----:B------:R-:W-:Y:S01]  /*15a70*/  LEA.HI.X.SX32 R9, R9, R129, 0x2, P6 ;  /* 0x0000008109097211 */ /* 0x000fe200030f16ff */
[----:B------:R2:W-:Y:S02]  /*15a80*/  @P5 STG.E desc[UR16][R4.64], R75 ;  /* 0x0000004b04005986 */ /* 0x0005e4000c101910 */
[C---:B------:R-:W-:Y:S01]  /*15a90*/  VIADD R10, R7.reuse, UR4 ;  /* 0x00000004070a7c36 */ /* 0x040fe20008000000 */
[----:B------:R-:W-:-:S02]  /*15aa0*/  LEA R6, P6, R7, R128, 0x2 ;  /* 0x0000008007067211 */ /* 0x000fc400078c10ff */
[----:B------:R-:W-:Y:S01]  /*15ab0*/  ISETP.LT.AND P5, PT, R2, UR5, !P0 ;  /* 0x0000000502007c0c */ /* 0x000fe2000c7a1270 */
[----:B------:R-:W-:Y:S01]  /*15ac0*/  VIADD R2, R0, 0x6c ;  /* 0x0000006c00027836 */ /* 0x000fe20000000000 */
[-C--:B------:R-:W-:Y:S01]  /*15ad0*/  LEA.HI.X.SX32 R7, R7, R129.reuse, 0x2, P6 ;  /* 0x0000008107077211 */ /* 0x080fe200030f16ff */
[C---:B------:R-:W-:Y:S01]  /*15ae0*/  VIADD R11, R10.reuse, UR4 ;  /* 0x000000040a0b7c36 */ /* 0x040fe20008000000 */
[----:B------:R-:W-:Y:S01]  /*15af0*/  ULDC UR5, c[0x0][0x22c] ;  /* 0x00008b0000057ab9 */ /* 0x000fe20000000800 */
[----:B------:R3:W-:Y:S01]  /*15b00*/  @P4 STG.E desc[UR16][R8.64], R119 ;  /* 0x0000007708004986 */ /* 0x0007e2000c101910 */
[-C--:B--2---:R-:W-:Y:S02]  /*15b10*/  LEA R4, P6, R10, R128.reuse, 0x2 ;  /* 0x000000800a047211 */ /* 0x084fe400078c10ff */
[----:B------:R-:W-:Y:S01]  /*15b20*/  ISETP.LT.AND P4, PT, R2, UR5, !P0 ;  /* 0x0000000502007c0c */ /* 0x000fe2000c781270 */
[----:B------:R-:W-:Y:S01]  /*15b30*/  VIADD R2, R0, 0x6d ;  /* 0x0000006d00027836 */ /* 0x000fe20000000000 */
[-C--:B------:R-:W-:Y:S01]  /*15b40*/  LEA.HI.X.SX32 R5, R10, R129.reuse, 0x2, P6 ;  /* 0x000000810a057211 */ /* 0x080fe200030f16ff */
[C---:B------:R-:W-:Y:S01]  /*15b50*/  VIADD R12, R11.reuse, UR4 ;  /* 0x000000040b0c7c36 */ /* 0x040fe20008000000 */
[CC--:B------:R-:W-:Y:S01]  /*15b60*/  LEA R10, P6, R11.reuse, R128.reuse, 0x2 ;  /* 0x000000800b0a7211 */ /* 0x0c0fe200078c10ff */
[----:B------:R-:W-:Y:S01]  /*15b70*/  ULDC UR5, c[0x0][0x22c] ;  /* 0x00008b0000057ab9 */ /* 0x000fe20000000800 */
[----:B------:R2:W-:Y:S01]  /*15b80*/  @P3 STG.E desc[UR16][R6.64], R76 ;  /* 0x0000004c06003986 */ /* 0x0005e2000c101910 */
[----:B------:R-:W-:Y:S01]  /*15b90*/  ISETP.LT.AND P3, PT, R2, UR5, !P0 ;  /* 0x0000000502007c0c */ /* 0x000fe2000c761270 */
[----:B------:R-:W-:Y:S01]  /*15ba0*/  VIADD R2, R0, 0x6e ;  /* 0x0000006e00027836 */ /* 0x000fe20000000000 */
[----:B------:R-:W-:Y:S01]  /*15bb0*/  LEA.HI.X.SX32 R11, R11, R129, 0x2, P6 ;  /* 0x000000810b0b7211 */ /* 0x000fe200030f16ff */
[----:B------:R-:W-:Y:S01]  /*15bc0*/  ULDC UR5, c[0x0][0x22c] ;  /* 0x00008b0000057ab9 */ /* 0x000fe20000000800 */
[----:B---3--:R-:W-:Y:S01]  /*15bd0*/  LEA R8, P6, R12, R128, 0x2 ;  /* 0x000000800c087211 */ /* 0x008fe200078c10ff */
[----:B------:R3:W-:Y:S01]  /*15be0*/  @P2 STG.E desc[UR16][R4.64], R120 ;  /* 0x0000007804002986 */ /* 0x0007e2000c101910 */
[----:B------:R-:W-:-:S02]  /*15bf0*/  ISETP.LT.AND P2, PT, R2, UR5, !P0 ;  /* 0x0000000502007c0c */ /* 0x000fc4000c741270 */
[C---:B------:R-:W-:Y:S01]  /*15c00*/  LEA.HI.X.SX32 R9, R12.reuse, R129, 0x2, P6 ;  /* 0x000000810c097211 */ /* 0x040fe200030f16ff */
[----:B------:R-:W-:Y:S01]  /*15c10*/  VIADD R12, R12, UR4 ;  /* 0x000000040c0c7c36 */ /* 0x000fe20008000000 */
[----:B------:R-:W-:Y:S01]  /*15c20*/  ULDC UR5, c[0x0][0x22c] ;  /* 0x00008b0000057ab9 */ /* 0x000fe20000000800 */
[----:B------:R-:W-:Y:S01]  /*15c30*/  VIADD R2, R0, 0x6f ;  /* 0x0000006f00027836 */ /* 0x000fe20000000000 */
[----:B------:R-:W-:Y:S01]  /*15c40*/  @P1 STG.E desc[UR16][R10.64], R77 ;  /* 0x0000004d0a001986 */ /* 0x000fe2000c101910 */
[----:B--2---:R-:W-:-:S03]  /*15c50*/  VIADD R7, R12, UR4 ;  /* 0x000000040c077c36 */ /* 0x004fc60008000000 */
[----:B------:R-:W-:Y:S01]  /*15c60*/  ISETP.LT.AND P1, PT, R2, UR5, !P0 ;  /* 0x0000000502007c0c */ /* 0x000fe2000c721270 */
[----:B------:R2:W-:Y:S01]  /*15c70*/  @P5 STG.E desc[UR16][R8.64], R121 ;  /* 0x0000007908005986 */ /* 0x0005e2000c101910 */
[-C--:B---3--:R-:W-:Y:S01]  /*15c80*/  LEA R4, P5, R12, R128.reuse, 0x2 ;  /* 0x000000800c047211 */ /* 0x088fe200078a10ff */
[----:B------:R-:W-:Y:S01]  /*15c90*/  VIADD R2, R0, 0x70 ;  /* 0x0000007000027836 */ /* 0x000fe20000000000 */
[C---:B------:R-:W-:Y:S01]  /*15ca0*/  LEA R6, P6, R7.reuse, R128, 0x2 ;  /* 0x0000008007067211 */ /* 0x040fe200078c10ff */
[----:B------:R-:W-:Y:S01]  /*15cb0*/  ULDC UR5, c[0x0][0x22c] ;  /* 0x00008b0000057ab9 */ /* 0x000fe20000000800 */
[-C--:B------:R-:W-:Y:S02]  /*15cc0*/  LEA.HI.X.SX32 R5, R12, R129.reuse, 0x2, P5 ;  /* 0x000000810c057211 */ /* 0x080fe400028f16ff */
[----:B------:R-:W-:Y:S01]  /*15cd0*/  ISETP.LT.AND P5, PT, R2, UR5, !P0 ;  /* 0x0000000502007c0c */ /* 0x000fe2000c7a1270 */
[----:B------:R-:W-:Y:S01]  /*15ce0*/  VIADD R2, R0, 0x71 ;  /* 0x0000007100027836 */ /* 0x000fe20000000000 */
[----:B------:R-:W-:Y:S01]  /*15cf0*/  ULDC UR5, c[0x0][0x22c] ;  /* 0x00008b0000057ab9 */ /* 0x000fe20000000800 */
[C---:B--2---:R-:W-:Y:S01]  /*15d00*/  VIADD R9, R7.reuse, UR4 ;  /* 0x0000000407097c36 */ /* 0x044fe20008000000 */
[----:B------:R-:W-:-:S03]  /*15d10*/  LEA.HI.X.SX32 R7, R7, R129, 0x2, P6 ;  /* 0x0000008107077211 */ /* 0x000fc600030f16ff */
[C---:B------:R-:W-:Y:S01]  /*15d20*/  VIADD R10, R9.reuse, UR4 ;  /* 0x00000004090a7c36 */ /* 0x040fe20008000000 */
[CC--:B------:R-:W-:Y:S01]  /*15d30*/  LEA R8, P6, R9.reuse, R128.reuse, 0x2 ;  /* 0x0000008009087211 */ /* 0x0c0fe200078c10ff */
[----:B------:R2:W-:Y:S01]  /*15d40*/  @P4 STG.E desc[UR16][R4.64], R78 ;  /* 0x0000004e04004986 */ /* 0x0005e2000c101910 */
[----:B------:R-:W-:Y:S01]  /*15d50*/  ISETP.LT.AND P4, PT, R2, UR5, !P0 ;  /* 0x0000000502007c0c */ /* 0x000fe2000c781270 */
[----:B------:R-:W-:Y:S01]  /*15d60*/  VIADD R2, R0, 0x72 ;  /* 0x0000007200027836 */ /* 0x000fe20000000000 */
[----:B------:R-:W-:Y:S01]  /*15d70*/  LEA.HI.X.SX32 R9, R9, R129, 0x2, P6 ;  /* 0x0000008109097211 */ /* 0x000fe200030f16ff */
[----:B------:R-:W-:Y:S01]  /*15d80*/  VIADD R11, R10, UR4 ;  /* 0x000000040a0b7c36 */ /* 0x000fe20008000000 */
[----:B------:R-:W-:Y:S01]  /*15d90*/  ULDC UR5, c[0x0][0x22c] ;  /* 0x00008b0000057ab9 */ /* 0x000fe20000000800 */
[----:B------:R3:W-:Y:S01]  /*15da0*/  @P3 STG.E desc[UR16][R6.64], R122 ;  /* 0x0000007a06003986 */ /* 0x0007e2000c101910 */
[----:B------:R-:W-:Y:S02]  /*15db0*/  ISETP.LT.AND P3, PT, R2, UR5, !P0 ;  /* 0x0000000502007c0c */ /* 0x000fe4000c761270 */
[----:B--2---:R-:W-:Y:S01]  /*15dc0*/  LEA R4, P6, R10, R128, 0x2 ;  /* 0x000000800a047211 */ /* 0x004fe200078c10ff */
[----:B------:R-:W-:Y:S01]  /*15dd0*/  VIADD R12, R11, UR4 ;  /* 0x000000040b0c7c36 */ /* 0x000fe20008000000 */
[----:B------:R-:W-:-:S02]  /*15de0*/  ULDC UR5, c[0x0][0x22c] ;  /* 0x00008b0000057ab9 */ /* 0x000fc40000000800 */
[-C--:B------:R-:W-:Y:S01]  /*15df0*/  LEA.HI.X.SX32 R5, R10, R129.reuse, 0x2, P6 ;  /* 0x000000810a057211 */ /* 0x080fe200030f16ff */
[----:B------:R-:W-:Y:S01]  /*15e00*/  VIADD R2, R0, 0x73 ;  /* 0x0000007300027836 */ /* 0x000fe20000000000 */
[CC--:B------:R-:W-:Y:S01]  /*15e10*/  LEA R10, P6, R11.reuse, R128.reuse, 0x2 ;  /* 0x000000800b0a7211 */ /* 0x0c0fe200078c10ff */
[----:B------:R2:W-:Y:S03]  /*15e20*/  @P2 STG.E desc[UR16][R8.64], R79 ;  /* 0x0000004f08002986 */ /* 0x0005e6000c101910 */
[-C--:B------:R-:W-:Y:S02]  /*15e30*/  LEA.HI.X.SX32 R11, R11, R129.reuse, 0x2, P6 ;  /* 0x000000810b0b7211 */ /* 0x080fe400030f16ff */
[-C--:B---3--:R-:W-:Y:S02]  /*15e40*/  LEA R6, P6, R12, R128.reuse, 0x2 ;  /* 0x000000800c067211 */ /* 0x088fe400078c10ff */
[----:B------:R-:W-:Y:S01]  /*15e50*/  ISETP.LT.AND P2, PT, R2, UR5, !P0 ;  /* 0x0000000502007c0c */ /* 0x000fe2000c741270 */
[----:B------:R-:W-:Y:S01]  /*15e60*/  VIADD R2, R0, 0x74 ;  /* 0x0000007400027836 */ /* 0x000fe20000000000 */
[C---:B------:R-:W-:Y:S01]  /*15e70*/  LEA.HI.X.SX32 R7, R12.reuse, R129, 0x2, P6 ;  /* 0x000000810c077211 */ /* 0x040fe200030f16ff */
[----:B------:R-:W-:Y:S01]  /*15e80*/  ULDC UR5, c[0x0][0x22c] ;  /* 0x00008b0000057ab9 */ /* 0x000fe20000000800 */
[----:B------:R-:W-:Y:S01]  /*15e90*/  VIADD R12, R12, UR4 ;  /* 0x000000040c0c7c36 */ /* 0x000fe20008000000 */
[----:B------:R3:W-:Y:S01]  /*15ea0*/  @P1 STG.E desc[UR16][R4.64], R123 ;  /* 0x0000007b04001986 */ /* 0x0007e2000c101910 */
[----:B------:R-:W-:Y:S01]  /*15eb0*/  ISETP.LT.AND P1, PT, R2, UR5, !P0 ;  /* 0x0000000502007c0c */ /* 0x000fe2000c721270 */
[----:B------:R-:W-:Y:S01]  /*15ec0*/  VIADD R2, R0, 0x75 ;  /* 0x0000007500027836 */ /* 0x000fe20000000000 */
[----:B------:R-:W-:Y:S01]  /*15ed0*/  ULDC UR5, c[0x0][0x22c] ;  /* 0x00008b0000057ab9 */ /* 0x000fe20000000800 */
[----:B------:R-:W-:Y:S01]  /*15ee0*/  VIADD R13, R12, UR4 ;  /* 0x000000040c0d7c36 */ /* 0x000fe20008000000 */
[----:B------:R-:W-:Y:S02]  /*15ef0*/  @P5 STG.E desc[UR16][R10.64], R80 ;  /* 0x000000500a005986 */ /* 0x000fe4000c101910 */
[----:B------:R-:W-:Y:S01]  /*15f00*/  ISETP.LT.AND P5, PT, R2, UR5, !P0 ;  /* 0x0000000502007c0c */ /* 0x000fe2000c7a1270 */
[----:B------:R-:W-:Y:S01]  /*15f10*/  VIADD R2, R0, 0x76 ;  /* 0x0000007600027836 */ /* 0x000fe20000000000 */
[----:B------:R4:W-:Y:S01]  /*15f20*/  @P4 STG.E desc[UR16][R6.64], R124 ;  /* 0x0000007c06004986 */ /* 0x0009e2000c101910 */
[-C--:B--2---:R-:W-:Y:S01]  /*15f30*/  LEA R8, P6, R13, R128.reuse, 0x2 ;  /* 0x000000800d087211 */ /* 0x084fe200078c10ff */
[----:B------:R-:W-:Y:S01]  /*15f40*/  ULDC UR5, c[0x0][0x22c] ;  /* 0x00008b0000057ab9 */ /* 0x000fe20000000800 */
[----:B---3--:R-:W-:-:S02]  /*15f50*/  LEA R4, P4, R12, R128, 0x2 ;  /* 0x000000800c047211 */ /* 0x008fc400078810ff */
[CC--:B------:R-:W-:Y:S01]  /*15f60*/  LEA.HI.X.SX32 R9, R13.reuse, R129.reuse, 0x2, P6 ;  /* 0x000000810d097211 */ /* 0x0c0fe200030f16ff */
[----:B------:R-:W-:Y:S01]  /*15f70*/  VIADD R13, R13, UR4 ;  /* 0x000000040d0d7c36 */ /* 0x000fe20008000000 */
[-C--:B------:R-:W-:Y:S02]  /*15f80*/  LEA.HI.X.SX32 R5, R12, R129.reuse, 0x2, P4 ;  /* 0x000000810c057211 */ /* 0x080fe400020f16ff */
[----:B------:R-:W-:Y:S01]  /*15f90*/  ISETP.LT.AND P4, PT, R2, UR5, !P0 ;  /* 0x0000000502007c0c */ /* 0x000fe2000c781270 */
[----:B------:R-:W-:Y:S01]  /*15fa0*/  VIADD R2, R0, 0x77 ;  /* 0x0000007700027836 */ /* 0x000fe20000000000 */
[----:B------:R-:W-:Y:S01]  /*15fb0*/  ULDC UR5, c[0x0][0x22c] ;  /* 0x00008b0000057ab9 */ /* 0x000fe20000000800 */
[----:B------:R2:W-:Y:S01]  /*15fc0*/  @P3 STG.E desc[UR16][R4.64], R81 ;  /* 0x0000005104003986 */ /* 0x0005e2000c101910 */
[C---:B----4-:R-:W-:Y:S01]  /*15fd0*/  LEA R6, P6, R13.reuse, R128, 0x2 ;  /* 0x000000800d067211 */ /* 0x050fe200078c10ff */
[C---:B------:R-:W-:Y:S01]  /*15fe0*/  VIADD R10, R13.reuse, UR4 ;  /* 0x000000040d0a7c36 */ /* 0x040fe20008000000 */
[----:B------:R-:W-:Y:S01]  /*15ff0*/  ISETP.LT.AND P3, PT, R2, UR5, !P0 ;  /* 0x0000000502007c0c */ /* 0x000fe2000c761270 */
[----:B------:R-:W-:Y:S01]  /*16000*/  VIADD R2, R0, 0x78 ;  /* 0x0000007800027836 */ /* 0x000fe20000000000 */
[----:B------:R-:W-:Y:S01]  /*16010*/  LEA.HI.X.SX32 R7, R13, R129, 0x2, P6 ;  /* 0x000000810d077211 */ /* 0x000fe200030f16ff */
[----:B------:R-:W-:Y:S01]  /*16020*/  ULDC UR5, c[0x0][0x22c] ;  /* 0x00008b0000057ab9 */ /* 0x000fe20000000800 */
[----:B------:R-:W-:Y:S01]  /*16030*/  VIADD R11, R10, UR4 ;  /* 0x000000040a0b7c36 */ /* 0x000fe20008000000 */
[----:B------:R3:W-:Y:S01]  /*16040*/  @P2 STG.E desc[UR16][R8.64], R125 ;  /* 0x0000007d08002986 */ /* 0x0007e2000c101910 */
[----:B------:R-:W-:-:S02]  /*16050*/  ISETP.LT.AND P2, PT, R2, UR5, !P0 ;  /* 0x0000000502007c0c */ /* 0x000fc4000c741270 */
[-C--:B--2---:R-:W-:Y:S01]  /*16060*/  LEA R4, P6, R10, R128.reuse, 0x2 ;  /* 0x000000800a047211 */ /* 0x084fe200078c10ff */
[----:B------:R-:W-:Y:S01]  /*16070*/  VIADD R2, R0, 0x79 ;  /* 0x0000007900027836 */ /* 0x000fe20000000000 */
[----:B------:R-:W-:Y:S01]  /*16080*/  ULDC UR5, c[0x0][0x22c] ;  /* 0x00008b0000057ab9 */ /* 0x000fe20000000800 */
[C---:B------:R-:W-:Y:S01]  /*16090*/  VIADD R12, R11.reuse, UR4 ;  /* 0x000000040b0c7c36 */ /* 0x040fe20008000000 */
[-C--:B------:R-:W-:Y:S01]  /*160a0*/  LEA.HI.X.SX32 R5, R10, R129.reuse, 0x2, P6 ;  /* 0x000000810a057211 */ /* 0x080fe200030f16ff */
[----:B------:R-:W-:Y:S01]  /*160b0*/  @P1 STG.E desc[UR16][R6.64], R82 ;  /* 0x0000005206001986 */ /* 0x000fe2000c101910 */
[CC--:B---3--:R-:W-:Y:S02]  /*160c0*/  LEA R8, P6, R11.reuse, R128.reuse, 0x2 ;  /* 0x000000800b087211 */ /* 0x0c8fe400078c10ff */
[----:B------:R-:W-:Y:S01]  /*160d0*/  ISETP.LT.AND P1, PT, R2, UR5, !P0 ;  /* 0x0000000502007c0c */ /* 0x000fe2000c721270 */
[----:B------:R-:W-:Y:S01]  /*160e0*/  VIADD R2, R0, 0x7a ;  /* 0x0000007a00027836 */ /* 0x000fe20000000000 */
[-C--:B------:R-:W-:Y:S01]  /*160f0*/  LEA.HI.X.SX32 R9, R11, R129.reuse, 0x2, P6 ;  /* 0x000000810b097211 */ /* 0x080fe200030f16ff */
[----:B------:R-:W-:Y:S01]  /*16100*/  ULDC UR5, c[0x0][0x22c] ;  /* 0x00008b0000057ab9 */ /* 0x000fe20000000800 */
[----:B------:R-:W-:Y:S01]  /*16110*/  LEA R10, P6, R12, R128, 0x2 ;  /* 0x000000800c0a7211 */ /* 0x000fe200078c10ff */
        /* <DEDUP_REMOVED lines=8> */
[----:B------:R-:W-:-:S02]  /*161a0*/  ULDC UR5, c[0x0][0x22c] ;  /* 0x00008b0000057ab9 */ /* 0x000fc40000000800 */
[----:B------:R4:W-:Y:S01]  /*161b0*/  @P3 STG.E desc[UR16][R10.64], R127 ;  /* 0x0000007f0a003986 */ /* 0x0009e2000c101910 */
[C---:B--2---:R-:W-:Y:S01]  /*161c0*/  VIADD R5, R12.reuse, UR4 ;  /* 0x000000040c057c36 */ /* 0x044fe20008000000 */
[-C--:B------:R-:W-:Y:S01]  /*161d0*/  LEA R2, P3, R12, R128.reuse, 0x2 ;  /* 0x000000800c027211 */ /* 0x080fe200078610ff */
[----:B------:R-:W-:Y:S02]  /*161e0*/  VIADD R4, R0, 0x7c ;  /* 0x0000007c00047836 */ /* 0x000fe40000000000 */
[----:B------:R-:W-:Y:S01]  /*161f0*/  VIADD R7, R5, UR4 ;  /* 0x0000000405077c36 */ /* 0x000fe20008000000 */
[-C--:B------:R-:W-:Y:S02]  /*16200*/  LEA.HI.X.SX32 R3, R12, R129.reuse, 0x2, P3 ;  /* 0x000000810c037211 */ /* 0x080fe400018f16ff */
[----:B------:R-:W-:Y:S01]  /*16210*/  ISETP.LT.AND P3, PT, R4, UR5, !P0 ;  /* 0x0000000504007c0c */ /* 0x000fe2000c761270 */
[----:B---3--:R-:W-:Y:S01]  /*16220*/  VIADD R9, R7, UR4 ;  /* 0x0000000407097c36 */ /* 0x008fe20008000000 */
[-C--:B------:R-:W-:Y:S01]  /*16230*/  LEA R4, P6, R5, R128.reuse, 0x2 ;  /* 0x0000008005047211 */ /* 0x080fe200078c10ff */
[----:B------:R-:W-:Y:S01]  /*16240*/  VIADD R6, R0, 0x7d ;  /* 0x0000007d00067836 */ /* 0x000fe20000000000 */
[----:B------:R-:W-:Y:S01]  /*16250*/  ULDC UR5, c[0x0][0x22c] ;  /* 0x00008b0000057ab9 */ /* 0x000fe20000000800 */
[----:B----4-:R-:W-:Y:S01]  /*16260*/  VIADD R11, R9, UR4 ;  /* 0x00000004090b7c36 */ /* 0x010fe20008000000 */
[-C--:B------:R-:W-:Y:S01]  /*16270*/  LEA.HI.X.SX32 R5, R5, R129.reuse, 0x2, P6 ;  /* 0x0000008105057211 */ /* 0x080fe200030f16ff */
[----:B------:R2:W-:Y:S01]  /*16280*/  @P2 STG.E desc[UR16][R2.64], R84 ;  /* 0x0000005402002986 */ /* 0x0005e2000c101910 */
[----:B------:R-:W-:Y:S01]  /*16290*/  ISETP.LT.AND P2, PT, R6, UR5, !P0 ;  /* 0x0000000506007c0c */ /* 0x000fe2000c741270 */
[----:B------:R-:W-:Y:S01]  /*162a0*/  VIADD R13, R11, UR4 ;  /* 0x000000040b0d7c36 */ /* 0x000fe20008000000 */
[-C--:B------:R-:W-:Y:S01]  /*162b0*/  LEA R8, P6, R9, R128.reuse, 0x2 ;  /* 0x0000008009087211 */ /* 0x080fe200078c10ff */
[----:B-1----:R1:W-:Y:S01]  /*162c0*/  @P1 STG.E desc[UR16][R4.64], R16 ;  /* 0x0000001004001986 */ /* 0x0023e2000c101910 */
[-C--:B------:R-:W-:Y:S01]  /*162d0*/  LEA R6, P1, R7, R128.reuse, 0x2 ;  /* 0x0000008007067211 */ /* 0x080fe200078210ff */
[----:B------:R-:W-:Y:S01]  /*162e0*/  VIADD R14, R13, UR4 ;  /* 0x000000040d0e7c36 */ /* 0x000fe20008000000 */
[-C--:B------:R-:W-:Y:S01]  /*162f0*/  LEA.HI.X.SX32 R9, R9, R129.reuse, 0x2, P6 ;  /* 0x0000008109097211 */ /* 0x080fe200030f16ff */
[----:B------:R-:W-:Y:S01]  /*16300*/  VIADD R12, R0, 0x7e ;  /* 0x0000007e000c7836 */ /* 0x000fe20000000000 */
[----:B------:R-:W-:Y:S01]  /*16310*/  LEA.HI.X.SX32 R7, R7, R129, 0x2, P1 ;  /* 0x0000008107077211 */ /* 0x000fe200008f16ff */
[----:B------:R-:W-:Y:S01]  /*16320*/  VIADD R15, R14, UR4 ;  /* 0x000000040e0f7c36 */ /* 0x000fe20008000000 */
[-C--:B------:R-:W-:Y:S01]  /*16330*/  LEA R10, P1, R13, R128.reuse, 0x2 ;  /* 0x000000800d0a7211 */ /* 0x080fe200078210ff */
[----:B------:R-:W-:Y:S01]  /*16340*/  ULDC UR4, c[0x0][0x22c] ;  /* 0x00008b0000047ab9 */ /* 0x000fe20000000800 */
[----:B--2---:R-:W-:Y:S01]  /*16350*/  LEA R2, P6, R11, R128, 0x2 ;  /* 0x000000800b027211 */ /* 0x004fe200078c10ff */
[----:B------:R-:W-:-:S03]  /*16360*/  VIADD R0, R0, 0x7f ;  /* 0x0000007f00007836 */ /* 0x000fc60000000000 */
[-C--:B------:R-:W-:Y:S02]  /*16370*/  LEA.HI.X.SX32 R3, R11, R129.reuse, 0x2, P6 ;  /* 0x000000810b037211 */ /* 0x080fe400030f16ff */
[-C--:B------:R-:W-:Y:S02]  /*16380*/  LEA.HI.X.SX32 R11, R13, R129.reuse, 0x2, P1 ;  /* 0x000000810d0b7211 */ /* 0x080fe400008f16ff */
[----:B------:R-:W-:Y:S01]  /*16390*/  ISETP.LT.AND P1, PT, R12, UR4, !P0 ;  /* 0x000000040c007c0c */ /* 0x000fe2000c721270 */
[----:B------:R-:W-:Y:S01]  /*163a0*/  ULDC UR4, c[0x0][0x22c] ;  /* 0x00008b0000047ab9 */ /* 0x000fe20000000800 */
[C---:B-1----:R-:W-:Y:S02]  /*163b0*/  LEA R4, P6, R15.reuse, R128, 0x2 ;  /* 0x000000800f047211 */ /* 0x042fe400078c10ff */
[----:B------:R-:W-:Y:S02]  /*163c0*/  ISETP.LT.AND P0, PT, R0, UR4, !P0 ;  /* 0x0000000400007c0c */ /* 0x000fe4000c701270 */
[----:B------:R-:W-:-:S02]  /*163d0*/  LEA.HI.X.SX32 R5, R15, R129, 0x2, P6 ;  /* 0x000000810f057211 */ /* 0x000fc400030f16ff */
[C---:B------:R-:W-:Y:S01]  /*163e0*/  LEA R128, P6, R14.reuse, R128, 0x2 ;  /* 0x000000800e807211 */ /* 0x040fe200078c10ff */
[----:B------:R1:W-:Y:S03]  /*163f0*/  @P5 STG.E desc[UR16][R6.64], R85 ;  /* 0x0000005506005986 */ /* 0x0003e6000c101910 */
[----:B------:R-:W-:Y:S01]  /*16400*/  LEA.HI.X.SX32 R129, R14, R129, 0x2, P6 ;  /* 0x000000810e817211 */ /* 0x000fe200030f16ff */
[----:B------:R1:W-:Y:S04]  /*16410*/  @P4 STG.E desc[UR16][R8.64], R17 ;  /* 0x0000001108004986 */ /* 0x0003e8000c101910 */
[----:B------:R1:W-:Y:S04]  /*16420*/  @P3 STG.E desc[UR16][R2.64], R86 ;  /* 0x0000005602003986 */ /* 0x0003e8000c101910 */
[----:B------:R1:W-:Y:S04]  /*16430*/  @P2 STG.E desc[UR16][R10.64], R18 ;  /* 0x000000120a002986 */ /* 0x0003e8000c101910 */
[----:B------:R1:W-:Y:S01]  /*16440*/  @P1 STG.E desc[UR16][R128.64], R87 ;  /* 0x0000005780001986 */ /* 0x0003e2000c101910 */
[----:B------:R-:W-:Y:S05]  /*16450*/  @!P0 EXIT ;  /* 0x000000000000894d */ /* 0x000fea0003800000 */
[----:B------:R-:W-:Y:S01]  /*16460*/  STG.E desc[UR16][R4.64], R19 ;  /* 0x0000001304007986 */ /* 0x000fe2000c101910 */
[----:B------:R-:W-:Y:S05]  /*16470*/  EXIT ;  /* 0x000000000000794d */ /* 0x000fea0003800000 */
.L_x_2:
[----:B------:R-:W-:-:S00]  /*16480*/  BRA `(.L_x_2) ;  /* 0xfffffffc00fc7947 */ /* 0x000fc0000383ffff */
[----:B------:R-:W-:-:S00]  /*16490*/  NOP ;  /* 0x0000000000007918 */ /* 0x000fc00000000000 */
        /* <DEDUP_REMOVED lines=14> */
.L_x_3:


//--------------------- .nv.shared.matmul_kernel  --------------------------
	.section	.nv.shared.matmul_kernel,"aw",@nobits
	.sectionflags	@""
	.align	16
	.zero		1024


//--------------------- .nv.shared.reserved.0     --------------------------
	.section	.nv.shared.reserved.0,"aw",@nobits
	.weak		__nv_reservedSMEM_offset_0_alias
	.size		__nv_reservedSMEM_offset_0_alias, 0, 0
	.other		__nv_reservedSMEM_offset_0_alias,@"STO_CUDA_RESERVED_SHARED STV_DEFAULT"
__nv_reservedSMEM_offset_0_alias:
	.zero		0


//--------------------- .nv.constant0.matmul_kernel --------------------------
	.section	.nv.constant0.matmul_kernel,"a",@progbits
	.sectionflags	@""
	.align	4
.nv.constant0.matmul_kernel:
	.zero		608


//--------------------- SYMBOLS --------------------------

	.type		.nv.reservedSmem.offset0,@object
	.size		.nv.reservedSmem.offset0,0x4
